def matmul_kernel(
    a_ptr,
    b_ptr,
    c_ptr,
    M,
    N,
    K,
    stride_am,
    stride_ak,
    stride_bk,
    stride_bn,
    stride_cm,
    stride_cn,
    BLOCK_M: tl.constexpr,
    BLOCK_N: tl.constexpr,
    BLOCK_K: tl.constexpr,
    GROUP_M: tl.constexpr,
):
    pid = tl.program_id(axis=0)
    num_pid_m = tl.cdiv(M, BLOCK_M)
    num_pid_n = tl.cdiv(N, BLOCK_N)
    num_pid_in_group = GROUP_M * num_pid_n
    group_id = pid // num_pid_in_group
    first_pid_m = group_id * GROUP_M
    group_size_m = min(num_pid_m - first_pid_m, GROUP_M)
    pid_m = first_pid_m + ((pid % num_pid_in_group) % group_size_m)
    pid_n = (pid % num_pid_in_group) // group_size_m

    offs_am = (pid_m * BLOCK_M + tl.arange(0, BLOCK_M)) % M
    offs_bn = (pid_n * BLOCK_N + tl.arange(0, BLOCK_N)) % N
    offs_k = tl.arange(0, BLOCK_K)
    a_ptrs = a_ptr + offs_am[:, None] * stride_am + offs_k[None, :] * stride_ak
    b_ptrs = b_ptr + offs_k[:, None] * stride_bk + offs_bn[None, :] * stride_bn

    acc = tl.zeros((BLOCK_M, BLOCK_N), dtype=tl.float32)
    for kk in range(0, tl.cdiv(K, BLOCK_K)):
        a = tl.load(a_ptrs, mask=offs_k[None, :] < K - kk * BLOCK_K, other=0.0)
        b = tl.load(b_ptrs, mask=offs_k[:, None] < K - kk * BLOCK_K, other=0.0)
        acc = tl.dot(a, b, acc)
        a_ptrs += BLOCK_K * stride_ak
        b_ptrs += BLOCK_K * stride_bk

    c = acc.to(c_ptr.dtype.element_ty)
    offs_cm = pid_m * BLOCK_M + tl.arange(0, BLOCK_M)
    offs_cn = pid_n * BLOCK_N + tl.arange(0, BLOCK_N)
    c_ptrs = c_ptr + offs_cm[:, None] * stride_cm + offs_cn[None, :] * stride_cn
    mask = (offs_cm[:, None] < M) & (offs_cn[None, :] < N)
    tl.store(c_ptrs, c, mask=mask)

# config = {"BLOCK_K": 128, "BLOCK_M": 512, "BLOCK_N": 16, "GROUP_M": 8, "arch": "sm_90", "dtype": "fp8e4m3", "num_ctas": 1, "num_stages": 2, "num_warps": 2}
# arch = sm_90


// ===== COMPILED SASS (sm_90a) =====

	.target	sm_90a

	.elftype	@"ET_EXEC"


//--------------------- .note.nv.tkinfo           --------------------------
	.section	.note.nv.tkinfo,"",@"SHT_NOTE"
	.sectionflags	@"SHF_NOTE_NV_TKINFO"
	.tkinfo
        /*0018*/ 	.word	0x00000002
        /*0030*/ 	.string	""
        /*0030*/ 	.string	"ptxas"
        /*0030*/ 	.string	"Cuda compilation tools, release 13.0, V13.0.88"
        /*0030*/ 	.string	"Build cuda_13.0.r13.0/compiler.36424714_0"
        /*0030*/ 	.string	"-v  -suppress-debug-info  -lineinfo  -arch sm_90a "



//--------------------- .note.nv.cuinfo           --------------------------
	.section	.note.nv.cuinfo,"",@"SHT_NOTE"
	.sectionflags	@"SHF_NOTE_NV_CUINFO"
        /*0018*/ 	.short	0x0002
        /*001a*/ 	.short	0x005a
        /*001c*/ 	.short	0x0082
	.zero		2


//--------------------- .nv.info                  --------------------------
	.section	.nv.info,"",@"SHT_CUDA_INFO"
	.align	4


	//----- nvinfo : EIATTR_REGCOUNT
	.align		4
        /*0000*/ 	.byte	0x04, 0x2f
        /*0002*/ 	.short	(.L_1 - .L_0)
	.align		4
.L_0:
        /*0004*/ 	.word	index@(matmul_kernel)
        /*0008*/ 	.word	0x00000020


	//----- nvinfo : EIATTR_FRAME_SIZE
	.align		4
.L_1:
        /*000c*/ 	.byte	0x04, 0x11
        /*000e*/ 	.short	(.L_3 - .L_2)
	.align		4
.L_2:
        /*0010*/ 	.word	index@(matmul_kernel)
        /*0014*/ 	.word	0x00004468


	//----- nvinfo : EIATTR_MIN_STACK_SIZE
	.align		4
.L_3:
        /*0018*/ 	.byte	0x04, 0x12
        /*001a*/ 	.short	(.L_5 - .L_4)
	.align		4
.L_4:
        /*001c*/ 	.word	index@(matmul_kernel)
        /*0020*/ 	.word	0x00004468
.L_5:


//--------------------- .nv.compat                --------------------------
	.section	.nv.compat,"",@"SHT_CUDA_COMPAT_INFO"
	.align	4
        /*0000*/ 	.byte	0x02, 0x09, 0x01, 0x00, 0x02, 0x02, 0x02, 0x00, 0x02, 0x05, 0x05, 0x00, 0x03, 0x07, 0x01, 0x01
        /*0010*/ 	.byte	0x02, 0x03, 0x00, 0x00, 0x02, 0x06, 0x01, 0x00, 0x04, 0x0b, 0x08, 0x00, 0x00, 0x00, 0x00, 0x00
        /*0020*/ 	.byte	0x00, 0x00, 0x00, 0x00


//--------------------- .nv.info.matmul_kernel    --------------------------
	.section	.nv.info.matmul_kernel,"",@"SHT_CUDA_INFO"
	.sectionflags	@""
	.align	4


	//----- nvinfo : EIATTR_CUDA_API_VERSION
	.align		4
        /*0000*/ 	.byte	0x04, 0x37
        /*0002*/ 	.short	(.L_7 - .L_6)
.L_6:
        /*0004*/ 	.word	0x00000082


	//----- nvinfo : EIATTR_KPARAM_INFO
	.align		4
.L_7:
        /*0008*/ 	.byte	0x04, 0x17
        /*000a*/ 	.short	(.L_9 - .L_8)
.L_8:
        /*000c*/ 	.word	0x00000000
        /*0010*/ 	.short	0x000d
        /*0012*/ 	.short	0x0048
        /*0014*/ 	.byte	0x00, 0xf4, 0x21, 0x00


	//----- nvinfo : EIATTR_KPARAM_INFO
	.align		4
.L_9:
        /*0018*/ 	.byte	0x04, 0x17
        /*001a*/ 	.short	(.L_11 - .L_10)
.L_10:
        /*001c*/ 	.word	0x00000000
        /*0020*/ 	.short	0x000c
        /*0022*/ 	.short	0x0040
        /*0024*/ 	.byte	0x00, 0xf4, 0x21, 0x00


	//----- nvinfo : EIATTR_KPARAM_INFO
	.align		4
.L_11:
        /*0028*/ 	.byte	0x04, 0x17
        /*002a*/ 	.short	(.L_13 - .L_12)
.L_12:
        /*002c*/ 	.word	0x00000000
        /*0030*/ 	.short	0x000b
        /*0032*/ 	.short	0x0038
        /*0034*/ 	.byte	0x00, 0xf0, 0x11, 0x00


	//----- nvinfo : EIATTR_KPARAM_INFO
	.align		4
.L_13:
        /*0038*/ 	.byte	0x04, 0x17
        /*003a*/ 	.short	(.L_15 - .L_14)
.L_14:
        /*003c*/ 	.word	0x00000000
        /*0040*/ 	.short	0x000a
        /*0042*/ 	.short	0x0034
        /*0044*/ 	.byte	0x00, 0xf0, 0x11, 0x00


	//----- nvinfo : EIATTR_KPARAM_INFO
	.align		4
.L_15:
        /*0048*/ 	.byte	0x04, 0x17
        /*004a*/ 	.short	(.L_17 - .L_16)
.L_16:
        /*004c*/ 	.word	0x00000000
        /*0050*/ 	.short	0x0009
        /*0052*/ 	.short	0x0030
        /*0054*/ 	.byte	0x00, 0xf0, 0x11, 0x00


	//----- nvinfo : EIATTR_KPARAM_INFO
	.align		4
.L_17:
        /*0058*/ 	.byte	0x04, 0x17
        /*005a*/ 	.short	(.L_19 - .L_18)
.L_18:
        /*005c*/ 	.word	0x00000000
        /*0060*/ 	.short	0x0008
        /*0062*/ 	.short	0x002c
        /*0064*/ 	.byte	0x00, 0xf0, 0x11, 0x00


	//----- nvinfo : EIATTR_KPARAM_INFO
	.align		4
.L_19:
        /*0068*/ 	.byte	0x04, 0x17
        /*006a*/ 	.short	(.L_21 - .L_20)
.L_20:
        /*006c*/ 	.word	0x00000000
        /*0070*/ 	.short	0x0007
        /*0072*/ 	.short	0x0028
        /*0074*/ 	.byte	0x00, 0xf0, 0x11, 0x00


	//----- nvinfo : EIATTR_KPARAM_INFO
	.align		4
.L_21:
        /*0078*/ 	.byte	0x04, 0x17
        /*007a*/ 	.short	(.L_23 - .L_22)
.L_22:
        /*007c*/ 	.word	0x00000000
        /*0080*/ 	.short	0x0006
        /*0082*/ 	.short	0x0024
        /*0084*/ 	.byte	0x00, 0xf0, 0x11, 0x00


	//----- nvinfo : EIATTR_KPARAM_INFO
	.align		4
.L_23:
        /*0088*/ 	.byte	0x04, 0x17
        /*008a*/ 	.short	(.L_25 - .L_24)
.L_24:
        /*008c*/ 	.word	0x00000000
        /*0090*/ 	.short	0x0005
        /*0092*/ 	.short	0x0020
        /*0094*/ 	.byte	0x00, 0xf0, 0x11, 0x00


	//----- nvinfo : EIATTR_KPARAM_INFO
	.align		4
.L_25:
        /*0098*/ 	.byte	0x04, 0x17
        /*009a*/ 	.short	(.L_27 - .L_26)
.L_26:
        /*009c*/ 	.word	0x00000000
        /*00a0*/ 	.short	0x0004
        /*00a2*/ 	.short	0x001c
        /*00a4*/ 	.byte	0x00, 0xf0, 0x11, 0x00


	//----- nvinfo : EIATTR_KPARAM_INFO
	.align		4
.L_27:
        /*00a8*/ 	.byte	0x04, 0x17
        /*00aa*/ 	.short	(.L_29 - .L_28)
.L_28:
        /*00ac*/ 	.word	0x00000000
        /*00b0*/ 	.short	0x0003
        /*00b2*/ 	.short	0x0018
        /*00b4*/ 	.byte	0x00, 0xf0, 0x11, 0x00


	//----- nvinfo : EIATTR_KPARAM_INFO
	.align		4
.L_29:
        /*00b8*/ 	.byte	0x04, 0x17
        /*00ba*/ 	.short	(.L_31 - .L_30)
.L_30:
        /*00bc*/ 	.word	0x00000000
        /*00c0*/ 	.short	0x0002
        /*00c2*/ 	.short	0x0010
        /*00c4*/ 	.byte	0x00, 0xf4, 0x21, 0x00


	//----- nvinfo : EIATTR_KPARAM_INFO
	.align		4
.L_31:
        /*00c8*/ 	.byte	0x04, 0x17
        /*00ca*/ 	.short	(.L_33 - .L_32)
.L_32:
        /*00cc*/ 	.word	0x00000000
        /*00d0*/ 	.short	0x0001
        /*00d2*/ 	.short	0x0008
        /*00d4*/ 	.byte	0x00, 0xf4, 0x21, 0x00


	//----- nvinfo : EIATTR_KPARAM_INFO
	.align		4
.L_33:
        /*00d8*/ 	.byte	0x04, 0x17
        /*00da*/ 	.short	(.L_35 - .L_34)
.L_34:
        /*00dc*/ 	.word	0x00000000
        /*00e0*/ 	.short	0x0000
        /*00e2*/ 	.short	0x0000
        /*00e4*/ 	.byte	0x00, 0xf4, 0x21, 0x00


	//----- nvinfo : EIATTR_SPARSE_MMA_MASK
	.align		4
.L_35:
        /*00e8*/ 	.byte	0x03, 0x50
        /*00ea*/ 	.short	0x0000


	//----- nvinfo : EIATTR_MAXREG_COUNT
	.align		4
        /*00ec*/ 	.byte	0x03, 0x1b
        /*00ee*/ 	.short	0x00ff


	//----- nvinfo : EIATTR_NUM_BARRIERS
	.align		4
        /*00f0*/ 	.byte	0x02, 0x4c
        /*00f2*/ 	.byte	0x01
	.zero		1


	//----- nvinfo : EIATTR_ANNOTATIONS
	.align		4
        /*00f4*/ 	.byte	0x04, 0x55
        /*00f6*/ 	.short	(.L_37 - .L_36)


	//   ....[0]....
.L_36:
        /*00f8*/ 	.word	0x00000001
        /*00fc*/ 	.byte	0x40, 0x00, 0x00, 0x00, 0x01, 0x00, 0x00, 0x00, 0x50, 0x00, 0x00, 0x00, 0x01, 0x00, 0x00, 0x00
        /* <DEDUP_REMOVED lines=933> */
        /*3b5c*/ 	.byte	0xc0, 0x06, 0x01, 0x00


	//----- nvinfo : EIATTR_MERCURY_ISA_VERSION
	.align		4
.L_37:
        /*3b60*/ 	.byte	0x03, 0x5f
        /*3b62*/ 	.short	0x0101


	//----- nvinfo : EIATTR_EXIT_INSTR_OFFSETS
	.align		4
        /*3b64*/ 	.byte	0x04, 0x1c
        /*3b66*/ 	.short	(.L_39 - .L_38)


	//   ....[0]....
.L_38:
        /*3b68*/ 	.word	0x000833b0


	//   ....[1]....
        /*3b6c*/ 	.word	0x000833d0


	//----- nvinfo : EIATTR_REQNTID
	.align		4
.L_39:
        /*3b70*/ 	.byte	0x04, 0x10
        /*3b72*/ 	.short	(.L_41 - .L_40)
.L_40:
        /*3b74*/ 	.word	0x00000040
        /*3b78*/ 	.word	0x00000001
        /*3b7c*/ 	.word	0x00000001


	//----- nvinfo : EIATTR_CBANK_PARAM_SIZE
	.align		4
.L_41:
        /*3b80*/ 	.byte	0x03, 0x19
        /*3b82*/ 	.short	0x0050


	//----- nvinfo : EIATTR_PARAM_CBANK
	.align		4
        /*3b84*/ 	.byte	0x04, 0x0a
        /*3b86*/ 	.short	(.L_43 - .L_42)
	.align		4
.L_42:
        /*3b88*/ 	.word	index@(.nv.constant0.matmul_kernel)
        /*3b8c*/ 	.short	0x0210
        /*3b8e*/ 	.short	0x0050


	//----- nvinfo : EIATTR_SW_WAR
	.align		4
.L_43:
        /*3b90*/ 	.byte	0x04, 0x36
        /*3b92*/ 	.short	(.L_45 - .L_44)
.L_44:
        /*3b94*/ 	.word	0x00000008
.L_45:


//--------------------- .nv.callgraph             --------------------------
	.section	.nv.callgraph,"",@"SHT_CUDA_CALLGRAPH"
	.align	4
	.sectionentsize	8
	.align		4
        /*0000*/ 	.word	0x00000000
	.align		4
        /*0004*/ 	.word	0xffffffff
	.align		4
        /*0008*/ 	.word	0x00000000
	.align		4
        /*000c*/ 	.word	0xfffffffe
	.align		4
        /*0010*/ 	.word	0x00000000
	.align		4
        /*0014*/ 	.word	0xfffffffd
	.align		4
        /*0018*/ 	.word	0x00000000
	.align		4
        /*001c*/ 	.word	0xfffffffc


//--------------------- .text.matmul_kernel       --------------------------
	.section	.text.matmul_kernel,"ax",@progbits
	.align	128
        .global         matmul_kernel
        .type           matmul_kernel,@function
        .size           matmul_kernel,(.L_x_3 - matmul_kernel)
        .other          matmul_kernel,@"STO_CUDA_ENTRY STV_DEFAULT"
matmul_kernel:
.text.matmul_kernel:
[----:B------:R-:W0:Y:S08]  /*0000*/  LDC R1, c[0x0][0x28] ;  /* 0x00000a00ff017b82 */ /* 0x000e300000000800 */
[----:B------:R-:W1:Y:S01]  /*0010*/  LDC.64 R2, c[0x0][0x228] ;  /* 0x00008a00ff027b82 */ /* 0x000e620000000a00 */
[----:B0-----:R-:W-:Y:S01]  /*0020*/  VIADD R1, R1, 0xffffbb98 ;  /* 0xffffbb9801017836 */ /* 0x001fe20000000000 */
[----:B------:R-:W-:-:S04]  /*0030*/  ULDC.64 UR32, c[0x0][0x208] ;  /* 0x0000820000207ab9 */ /* 0x000fc80000000a00 */
[----:B------:R-:W-:Y:S04]  /*0040*/  STL [R1+0x710], RZ ;  /* 0x000710ff01007387 */ /* 0x000fe80000100800 */
[----:B------:R-:W-:Y:S04]  /*0050*/  STL [R1+0x714], RZ ;  /* 0x000714ff01007387 */ /* 0x000fe80000100800 */
[----:B------:R-:W-:Y:S04]  /*0060*/  STL [R1+0x718], RZ ;  /* 0x000718ff01007387 */ /* 0x000fe80000100800 */
[----:B------:R-:W-:Y:S04]  /*0070*/  STL [R1+0x71c], RZ ;  /* 0x00071cff01007387 */ /* 0x000fe80000100800 */
[----:B------:R-:W-:Y:S01]  /*0080*/  STL [R1+0x680], RZ ;  /* 0x000680ff01007387 */ /* 0x000fe20000100800 */
[----:B-1----:R-:W-:-:S03]  /*0090*/  VIADD R0, R3, 0xf ;  /* 0x0000000f03007836 */ /* 0x002fc60000000000 */
[----:B------:R-:W-:Y:S02]  /*00a0*/  STL [R1+0x684], RZ ;  /* 0x000684ff01007387 */ /* 0x000fe40000100800 */
[----:B------:R-:W-:Y:S02]  /*00b0*/  SHF.R.S32.HI R5, RZ, 0x1f, R0 ;  /* 0x0000001fff057819 */ /* 0x000fe40000011400 */
[----:B------:R-:W-:Y:S02]  /*00c0*/  STL [R1+0x688], RZ ;  /* 0x000688ff01007387 */ /* 0x000fe40000100800 */
[----:B------:R-:W-:Y:S02]  /*00d0*/  LEA.HI R5, R5, R0, RZ, 0x4 ;  /* 0x0000000005057211 */ /* 0x000fe400078f20ff */
[----:B------:R-:W-:Y:S02]  /*00e0*/  STL [R1+0x68c], RZ ;  /* 0x00068cff01007387 */ /* 0x000fe40000100800 */
[----:B------:R-:W-:-:S02]  /*00f0*/  SHF.R.S32.HI R0, RZ, 0x4, R5 ;  /* 0x00000004ff007819 */ /* 0x000fc40000011405 */
[----:B------:R-:W-:Y:S03]  /*0100*/  STL [R1+0x700], RZ ;  /* 0x000700ff01007387 */ /* 0x000fe60000100800 */
[----:B------:R-:W-:Y:S01]  /*0110*/  IMAD.SHL.U32 R0, R0, 0x8, RZ ;  /* 0x0000000800007824 */ /* 0x000fe200078e00ff */
[----:B------:R-:W0:Y:S04]  /*0120*/  S2R R5, SR_CTAID.X ;  /* 0x0000000000057919 */ /* 0x000e280000002500 */
[-C--:B------:R-:W-:Y:S01]  /*0130*/  IABS R9, R0.reuse ;  /* 0x0000000000097213 */ /* 0x080fe20000000000 */
[----:B------:R-:W-:Y:S01]  /*0140*/  STL [R1+0x704], RZ ;  /* 0x000704ff01007387 */ /* 0x000fe20000100800 */
[----:B------:R-:W-:-:S02]  /*0150*/  IABS R12, R0 ;  /* 0x00000000000c7213 */ /* 0x000fc40000000000 */
[----:B------:R-:W1:Y:S01]  /*0160*/  I2F.RP R4, R9 ;  /* 0x0000000900047306 */ /* 0x000e620000209400 */
[----:B------:R-:W-:Y:S04]  /*0170*/  STL [R1+0x708], RZ ;  /* 0x000708ff01007387 */ /* 0x000fe80000100800 */
[----:B------:R-:W-:Y:S04]  /*0180*/  STL [R1+0x70c], RZ ;  /* 0x00070cff01007387 */ /* 0x000fe80000100800 */
[----:B------:R-:W-:Y:S04]  /*0190*/  STL [R1+0x670], RZ ;  /* 0x000670ff01007387 */ /* 0x000fe80000100800 */
[----:B------:R-:W-:Y:S01]  /*01a0*/  STL [R1+0x674], RZ ;  /* 0x000674ff01007387 */ /* 0x000fe20000100800 */
[----:B-1----:R-:W1:Y:S03]  /*01b0*/  MUFU.RCP R4, R4 ;  /* 0x0000000400047308 */ /* 0x002e660000001000 */
[----:B------:R-:W-:Y:S04]  /*01c0*/  STL [R1+0x678], RZ ;  /* 0x000678ff01007387 */ /* 0x000fe80000100800 */
[----:B------:R-:W-:Y:S01]  /*01d0*/  STL [R1+0x67c], RZ ;  /* 0x00067cff01007387 */ /* 0x000fe20000100800 */
[----:B0-----:R-:W-:-:S03]  /*01e0*/  IABS R10, R5 ;  /* 0x00000005000a7213 */ /* 0x001fc60000000000 */
[----:B------:R-:W-:Y:S04]  /*01f0*/  STL [R1+0x760], RZ ;  /* 0x000760ff01007387 */ /* 0x000fe80000100800 */
[----:B------:R-:W-:Y:S01]  /*0200*/  STL [R1+0x764], RZ ;  /* 0x000764ff01007387 */ /* 0x000fe20000100800 */
[----:B-1----:R-:W-:-:S03]  /*0210*/  VIADD R6, R4, 0xffffffe ;  /* 0x0ffffffe04067836 */ /* 0x002fc60000000000 */
[----:B------:R-:W-:Y:S01]  /*0220*/  STL [R1+0x768], RZ ;  /* 0x000768ff01007387 */ /* 0x000fe20000100800 */
[----:B------:R-:W-:Y:S01]  /*0230*/  IMAD.MOV R4, RZ, RZ, -R12 ;  /* 0x000000ffff047224 */ /* 0x000fe200078e0a0c */
[----:B------:R0:W1:Y:S02]  /*0240*/  F2I.FTZ.U32.TRUNC.NTZ R7, R6 ;  /* 0x0000000600077305 */ /* 0x000064000021f000 */
[----:B------:R-:W-:Y:S04]  /*0250*/  STL [R1+0x76c], RZ ;  /* 0x00076cff01007387 */ /* 0x000fe80000100800 */
[----:B------:R-:W-:Y:S01]  /*0260*/  STL [R1+0x660], RZ ;  /* 0x000660ff01007387 */ /* 0x000fe20000100800 */
[----:B0-----:R-:W-:-:S03]  /*0270*/  IMAD.MOV.U32 R6, RZ, RZ, RZ ;  /* 0x000000ffff067224 */ /* 0x001fc600078e00ff */
[----:B------:R-:W-:Y:S04]  /*0280*/  STL [R1+0x664], RZ ;  /* 0x000664ff01007387 */ /* 0x000fe80000100800 */
[----:B------:R-:W-:Y:S01]  /*0290*/  STL [R1+0x668], RZ ;  /* 0x000668ff01007387 */ /* 0x000fe20000100800 */
[----:B-1----:R-:W-:-:S03]  /*02a0*/  IMAD.MOV R8, RZ, RZ, -R7 ;  /* 0x000000ffff087224 */ /* 0x002fc600078e0a07 */
[----:B------:R-:W-:Y:S01]  /*02b0*/  STL [R1+0x66c], RZ ;  /* 0x00066cff01007387 */ /* 0x000fe20000100800 */
[----:B------:R-:W-:Y:S02]  /*02c0*/  IMAD R11, R8, R9, RZ ;  /* 0x00000009080b7224 */ /* 0x000fe400078e02ff */
[----:B------:R-:W-:Y:S01]  /*02d0*/  IMAD.MOV.U32 R8, RZ, RZ, R10 ;  /* 0x000000ffff087224 */ /* 0x000fe200078e000a */
[----:B------:R-:W-:Y:S01]  /*02e0*/  STL [R1+0x6f0], RZ ;  /* 0x0006f0ff01007387 */ /* 0x000fe20000100800 */
[----:B------:R-:W-:-:S03]  /*02f0*/  IMAD.HI.U32 R7, R7, R11, R6 ;  /* 0x0000000b07077227 */ /* 0x000fc600078e0006 */
[----:B------:R-:W-:Y:S03]  /*0300*/  STL [R1+0x6f4], RZ ;  /* 0x0006f4ff01007387 */ /* 0x000fe60000100800 */
[----:B------:R-:W-:Y:S01]  /*0310*/  IMAD.HI.U32 R7, R7, R8, RZ ;  /* 0x0000000807077227 */ /* 0x000fe200078e00ff */
[----:B------:R-:W-:Y:S03]  /*0320*/  STL [R1+0x6f8], RZ ;  /* 0x0006f8ff01007387 */ /* 0x000fe60000100800 */
[----:B------:R-:W-:Y:S01]  /*0330*/  IMAD R4, R7, R4, R8 ;  /* 0x0000000407047224 */ /* 0x000fe200078e0208 */
[----:B------:R-:W-:Y:S04]  /*0340*/  STL [R1+0x6fc], RZ ;  /* 0x0006fcff01007387 */ /* 0x000fe80000100800 */
[----:B------:R-:W-:Y:S01]  /*0350*/  ISETP.GT.U32.AND P1, PT, R9, R4, PT ;  /* 0x000000040900720c */ /* 0x000fe20003f24070 */
[----:B------:R-:W-:Y:S04]  /*0360*/  STL [R1+0x650], RZ ;  /* 0x000650ff01007387 */ /* 0x000fe80000100800 */
[----:B------:R-:W-:Y:S04]  /*0370*/  STL [R1+0x654], RZ ;  /* 0x000654ff01007387 */ /* 0x000fe80000100800 */
[----:B------:R-:W-:Y:S04]  /*0380*/  STL [R1+0x658], RZ ;  /* 0x000658ff01007387 */ /* 0x000fe80000100800 */
[----:B------:R-:W-:Y:S01]  /*0390*/  @!P1 IMAD.IADD R4, R4, 0x1, -R9 ;  /* 0x0000000104049824 */ /* 0x000fe200078e0a09 */
[----:B------:R-:W-:Y:S01]  /*03a0*/  STL [R1+0x65c], RZ ;  /* 0x00065cff01007387 */ /* 0x000fe20000100800 */
[----:B------:R-:W-:Y:S01]  /*03b0*/  @!P1 VIADD R7, R7, 0x1 ;  /* 0x0000000107079836 */ /* 0x000fe20000000000 */
[----:B------:R-:W-:-:S02]  /*03c0*/  ISETP.NE.AND P1, PT, R0, RZ, PT ;  /* 0x000000ff0000720c */ /* 0x000fc40003f25270 */
[----:B------:R-:W-:Y:S01]  /*03d0*/  ISETP.GE.U32.AND P0, PT, R4, R9, PT ;  /* 0x000000090400720c */ /* 0x000fe20003f06070 */
[----:B------:R-:W-:Y:S01]  /*03e0*/  STL [R1+0x750], RZ ;  /* 0x000750ff01007387 */ /* 0x000fe20000100800 */
[----:B------:R-:W-:-:S03]  /*03f0*/  LOP3.LUT R4, R5, R0, RZ, 0x3c, !PT ;  /* 0x0000000005047212 */ /* 0x000fc600078e3cff */
[----:B------:R-:W-:Y:S01]  /*0400*/  STL [R1+0x754], RZ ;  /* 0x000754ff01007387 */ /* 0x000fe20000100800 */
[----:B------:R-:W-:Y:S01]  /*0410*/  ISETP.GE.AND P2, PT, R4, RZ, PT ;  /* 0x000000ff0400720c */ /* 0x000fe20003f46270 */
[----:B------:R-:W-:Y:S02]  /*0420*/  VIADD R4, R2, 0x1ff ;  /* 0x000001ff02047836 */ /* 0x000fe40000000000 */
[----:B------:R-:W-:Y:S04]  /*0430*/  STL [R1+0x758], RZ ;  /* 0x000758ff01007387 */ /* 0x000fe80000100800 */
[----:B------:R-:W-:Y:S01]  /*0440*/  @P0 VIADD R7, R7, 0x1 ;  /* 0x0000000107070836 */ /* 0x000fe20000000000 */
[----:B------:R-:W-:Y:S03]  /*0450*/  STL [R1+0x75c], RZ ;  /* 0x00075cff01007387 */ /* 0x000fe60000100800 */
[----:B------:R-:W-:Y:S01]  /*0460*/  IMAD.MOV.U32 R6, RZ, RZ, R7 ;  /* 0x000000ffff067224 */ /* 0x000fe200078e0007 */
[----:B------:R-:W-:Y:S01]  /*0470*/  SHF.R.S32.HI R7, RZ, 0x1f, R4 ;  /* 0x0000001fff077819 */ /* 0x000fe20000011404 */
[----:B------:R-:W-:Y:S02]  /*0480*/  STL [R1+0x640], RZ ;  /* 0x000640ff01007387 */ /* 0x000fe40000100800 */
[----:B------:R-:W-:Y:S01]  /*0490*/  @!P2 IMAD.MOV R6, RZ, RZ, -R6 ;  /* 0x000000ffff06a224 */ /* 0x000fe200078e0a06 */
[----:B------:R-:W-:Y:S01]  /*04a0*/  @!P1 LOP3.LUT R6, RZ, R0, RZ, 0x33, !PT ;  /* 0x00000000ff069212 */ /* 0x000fe200078e33ff */
[----:B------:R-:W-:Y:S01]  /*04b0*/  STL [R1+0x644], RZ ;  /* 0x000644ff01007387 */ /* 0x000fe20000100800 */
[----:B------:R-:W-:-:S03]  /*04c0*/  LEA.HI R7, R7, R4, RZ, 0x9 ;  /* 0x0000000407077211 */ /* 0x000fc600078f48ff */
[----:B------:R-:W-:Y:S01]  /*04d0*/  IMAD.SHL.U32 R4, R6, 0x8, RZ ;  /* 0x0000000806047824 */ /* 0x000fe200078e00ff */
[----:B------:R-:W-:Y:S01]  /*04e0*/  STL [R1+0x648], RZ ;  /* 0x000648ff01007387 */ /* 0x000fe20000100800 */
[----:B------:R-:W-:-:S03]  /*04f0*/  IMAD.MOV R6, RZ, RZ, -R6 ;  /* 0x000000ffff067224 */ /* 0x000fc600078e0a06 */
[----:B------:R-:W-:Y:S01]  /*0500*/  LEA.HI.SX32 R7, R7, -R4, 0x17 ;  /* 0x8000000407077211 */ /* 0x000fe200078fbaff */
[----:B------:R-:W-:Y:S01]  /*0510*/  STL [R1+0x64c], RZ ;  /* 0x00064cff01007387 */ /* 0x000fe20000100800 */
[----:B------:R-:W-:Y:S02]  /*0520*/  IMAD R13, R0, R6, R5 ;  /* 0x00000006000d7224 */ /* 0x000fe400078e0205 */
[----:B------:R-:W-:Y:S01]  /*0530*/  VIMNMX R8, R7, 0x8, PT ;  /* 0x0000000807087848 */ /* 0x000fe20003fe0100 */
[----:B------:R-:W-:Y:S01]  /*0540*/  STL [R1+0x6e0], RZ ;  /* 0x0006e0ff01007387 */ /* 0x000fe20000100800 */
[----:B------:R-:W-:Y:S02]  /*0550*/  IMAD.MOV.U32 R6, RZ, RZ, RZ ;  /* 0x000000ffff067224 */ /* 0x000fe400078e00ff */
[-C--:B------:R-:W-:Y:S01]  /*0560*/  IABS R10, R8.reuse ;  /* 0x00000008000a7213 */ /* 0x080fe20000000000 */
[----:B------:R-:W-:Y:S01]  /*0570*/  STL [R1+0x6e4], RZ ;  /* 0x0006e4ff01007387 */ /* 0x000fe20000100800 */
[----:B------:R-:W-:-:S02]  /*0580*/  IABS R0, R8 ;  /* 0x0000000800007213 */ /* 0x000fc40000000000 */
[----:B------:R-:W0:Y:S01]  /*0590*/  I2F.RP R9, R10 ;  /* 0x0000000a00097306 */ /* 0x000e220000209400 */
[----:B------:R-:W-:Y:S04]  /*05a0*/  STL [R1+0x6e8], RZ ;  /* 0x0006e8ff01007387 */ /* 0x000fe80000100800 */
[----:B------:R-:W-:Y:S04]  /*05b0*/  STL [R1+0x6ec], RZ ;  /* 0x0006ecff01007387 */ /* 0x000fe80000100800 */
[----:B------:R-:W-:Y:S04]  /*05c0*/  STL [R1+0x630], RZ ;  /* 0x000630ff01007387 */ /* 0x000fe80000100800 */
[----:B------:R-:W-:Y:S01]  /*05d0*/  STL [R1+0x634], RZ ;  /* 0x000634ff01007387 */ /* 0x000fe20000100800 */
[----:B0-----:R-:W0:Y:S03]  /*05e0*/  MUFU.RCP R9, R9 ;  /* 0x0000000900097308 */ /* 0x001e260000001000 */
[----:B------:R-:W-:Y:S04]  /*05f0*/  STL [R1+0x638], RZ ;  /* 0x000638ff01007387 */ /* 0x000fe80000100800 */
[----:B------:R-:W-:Y:S04]  /*0600*/  STL [R1+0x63c], RZ ;  /* 0x00063cff01007387 */ /* 0x000fe80000100800 */
[----:B------:R-:W-:Y:S04]  /*0610*/  STL [R1+0x740], RZ ;  /* 0x000740ff01007387 */ /* 0x000fe80000100800 */
[----:B------:R-:W-:Y:S01]  /*0620*/  STL [R1+0x744], RZ ;  /* 0x000744ff01007387 */ /* 0x000fe20000100800 */
[----:B0-----:R-:W-:-:S03]  /*0630*/  VIADD R7, R9, 0xffffffe ;  /* 0x0ffffffe09077836 */ /* 0x001fc60000000000 */
[----:B------:R-:W-:Y:S04]  /*0640*/  STL [R1+0x748], RZ ;  /* 0x000748ff01007387 */ /* 0x000fe80000100800 */
[----:B------:R-:W-:Y:S01]  /*0650*/  STL [R1+0x74c], RZ ;  /* 0x00074cff01007387 */ /* 0x000fe20000100800 */
[----:B------:R-:W0:Y:S03]  /*0660*/  F2I.FTZ.U32.TRUNC.NTZ R7, R7 ;  /* 0x0000000700077305 */ /* 0x000e26000021f000 */
[----:B------:R-:W-:Y:S04]  /*0670*/  STL [R1+0x620], RZ ;  /* 0x000620ff01007387 */ /* 0x000fe80000100800 */
[----:B------:R-:W-:Y:S04]  /*0680*/  STL [R1+0x624], RZ ;  /* 0x000624ff01007387 */ /* 0x000fe80000100800 */
[----:B------:R-:W-:Y:S01]  /*0690*/  STL [R1+0x628], RZ ;  /* 0x000628ff01007387 */ /* 0x000fe20000100800 */
[----:B0-----:R-:W-:-:S03]  /*06a0*/  IMAD.MOV R11, RZ, RZ, -R7 ;  /* 0x000000ffff0b7224 */ /* 0x001fc600078e0a07 */
[----:B------:R-:W-:Y:S01]  /*06b0*/  STL [R1+0x62c], RZ ;  /* 0x00062cff01007387 */ /* 0x000fe20000100800 */
[----:B------:R-:W-:-:S03]  /*06c0*/  IMAD.MOV.U32 R5, RZ, RZ, R11 ;  /* 0x000000ffff057224 */ /* 0x000fc600078e000b */
[----:B------:R-:W-:Y:S01]  /*06d0*/  STL [R1+0x6d0], RZ ;  /* 0x0006d0ff01007387 */ /* 0x000fe20000100800 */
[----:B------:R-:W-:Y:S01]  /*06e0*/  IABS R11, R13 ;  /* 0x0000000d000b7213 */ /* 0x000fe20000000000 */
[----:B------:R-:W-:Y:S02]  /*06f0*/  IMAD R5, R5, R10, RZ ;  /* 0x0000000a05057224 */ /* 0x000fe400078e02ff */
[----:B------:R-:W-:Y:S02]  /*0700*/  STL [R1+0x6d4], RZ ;  /* 0x0006d4ff01007387 */ /* 0x000fe40000100800 */
[----:B------:R-:W-:Y:S02]  /*0710*/  IMAD.HI.U32 R6, R7, R5, R6 ;  /* 0x0000000507067227 */ /* 0x000fe400078e0006 */
[----:B------:R-:W-:Y:S02]  /*0720*/  STL [R1+0x6d8], RZ ;  /* 0x0006d8ff01007387 */ /* 0x000fe40000100800 */
[----:B------:R-:W-:-:S02]  /*0730*/  IMAD.MOV R5, RZ, RZ, -R0 ;  /* 0x000000ffff057224 */ /* 0x000fc400078e0a00 */
[----:B------:R-:W-:Y:S01]  /*0740*/  STL [R1+0x6dc], RZ ;  /* 0x0006dcff01007387 */ /* 0x000fe20000100800 */
[----:B------:R-:W-:Y:S02]  /*0750*/  IMAD.HI.U32 R0, R6, R11, RZ ;  /* 0x0000000b06007227 */ /* 0x000fe400078e00ff */
[----:B------:R-:W0:Y:S01]  /*0760*/  LDC R6, c[0x0][0x230] ;  /* 0x00008c00ff067b82 */ /* 0x000e220000000800 */
[----:B------:R-:W-:Y:S01]  /*0770*/  STL [R1+0x610], RZ ;  /* 0x000610ff01007387 */ /* 0x000fe20000100800 */
[----:B------:R-:W-:-:S03]  /*0780*/  IMAD R5, R0, R5, R11 ;  /* 0x0000000500057224 */ /* 0x000fc600078e020b */
[----:B------:R-:W-:Y:S02]  /*0790*/  STL [R1+0x614], RZ ;  /* 0x000614ff01007387 */ /* 0x000fe40000100800 */
[----:B------:R-:W-:Y:S02]  /*07a0*/  ISETP.GT.U32.AND P1, PT, R10, R5, PT ;  /* 0x000000050a00720c */ /* 0x000fe40003f24070 */
[----:B------:R-:W-:Y:S04]  /*07b0*/  STL [R1+0x618], RZ ;  /* 0x000618ff01007387 */ /* 0x000fe80000100800 */
[----:B------:R-:W-:Y:S04]  /*07c0*/  STL [R1+0x61c], RZ ;  /* 0x00061cff01007387 */ /* 0x000fe80000100800 */
[----:B------:R-:W-:Y:S03]  /*07d0*/  STL [R1+0x730], RZ ;  /* 0x000730ff01007387 */ /* 0x000fe60000100800 */
[----:B------:R-:W-:Y:S01]  /*07e0*/  @!P1 IMAD.IADD R5, R5, 0x1, -R10 ;  /* 0x0000000105059824 */ /* 0x000fe200078e0a0a */
[----:B------:R-:W-:Y:S01]  /*07f0*/  STL [R1+0x734], RZ ;  /* 0x000734ff01007387 */ /* 0x000fe20000100800 */
[----:B------:R-:W-:Y:S01]  /*0800*/  @!P1 VIADD R0, R0, 0x1 ;  /* 0x0000000100009836 */ /* 0x000fe20000000000 */
[----:B------:R-:W-:Y:S01]  /*0810*/  ISETP.NE.AND P1, PT, R8, RZ, PT ;  /* 0x000000ff0800720c */ /* 0x000fe20003f25270 */
[----:B0-----:R-:W-:Y:S01]  /*0820*/  VIADD R6, R6, 0x7f ;  /* 0x0000007f06067836 */ /* 0x001fe20000000000 */
[----:B------:R-:W-:Y:S01]  /*0830*/  STL [R1+0x738], RZ ;  /* 0x000738ff01007387 */ /* 0x000fe20000100800 */
[----:B------:R-:W-:-:S02]  /*0840*/  ISETP.GE.U32.AND P0, PT, R5, R10, PT ;  /* 0x0000000a0500720c */ /* 0x000fc40003f06070 */
[-C--:B------:R-:W-:Y:S01]  /*0850*/  LOP3.LUT R5, R13, R8.reuse, RZ, 0x3c, !PT ;  /* 0x000000080d057212 */ /* 0x080fe200078e3cff */
[----:B------:R-:W-:Y:S03]  /*0860*/  STL [R1+0x73c], RZ ;  /* 0x00073cff01007387 */ /* 0x000fe60000100800 */
[----:B------:R-:W-:Y:S01]  /*0870*/  ISETP.GE.AND P2, PT, R5, RZ, PT ;  /* 0x000000ff0500720c */ /* 0x000fe20003f46270 */
[----:B------:R-:W-:Y:S04]  /*0880*/  STL [R1+0x600], RZ ;  /* 0x000600ff01007387 */ /* 0x000fe80000100800 */
[----:B------:R-:W-:Y:S02]  /*0890*/  STL [R1+0x604], RZ ;  /* 0x000604ff01007387 */ /* 0x000fe40000100800 */
[----:B------:R-:W-:Y:S01]  /*08a0*/  @P0 VIADD R0, R0, 0x1 ;  /* 0x0000000100000836 */ /* 0x000fe20000000000 */
[----:B------:R-:W-:Y:S01]  /*08b0*/  ISETP.GE.AND P0, PT, R6, 0x80, PT ;  /* 0x000000800600780c */ /* 0x000fe20003f06270 */
[----:B------:R-:W-:Y:S04]  /*08c0*/  STL [R1+0x608], RZ ;  /* 0x000608ff01007387 */ /* 0x000fe80000100800 */
[----:B------:R-:W-:Y:S01]  /*08d0*/  STL [R1+0x60c], RZ ;  /* 0x00060cff01007387 */ /* 0x000fe20000100800 */
[----:B------:R-:W-:Y:S01]  /*08e0*/  @!P2 IMAD.MOV R0, RZ, RZ, -R0 ;  /* 0x000000ffff00a224 */ /* 0x000fe200078e0a00 */
[----:B------:R-:W-:-:S02]  /*08f0*/  @!P1 LOP3.LUT R0, RZ, R8, RZ, 0x33, !PT ;  /* 0x00000008ff009212 */ /* 0x000fc400078e33ff */
[----:B------:R-:W-:Y:S03]  /*0900*/  STL [R1+0x6c0], RZ ;  /* 0x0006c0ff01007387 */ /* 0x000fe60000100800 */
[----:B------:R-:W-:Y:S01]  /*0910*/  IMAD.MOV R7, RZ, RZ, -R0 ;  /* 0x000000ffff077224 */ /* 0x000fe200078e0a00 */
[----:B------:R-:W-:Y:S03]  /*0920*/  STL [R1+0x6c4], RZ ;  /* 0x0006c4ff01007387 */ /* 0x000fe60000100800 */
[----:B------:R-:W-:Y:S01]  /*0930*/  IMAD R7, R8, R7, R13 ;  /* 0x0000000708077224 */ /* 0x000fe200078e020d */
[----:B------:R-:W-:Y:S01]  /*0940*/  STL [R1+0x6c8], RZ ;  /* 0x0006c8ff01007387 */ /* 0x000fe20000100800 */
[----:B------:R-:W-:Y:S02]  /*0950*/  IMAD.SHL.U32 R8, R0, 0x10, RZ ;  /* 0x0000001000087824 */ /* 0x000fe400078e00ff */
[----:B------:R-:W-:Y:S01]  /*0960*/  IMAD.IADD R4, R4, 0x1, R7 ;  /* 0x0000000104047824 */ /* 0x000fe200078e0207 */
[----:B------:R-:W-:Y:S01]  /*0970*/  STL [R1+0x6cc], RZ ;  /* 0x0006ccff01007387 */ /* 0x000fe20000100800 */
[----:B------:R-:W-:-:S02]  /*0980*/  VIADD R0, R8, 0x1 ;  /* 0x0000000108007836 */ /* 0x000fc40000000000 */
[C---:B------:R-:W-:Y:S01]  /*0990*/  VIADD R9, R8.reuse, 0x2 ;  /* 0x0000000208097836 */ /* 0x040fe20000000000 */
[----:B------:R-:W-:Y:S01]  /*09a0*/  STL [R1+0x110], RZ ;  /* 0x000110ff01007387 */ /* 0x000fe20000100800 */
[C---:B------:R-:W-:Y:S02]  /*09b0*/  VIADD R6, R8.reuse, 0x3 ;  /* 0x0000000308067836 */ /* 0x040fe40000000000 */
[C---:B------:R-:W-:Y:S01]  /*09c0*/  VIADD R22, R8.reuse, 0x8 ;  /* 0x0000000808167836 */ /* 0x040fe20000000000 */
[----:B------:R-:W-:Y:S01]  /*09d0*/  STL [R1+0x114], RZ ;  /* 0x000114ff01007387 */ /* 0x000fe20000100800 */
[C---:B------:R-:W-:Y:S02]  /*09e0*/  VIADD R25, R8.reuse, 0x9 ;  /* 0x0000000908197836 */ /* 0x040fe40000000000 */
[----:B------:R-:W-:Y:S01]  /*09f0*/  VIADD R26, R8, 0xa ;  /* 0x0000000a081a7836 */ /* 0x000fe20000000000 */
[----:B------:R-:W-:Y:S04]  /*0a00*/  STL [R1+0x118], RZ ;  /* 0x000118ff01007387 */ /* 0x000fe80000100800 */
        /* <DEDUP_REMOVED lines=34> */
[----:B------:R-:W-:Y:S01]  /*0c30*/  STL [R1+0x794], RZ ;  /* 0x000794ff01007387 */ /* 0x000fe20000100800 */
[----:B------:R-:W0:Y:S03]  /*0c40*/  S2R R5, SR_TID.X ;  /* 0x0000000000057919 */ /* 0x000e260000002100 */
        /* <DEDUP_REMOVED lines=8> */
[----:B0-----:R-:W-:-:S03]  /*0cd0*/  LOP3.LUT R7, R5, 0x3f, RZ, 0xc0, !PT ;  /* 0x0000003f05077812 */ /* 0x001fc600078ec0ff */
[----:B------:R-:W-:Y:S04]  /*0ce0*/  STL [R1+0x6a8], RZ ;  /* 0x0006a8ff01007387 */ /* 0x000fe80000100800 */
[----:B------:R-:W-:Y:S04]  /*0cf0*/  STL [R1+0x6ac], RZ ;  /* 0x0006acff01007387 */ /* 0x000fe80000100800 */
[----:B------:R-:W-:Y:S04]  /*0d00*/  STL [R1+0x690], RZ ;  /* 0x000690ff01007387 */ /* 0x000fe80000100800 */
[----:B------:R-:W-:Y:S04]  /*0d10*/  STL [R1+0x694], RZ ;  /* 0x000694ff01007387 */ /* 0x000fe80000100800 */
[----:B------:R-:W-:Y:S04]  /*0d20*/  STL [R1+0x698], RZ ;  /* 0x000698ff01007387 */ /* 0x000fe80000100800 */
[----:B------:R-:W-:Y:S04]  /*0d30*/  STL [R1+0x69c], RZ ;  /* 0x00069cff01007387 */ /* 0x000fe80000100800 */
[----:B------:R-:W-:Y:S04]  /*0d40*/  STL [R1+0x3378], R8 ;  /* 0x0033780801007387 */ /* 0x000fe80000100800 */
[----:B------:R0:W-:Y:S04]  /*0d50*/  STL [R1+0x34], R0 ;  /* 0x0000340001007387 */ /* 0x0001e80000100800 */
[----:B------:R1:W-:Y:S04]  /*0d60*/  STL [R1+0x30], R9 ;  /* 0x0000300901007387 */ /* 0x0003e80000100800 */
[----:B------:R2:W-:Y:S01]  /*0d70*/  STL [R1+0x2c], R6 ;  /* 0x00002c0601007387 */ /* 0x0005e20000100800 */
[----:B0-----:R-:W-:-:S02]  /*0d80*/  VIADD R0, R8, 0x4 ;  /* 0x0000000408007836 */ /* 0x001fc40000000000 */
[----:B-1----:R-:W-:-:S03]  /*0d90*/  VIADD R9, R8, 0x5 ;  /* 0x0000000508097836 */ /* 0x002fc60000000000 */
[----:B------:R0:W-:Y:S01]  /*0da0*/  STL [R1+0x28], R0 ;  /* 0x0000280001007387 */ /* 0x0001e20000100800 */
[----:B--2---:R-:W-:-:S03]  /*0db0*/  VIADD R6, R8, 0x6 ;  /* 0x0000000608067836 */ /* 0x004fc60000000000 */
[----:B------:R1:W-:Y:S04]  /*0dc0*/  STL [R1+0x24], R9 ;  /* 0x0000240901007387 */ /* 0x0003e80000100800 */
[----:B------:R2:W-:Y:S01]  /*0dd0*/  STL [R1+0x20], R6 ;  /* 0x0000200601007387 */ /* 0x0005e20000100800 */
[C---:B0-----:R-:W-:Y:S02]  /*0de0*/  VIADD R0, R8.reuse, 0x7 ;  /* 0x0000000708007836 */ /* 0x041fe40000000000 */
[----:B-1----:R-:W-:-:S03]  /*0df0*/  VIADD R9, R8, 0xb ;  /* 0x0000000b08097836 */ /* 0x002fc60000000000 */
[----:B------:R0:W-:Y:S01]  /*0e00*/  STL [R1+0x1c], R0 ;  /* 0x00001c0001007387 */ /* 0x0001e20000100800 */
[----:B--2---:R-:W-:-:S03]  /*0e10*/  VIADD R6, R8, 0xd ;  /* 0x0000000d08067836 */ /* 0x004fc60000000000 */
[----:B------:R-:W-:Y:S04]  /*0e20*/  STL [R1+0x18], R22 ;  /* 0x0000181601007387 */ /* 0x000fe80000100800 */
[----:B------:R-:W-:Y:S01]  /*0e30*/  STL [R1+0x14], R25 ;  /* 0x0000141901007387 */ /* 0x000fe20000100800 */
[----:B0-----:R-:W-:Y:S02]  /*0e40*/  IMAD.SHL.U32 R0, R4, 0x200, RZ ;  /* 0x0000020004007824 */ /* 0x001fe400078e00ff */
[----:B------:R-:W-:Y:S01]  /*0e50*/  VIADD R4, R8, 0xc ;  /* 0x0000000c08047836 */ /* 0x000fe20000000000 */
[----:B------:R-:W-:Y:S02]  /*0e60*/  STL [R1+0x10], R26 ;  /* 0x0000101a01007387 */ /* 0x000fe40000100800 */
[----:B------:R-:W-:Y:S01]  /*0e70*/  LOP3.LUT R17, R0, 0x3f, R5, 0xf8, !PT ;  /* 0x0000003f00117812 */ /* 0x000fe200078ef805 */
[----:B------:R-:W-:Y:S01]  /*0e80*/  VIADD R5, R8, 0xe ;  /* 0x0000000e08057836 */ /* 0x000fe20000000000 */
[----:B------:R-:W-:Y:S01]  /*0e90*/  LOP3.LUT R16, R0, 0x40, R7, 0xfe, !PT ;  /* 0x0000004000107812 */ /* 0x000fe200078efe07 */
[----:B------:R0:W-:Y:S01]  /*0ea0*/  STL [R1+0xc], R9 ;  /* 0x00000c0901007387 */ /* 0x0001e20000100800 */
[----:B------:R-:W-:-:S02]  /*0eb0*/  LOP3.LUT R0, R17, 0x100, RZ, 0xfc, !PT ;  /* 0x0000010011007812 */ /* 0x000fc400078efcff */
[C---:B------:R-:W-:Y:S01]  /*0ec0*/  LOP3.LUT R11, R17.reuse, 0x80, RZ, 0xfc, !PT ;  /* 0x00000080110b7812 */ /* 0x040fe200078efcff */
[----:B------:R1:W-:Y:S01]  /*0ed0*/  STL [R1+0x8], R4 ;  /* 0x0000080401007387 */ /* 0x0003e20000100800 */
[C---:B------:R-:W-:Y:S02]  /*0ee0*/  LOP3.LUT R29, R17.reuse, 0x140, RZ, 0xfc, !PT ;  /* 0x00000140111d7812 */ /* 0x040fe400078efcff */
[C---:B------:R-:W-:Y:S01]  /*0ef0*/  LOP3.LUT R27, R17.reuse, 0x1c0, RZ, 0xfc, !PT ;  /* 0x000001c0111b7812 */ /* 0x040fe200078efcff */
[----:B------:R2:W-:Y:S01]  /*0f00*/  STL [R1+0x337c], R17 ;  /* 0x00337c1101007387 */ /* 0x0005e20000100800 */
[C---:B------:R-:W-:Y:S02]  /*0f10*/  LOP3.LUT R28, R17.reuse, 0x180, RZ, 0xfc, !PT ;  /* 0x00000180111c7812 */ /* 0x040fe400078efcff */
[----:B0-----:R-:W-:Y:S01]  /*0f20*/  LOP3.LUT R9, R17, 0xc0, RZ, 0xfc, !PT ;  /* 0x000000c011097812 */ /* 0x001fe200078efcff */
[----:B------:R2:W-:Y:S01]  /*0f30*/  STL [R1+0x3380], R16 ;  /* 0x0033801001007387 */ /* 0x0005e20000100800 */
[----:B-1----:R-:W-:-:S03]  /*0f40*/  VIADD R4, R8, 0xf ;  /* 0x0000000f08047836 */ /* 0x002fc60000000000 */
[----:B------:R2:W-:Y:S04]  /*0f50*/  STL [R1+0x338c], R0 ;  /* 0x00338c0001007387 */ /* 0x0005e80000100800 */
[----:B------:R2:W-:Y:S04]  /*0f60*/  STL [R1+0x3384], R11 ;  /* 0x0033840b01007387 */ /* 0x0005e80000100800 */
[----:B------:R2:W-:Y:S04]  /*0f70*/  STL [R1+0x3388], R9 ;  /* 0x0033880901007387 */ /* 0x0005e80000100800 */
[----:B------:R2:W-:Y:S04]  /*0f80*/  STL [R1+0x3394], R29 ;  /* 0x0033941d01007387 */ /* 0x0005e80000100800 */
[----:B------:R2:W-:Y:S04]  /*0f90*/  STL [R1+0x3390], R27 ;  /* 0x0033901b01007387 */ /* 0x0005e80000100800 */
[----:B------:R2:W-:Y:S01]  /*0fa0*/  STL [R1+0x3398], R28 ;  /* 0x0033981c01007387 */ /* 0x0005e20000100800 */
[----:B------:R-:W-:Y:S05]  /*0fb0*/  @!P0 BRA `(.L_x_0) ;  /* 0x000007ac00488947 */ /* 0x000fea0003800000 */
[----:B------:R-:W-:Y:S01]  /*0fc0*/  IABS R8, R2 ;  /* 0x0000000200087213 */ /* 0x000fe20000000000 */
[----:B------:R0:W-:Y:S01]  /*0fd0*/  STL [R1+0x33b4], R2 ;  /* 0x0033b40201007387 */ /* 0x0001e20000100800 */
[----:B------:R-:W-:Y:S01]  /*0fe0*/  IABS R10, R3 ;  /* 0x00000003000a7213 */ /* 0x000fe20000000000 */
[----:B------:R-:W-:Y:S01]  /*0ff0*/  IMAD.MOV.U32 R12, RZ, RZ, RZ ;  /* 0x000000ffff0c7224 */ /* 0x000fe200078e00ff */
[----:B------:R-:W-:Y:S02]  /*1000*/  IABS R24, R17 ;  /* 0x0000001100187213 */ /* 0x000fe40000000000 */
[----:B------:R-:W-:Y:S01]  /*1010*/  IABS R23, R16 ;  /* 0x0000001000177213 */ /* 0x000fe20000000000 */
[----:B------:R-:W-:Y:S01]  /*1020*/  IMAD.MOV.U32 R14, RZ, RZ, RZ ;  /* 0x000000ffff0e7224 */ /* 0x000fe200078e00ff */
[----:B------:R-:W-:Y:S01]  /*1030*/  IABS R19, R29 ;  /* 0x0000001d00137213 */ /* 0x000fe20000000000 */
[----:B------:R-:W-:Y:S01]  /*1040*/  ULDC UR4, c[0x0][0x23c] ;  /* 0x00008f0000047ab9 */ /* 0x000fe20000000800 */
[----:B------:R-:W-:Y:S01]  /*1050*/  IABS R20, R28 ;  /* 0x0000001c00147213 */ /* 0x000fe20000000000 */
[----:B0-----:R-:W3:Y:S01]  /*1060*/  LDL R2, [R1+0x338c] ;  /* 0x00338c0001027983 */ /* 0x001ee20000100800 */
[----:B------:R-:W0:Y:S01]  /*1070*/  I2F.RP R7, R8 ;  /* 0x0000000800077306 */ /* 0x000e220000209400 */
[----:B--2---:R-:W-:Y:S01]  /*1080*/  IABS R16, R11 ;  /* 0x0000000b00107213 */ /* 0x004fe20000000000 */
[----:B------:R-:W-:Y:S01]  /*1090*/  ULDC UR21, c[0x0][0x234] ;  /* 0x00008d0000157ab9 */ /* 0x000fe20000000800 */
[----:B------:R-:W-:Y:S01]  /*10a0*/  IABS R17, R9 ;  /* 0x0000000900117213 */ /* 0x000fe20000000000 */
[----:B------:R1:W-:Y:S01]  /*10b0*/  STL [R1+0x33a4], R3 ;  /* 0x0033a40301007387 */ /* 0x0003e20000100800 */
[----:B------:R-:W-:Y:S01]  /*10c0*/  IABS R21, R27 ;  /* 0x0000001b00157213 */ /* 0x000fe20000000000 */
[----:B------:R-:W-:Y:S01]  /*10d0*/  ULDC.64 UR34, c[0x0][0x210] ;  /* 0x0000840000227ab9 */ /* 0x000fe20000000a00 */
[----:B------:R-:W-:Y:S01]  /*10e0*/  ISETP.GE.AND P5, PT, R5, RZ, PT ;  /* 0x000000ff0500720c */ /* 0x000fe20003fa6270 */
[----:B------:R-:W2:Y:S01]  /*10f0*/  I2F.RP R0, R10 ;  /* 0x0000000a00007306 */ /* 0x000ea20000209400 */
[----:B------:R-:W-:Y:S01]  /*1100*/  ISETP.GE.AND P4, PT, R4, RZ, PT ;  /* 0x000000ff0400720c */ /* 0x000fe20003f86270 */
[----:B------:R-:W-:Y:S01]  /*1110*/  ULDC UR19, c[0x0][0x238] ;  /* 0x00008e0000137ab9 */ /* 0x000fe20000000800 */
[----:B------:R-:W-:Y:S01]  /*1120*/  ISETP.GE.AND P0, PT, R6, RZ, PT ;  /* 0x000000ff0600720c */ /* 0x000fe20003f06270 */
[----:B------:R-:W-:Y:S01]  /*1130*/  ULDC UR17, c[0x0][0x238] ;  /* 0x00008e0000117ab9 */ /* 0x000fe20000000800 */
[----:B------:R-:W-:Y:S01]  /*1140*/  ULDC UR16, c[0x0][0x238] ;  /* 0x00008e0000107ab9 */ /* 0x000fe20000000800 */
[----:B-1----:R-:W4:Y:S01]  /*1150*/  LDL R3, [R1+0xc] ;  /* 0x00000c0001037983 */ /* 0x002f220000100800 */
[----:B------:R-:W-:Y:S01]  /*1160*/  ULDC UR15, c[0x0][0x238] ;  /* 0x00008e00000f7ab9 */ /* 0x000fe20000000800 */
[----:B0-----:R-:W0:Y:S01]  /*1170*/  MUFU.RCP R7, R7 ;  /* 0x0000000700077308 */ /* 0x001e220000001000 */
[----:B------:R-:W-:Y:S01]  /*1180*/  ULDC UR14, c[0x0][0x238] ;  /* 0x00008e00000e7ab9 */ /* 0x000fe20000000800 */
[----:B------:R-:W-:Y:S01]  /*1190*/  ULDC UR13, c[0x0][0x238] ;  /* 0x00008e00000d7ab9 */ /* 0x000fe20000000800 */
[----:B------:R-:W-:Y:S01]  /*11a0*/  ULDC UR12, c[0x0][0x238] ;  /* 0x00008e00000c7ab9 */ /* 0x000fe20000000800 */
[----:B------:R-:W-:Y:S01]  /*11b0*/  ULDC UR11, c[0x0][0x238] ;  /* 0x00008e00000b7ab9 */ /* 0x000fe20000000800 */
[----:B------:R-:W-:Y:S01]  /*11c0*/  ULDC UR9, c[0x0][0x238] ;  /* 0x00008e0000097ab9 */ /* 0x000fe20000000800 */
[----:B------:R-:W-:Y:S01]  /*11d0*/  ULDC UR8, c[0x0][0x238] ;  /* 0x00008e0000087ab9 */ /* 0x000fe20000000800 */
[----:B------:R-:W-:Y:S01]  /*11e0*/  ULDC UR7, c[0x0][0x238] ;  /* 0x00008e0000077ab9 */ /* 0x000fe20000000800 */
[----:B--2---:R-:W1:Y:S01]  /*11f0*/  MUFU.RCP R0, R0 ;  /* 0x0000000000007308 */ /* 0x004e620000001000 */
[----:B------:R-:W-:Y:S01]  /*1200*/  ULDC UR42, c[0x0][0x238] ;  /* 0x00008e00002a7ab9 */ /* 0x000fe20000000800 */
[----:B------:R-:W-:Y:S01]  /*1210*/  ULDC UR58, c[0x0][0x238] ;  /* 0x00008e00003a7ab9 */ /* 0x000fe20000000800 */
[----:B------:R-:W-:Y:S01]  /*1220*/  ULDC UR22, c[0x0][0x238] ;  /* 0x00008e0000167ab9 */ /* 0x000fe20000000800 */
[----:B------:R-:W-:Y:S01]  /*1230*/  ULDC UR50, c[0x0][0x238] ;  /* 0x00008e0000327ab9 */ /* 0x000fe20000000800 */
[----:B------:R-:W-:Y:S01]  /*1240*/  ULDC UR30, c[0x0][0x238] ;  /* 0x00008e00001e7ab9 */ /* 0x000fe20000000800 */
[----:B------:R-:W-:Y:S01]  /*1250*/  ULDC UR6, c[0x0][0x238] ;  /* 0x00008e0000067ab9 */ /* 0x000fe20000000800 */
[----:B------:R-:W-:Y:S01]  /*1260*/  ULDC UR54, c[0x0][0x238] ;  /* 0x00008e0000367ab9 */ /* 0x000fe20000000800 */
[----:B------:R-:W-:Y:S01]  /*1270*/  ULDC UR46, c[0x0][0x238] ;  /* 0x00008e00002e7ab9 */ /* 0x000fe20000000800 */
[----:B0-----:R-:W-:Y:S01]  /*1280*/  VIADD R7, R7, 0xffffffe ;  /* 0x0ffffffe07077836 */ /* 0x001fe20000000000 */
[----:B------:R-:W-:Y:S01]  /*1290*/  ULDC UR38, c[0x0][0x238] ;  /* 0x00008e0000267ab9 */ /* 0x000fe20000000800 */
[----:B------:R-:W-:Y:S01]  /*12a0*/  ULDC UR26, c[0x0][0x238] ;  /* 0x00008e00001a7ab9 */ /* 0x000fe20000000800 */
[----:B------:R-:W-:Y:S01]  /*12b0*/  ULDC UR18, c[0x0][0x238] ;  /* 0x00008e0000127ab9 */ /* 0x000fe20000000800 */
[----:B------:R-:W0:Y:S01]  /*12c0*/  F2I.FTZ.U32.TRUNC.NTZ R13, R7 ;  /* 0x00000007000d7305 */ /* 0x000e22000021f000 */
[----:B------:R-:W-:Y:S01]  /*12d0*/  ULDC UR60, c[0x0][0x238] ;  /* 0x00008e00003c7ab9 */ /* 0x000fe20000000800 */
[----:B------:R-:W-:Y:S01]  /*12e0*/  ULDC UR56, c[0x0][0x238] ;  /* 0x00008e0000387ab9 */ /* 0x000fe20000000800 */
[----:B------:R-:W-:Y:S01]  /*12f0*/  ULDC UR52, c[0x0][0x238] ;  /* 0x00008e0000347ab9 */ /* 0x000fe20000000800 */
[----:B-1----:R-:W-:Y:S01]  /*1300*/  VIADD R0, R0, 0xffffffe ;  /* 0x0ffffffe00007836 */ /* 0x002fe20000000000 */
[----:B------:R-:W-:Y:S01]  /*1310*/  ULDC UR48, c[0x0][0x238] ;  /* 0x00008e0000307ab9 */ /* 0x000fe20000000800 */
[----:B------:R-:W-:Y:S01]  /*1320*/  ULDC UR44, c[0x0][0x238] ;  /* 0x00008e00002c7ab9 */ /* 0x000fe20000000800 */
[----:B------:R-:W-:Y:S01]  /*1330*/  ULDC UR40, c[0x0][0x238] ;  /* 0x00008e0000287ab9 */ /* 0x000fe20000000800 */
[----:B------:R0:W1:Y:S01]  /*1340*/  F2I.FTZ.U32.TRUNC.NTZ R15, R0 ;  /* 0x00000000000f7305 */ /* 0x000062000021f000 */
        /* <DEDUP_REMOVED lines=8> */
[----:B0-----:R-:W-:Y:S01]  /*13d0*/  IMAD.MOV R0, RZ, RZ, -R13 ;  /* 0x000000ffff007224 */ /* 0x001fe200078e0a0d */
[----:B------:R-:W-:Y:S01]  /*13e0*/  ULDC UR55, c[0x0][0x238] ;  /* 0x00008e0000377ab9 */ /* 0x000fe20000000800 */
[----:B------:R-:W-:Y:S01]  /*13f0*/  ULDC UR53, c[0x0][0x238] ;  /* 0x00008e0000357ab9 */ /* 0x000fe20000000800 */
[----:B------:R-:W-:Y:S01]  /*1400*/  ULDC UR51, c[0x0][0x238] ;  /* 0x00008e0000337ab9 */ /* 0x000fe20000000800 */
[----:B------:R-:W-:Y:S01]  /*1410*/  IMAD R0, R0, R8, RZ ;  /* 0x0000000800007224 */ /* 0x000fe200078e02ff */
[----:B------:R-:W-:Y:S01]  /*1420*/  ULDC UR49, c[0x0][0x238] ;  /* 0x00008e0000317ab9 */ /* 0x000fe20000000800 */
[----:B-1----:R-:W-:Y:S01]  /*1430*/  IMAD.MOV R7, RZ, RZ, -R15 ;  /* 0x000000ffff077224 */ /* 0x002fe200078e0a0f */
[----:B------:R-:W-:Y:S01]  /*1440*/  ULDC UR47, c[0x0][0x238] ;  /* 0x00008e00002f7ab9 */ /* 0x000fe20000000800 */
[----:B------:R-:W-:Y:S01]  /*1450*/  IMAD.HI.U32 R12, R13, R0, R12 ;  /* 0x000000000d0c7227 */ /* 0x000fe200078e000c */
[----:B------:R-:W-:Y:S01]  /*1460*/  ULDC UR45, c[0x0][0x238] ;  /* 0x00008e00002d7ab9 */ /* 0x000fe20000000800 */
[----:B------:R-:W-:Y:S01]  /*1470*/  ULDC UR43, c[0x0][0x238] ;  /* 0x00008e00002b7ab9 */ /* 0x000fe20000000800 */
[----:B------:R-:W-:Y:S01]  /*1480*/  ULDC UR41, c[0x0][0x238] ;  /* 0x00008e0000297ab9 */ /* 0x000fe20000000800 */
[----:B------:R-:W-:Y:S01]  /*1490*/  IMAD R7, R7, R10, RZ ;  /* 0x0000000a07077224 */ /* 0x000fe200078e02ff */
[----:B------:R-:W-:Y:S01]  /*14a0*/  ULDC UR39, c[0x0][0x238] ;  /* 0x00008e0000277ab9 */ /* 0x000fe20000000800 */
[C---:B------:R-:W-:Y:S01]  /*14b0*/  IMAD.HI.U32 R0, R12.reuse, R24, RZ ;  /* 0x000000180c007227 */ /* 0x040fe200078e00ff */
[----:B------:R-:W-:Y:S01]  /*14c0*/  ULDC UR37, c[0x0][0x238] ;  /* 0x00008e0000257ab9 */ /* 0x000fe20000000800 */
[----:B------:R-:W-:Y:S01]  /*14d0*/  ULDC UR31, c[0x0][0x238] ;  /* 0x00008e00001f7ab9 */ /* 0x000fe20000000800 */
[----:B------:R-:W-:Y:S01]  /*14e0*/  ULDC UR29, c[0x0][0x238] ;  /* 0x00008e00001d7ab9 */ /* 0x000fe20000000800 */
[C---:B------:R-:W-:Y:S01]  /*14f0*/  IMAD.HI.U32 R11, R12.reuse, R16, RZ ;  /* 0x000000100c0b7227 */ /* 0x040fe200078e00ff */
[----:B------:R-:W-:Y:S01]  /*1500*/  ULDC UR27, c[0x0][0x238] ;  /* 0x00008e00001b7ab9 */ /* 0x000fe20000000800 */
[----:B------:R-:W-:Y:S01]  /*1510*/  ULDC UR25, c[0x0][0x238] ;  /* 0x00008e0000197ab9 */ /* 0x000fe20000000800 */
[----:B------:R-:W-:Y:S01]  /*1520*/  ULDC UR23, c[0x0][0x238] ;  /* 0x00008e0000177ab9 */ /* 0x000fe20000000800 */
[----:B------:R-:W-:-:S04]  /*1530*/  IMAD.HI.U32 R9, R12, R17, RZ ;  /* 0x000000110c097227 */ /* 0x000fc800078e00ff */
[----:B------:R-:W-:Y:S02]  /*1540*/  IMAD.MOV R0, RZ, RZ, -R0 ;  /* 0x000000ffff007224 */ /* 0x000fe400078e0a00 */
[----:B------:R-:W-:Y:S02]  /*1550*/  IMAD.MOV R11, RZ, RZ, -R11 ;  /* 0x000000ffff0b7224 */ /* 0x000fe400078e0a0b */
[----:B------:R-:W-:Y:S02]  /*1560*/  IMAD.MOV R9, RZ, RZ, -R9 ;  /* 0x000000ffff097224 */ /* 0x000fe400078e0a09 */
[----:B------:R-:W-:-:S04]  /*1570*/  IMAD.HI.U32 R13, R12, R23, RZ ;  /* 0x000000170c0d7227 */ /* 0x000fc800078e00ff */
[----:B------:R-:W-:-:S04]  /*1580*/  IMAD.HI.U32 R15, R15, R7, R14 ;  /* 0x000000070f0f7227 */ /* 0x000fc800078e000e */
[C---:B------:R-:W-:Y:S02]  /*1590*/  IMAD R24, R8.reuse, R0, R24 ;  /* 0x0000000008187224 */ /* 0x040fe400078e0218 */
[C---:B------:R-:W-:Y:S02]  /*15a0*/  IMAD R16, R8.reuse, R11, R16 ;  /* 0x0000000b08107224 */ /* 0x040fe400078e0210 */
[----:B------:R-:W-:Y:S02]  /*15b0*/  IMAD R17, R8, R9, R17 ;  /* 0x0000000908117224 */ /* 0x000fe400078e0211 */
[----:B------:R-:W-:-:S04]  /*15c0*/  IMAD.HI.U32 R0, R12, R19, RZ ;  /* 0x000000130c007227 */ /* 0x000fc800078e00ff */
[----:B------:R-:W-:Y:S02]  /*15d0*/  IMAD.MOV R13, RZ, RZ, -R13 ;  /* 0x000000ffff0d7224 */ /* 0x000fe400078e0a0d */
[----:B------:R-:W-:-:S04]  /*15e0*/  IMAD.HI.U32 R11, R12, R20, RZ ;  /* 0x000000140c0b7227 */ /* 0x000fc800078e00ff */
[----:B------:R-:W-:-:S04]  /*15f0*/  IMAD.HI.U32 R9, R12, R21, RZ ;  /* 0x000000150c097227 */ /* 0x000fc800078e00ff */
[----:B------:R-:W-:Y:S02]  /*1600*/  IMAD R23, R8, R13, R23 ;  /* 0x0000000d08177224 */ /* 0x000fe400078e0217 */
[----:B------:R-:W2:Y:S01]  /*1610*/  LDL R13, [R1+0x8] ;  /* 0x00000800010d7983 */ /* 0x000ea20000100800 */
[----:B---3--:R-:W-:-:S05]  /*1620*/  IABS R18, R2 ;  /* 0x0000000200127213 */ /* 0x008fca0000000000 */
[----:B------:R-:W-:Y:S02]  /*1630*/  IMAD.HI.U32 R7, R12, R18, RZ ;  /* 0x000000120c077227 */ /* 0x000fe400078e00ff */
[----:B------:R-:W3:Y:S01]  /*1640*/  LDL R12, [R1+0x337c] ;  /* 0x00337c00010c7983 */ /* 0x000ee20000100800 */
[----:B------:R-:W-:Y:S02]  /*1650*/  ISETP.GT.U32.AND P1, PT, R8, R24, PT ;  /* 0x000000180800720c */ /* 0x000fe40003f24070 */
[----:B------:R-:W-:Y:S01]  /*1660*/  IABS R5, R5 ;  /* 0x0000000500057213 */ /* 0x000fe20000000000 */
[----:B------:R-:W-:Y:S01]  /*1670*/  IMAD.MOV R7, RZ, RZ, -R7 ;  /* 0x000000ffff077224 */ /* 0x000fe200078e0a07 */
[----:B------:R-:W-:Y:S02]  /*1680*/  IABS R14, R4 ;  /* 0x00000004000e7213 */ /* 0x000fe40000000000 */
[----:B------:R-:W-:Y:S01]  /*1690*/  IABS R4, R6 ;  /* 0x0000000600047213 */ /* 0x000fe20000000000 */
[----:B------:R-:W-:-:S02]  /*16a0*/  IMAD.MOV.U32 R6, RZ, RZ, R5 ;  /* 0x000000ffff067224 */ /* 0x000fc400078e0005 */
[----:B------:R-:W-:-:S04]  /*16b0*/  IMAD R18, R8, R7, R18 ;  /* 0x0000000708127224 */ /* 0x000fc800078e0212 */
[----:B------:R-:W-:Y:S01]  /*16c0*/  @!P1 IMAD.IADD R24, R24, 0x1, -R8 ;  /* 0x0000000118189824 */ /* 0x000fe200078e0a08 */
[C---:B------:R-:W-:Y:S01]  /*16d0*/  ISETP.GT.U32.AND P1, PT, R8.reuse, R17, PT ;  /* 0x000000110800720c */ /* 0x040fe20003f24070 */
[----:B------:R-:W-:Y:S01]  /*16e0*/  IMAD.HI.U32 R7, R15, R14, RZ ;  /* 0x0000000e0f077227 */ /* 0x000fe200078e00ff */
[----:B------:R-:W-:-:S03]  /*16f0*/  ISETP.GT.U32.AND P2, PT, R8, R23, PT ;  /* 0x000000170800720c */ /* 0x000fc60003f44070 */
[----:B------:R-:W-:Y:S02]  /*1700*/  IMAD.MOV R11, RZ, RZ, -R11 ;  /* 0x000000ffff0b7224 */ /* 0x000fe400078e0a0b */
[----:B------:R-:W-:-:S04]  /*1710*/  IMAD.HI.U32 R5, R15, R6, RZ ;  /* 0x000000060f057227 */ /* 0x000fc800078e00ff */
[----:B------:R-:W-:Y:S02]  /*1720*/  IMAD.MOV R0, RZ, RZ, -R0 ;  /* 0x000000ffff007224 */ /* 0x000fe400078e0a00 */
[----:B------:R-:W-:Y:S02]  /*1730*/  IMAD.MOV R9, RZ, RZ, -R9 ;  /* 0x000000ffff097224 */ /* 0x000fe400078e0a09 */
[----:B------:R-:W-:Y:S02]  /*1740*/  IMAD.MOV R7, RZ, RZ, -R7 ;  /* 0x000000ffff077224 */ /* 0x000fe400078e0a07 */
[C---:B------:R-:W-:Y:S01]  /*1750*/  IMAD R20, R8.reuse, R11, R20 ;  /* 0x0000000b08147224 */ /* 0x040fe200078e0214 */
[----:B------:R-:W-:Y:S01]  /*1760*/  IABS R11, R22 ;  /* 0x00000016000b7213 */ /* 0x000fe20000000000 */
[----:B------:R-:W-:Y:S02]  /*1770*/  IMAD.MOV R5, RZ, RZ, -R5 ;  /* 0x000000ffff057224 */ /* 0x000fe400078e0a05 */
[----:B------:R-:W-:-:S02]  /*1780*/  IMAD R19, R8, R0, R19 ;  /* 0x0000000008137224 */ /* 0x000fc400078e0213 */
[----:B------:R-:W-:Y:S01]  /*1790*/  IMAD R21, R8, R9, R21 ;  /* 0x0000000908157224 */ /* 0x000fe200078e0215 */
[----:B------:R-:W-:Y:S01]  /*17a0*/  IABS R9, R25 ;  /* 0x0000001900097213 */ /* 0x000fe20000000000 */
[----:B------:R-:W-:-:S04]  /*17b0*/  IMAD.HI.U32 R0, R15, R4, RZ ;  /* 0x000000040f007227 */ /* 0x000fc800078e00ff */
[C---:B------:R-:W-:Y:S01]  /*17c0*/  IMAD R14, R10.reuse, R7, R14 ;  /* 0x000000070a0e7224 */ /* 0x040fe200078e020e */
[----:B------:R-:W-:Y:S01]  /*17d0*/  IABS R7, R26 ;  /* 0x0000001a00077213 */ /* 0x000fe20000000000 */
[----:B------:R-:W-:Y:S02]  /*17e0*/  IMAD R6, R10, R5, R6 ;  /* 0x000000050a067224 */ /* 0x000fe400078e0206 */
[----:B------:R-:W-:-:S04]  /*17f0*/  IMAD.HI.U32 R5, R15, R11, RZ ;  /* 0x0000000b0f057227 */ /* 0x000fc800078e00ff */
[----:B------:R-:W-:Y:S02]  /*1800*/  @!P1 IMAD.IADD R17, R17, 0x1, -R8 ;  /* 0x0000000111119824 */ /* 0x000fe400078e0a08 */
[----:B------:R-:W-:Y:S02]  /*1810*/  IMAD.MOV R0, RZ, RZ, -R0 ;  /* 0x000000ffff007224 */ /* 0x000fe400078e0a00 */
[----:B------:R-:W-:Y:S01]  /*1820*/  @!P2 IMAD.IADD R23, R23, 0x1, -R8 ;  /* 0x000000011717a824 */ /* 0x000fe200078e0a08 */
[----:B------:R-:W-:Y:S01]  /*1830*/  ISETP.GT.U32.AND P2, PT, R8, R24, PT ;  /* 0x000000180800720c */ /* 0x000fe20003f44070 */
[----:B------:R-:W-:-:S04]  /*1840*/  IMAD.HI.U32 R22, R15, R7, RZ ;  /* 0x000000070f167227 */ /* 0x000fc800078e00ff */
[----:B------:R-:W-:Y:S02]  /*1850*/  IMAD.MOV R5, RZ, RZ, -R5 ;  /* 0x000000ffff057224 */ /* 0x000fe400078e0a05 */
[C---:B------:R-:W-:Y:S02]  /*1860*/  IMAD R4, R10.reuse, R0, R4 ;  /* 0x000000000a047224 */ /* 0x040fe400078e0204 */
[----:B------:R-:W-:Y:S02]  /*1870*/  IMAD.MOV R22, RZ, RZ, -R22 ;  /* 0x000000ffff167224 */ /* 0x000fe400078e0a16 */
[C---:B------:R-:W-:Y:S02]  /*1880*/  IMAD R11, R10.reuse, R5, R11 ;  /* 0x000000050a0b7224 */ /* 0x040fe400078e020b */
[----:B------:R-:W5:Y:S01]  /*1890*/  LDL R5, [R1+0x3380] ;  /* 0x0033800001057983 */ /* 0x000f620000100800 */
[----:B------:R-:W-:-:S03]  /*18a0*/  IMAD R7, R10, R22, R7 ;  /* 0x000000160a077224 */ /* 0x000fc600078e0207 */
[----:B------:R-:W5:Y:S01]  /*18b0*/  LDL R22, [R1+0x3388] ;  /* 0x0033880001167983 */ /* 0x000f620000100800 */
[----:B------:R-:W-:Y:S01]  /*18c0*/  @!P2 IMAD.IADD R24, R24, 0x1, -R8 ;  /* 0x000000011818a824 */ /* 0x000fe200078e0a08 */
[----:B--2---:R-:W-:Y:S02]  /*18d0*/  IABS R0, R13 ;  /* 0x0000000d00007213 */ /* 0x004fe40000000000 */
[----:B----4-:R-:W-:Y:S02]  /*18e0*/  IABS R13, R3 ;  /* 0x00000003000d7213 */ /* 0x010fe40000000000 */
[----:B------:R-:W2:Y:S01]  /*18f0*/  LDL R3, [R1+0x24] ;  /* 0x0000240001037983 */ /* 0x000ea20000100800 */
[----:B------:R-:W-:-:S04]  /*1900*/  IMAD.HI.U32 R26, R15, R0, RZ ;  /* 0x000000000f1a7227 */ /* 0x000fc800078e00ff */
[----:B------:R-:W-:-:S04]  /*1910*/  IMAD.HI.U32 R25, R15, R13, RZ ;  /* 0x0000000d0f197227 */ /* 0x000fc800078e00ff */
[----:B------:R-:W-:Y:S02]  /*1920*/  IMAD.MOV R26, RZ, RZ, -R26 ;  /* 0x000000ffff1a7224 */ /* 0x000fe400078e0a1a */
[----:B------:R-:W-:Y:S02]  /*1930*/  IMAD.MOV R25, RZ, RZ, -R25 ;  /* 0x000000ffff197224 */ /* 0x000fe400078e0a19 */
[C---:B------:R-:W-:Y:S02]  /*1940*/  IMAD R0, R10.reuse, R26, R0 ;  /* 0x0000001a0a007224 */ /* 0x040fe400078e0200 */
[----:B------:R-:W-:Y:S01]  /*1950*/  IMAD R13, R10, R25, R13 ;  /* 0x000000190a0d7224 */ /* 0x000fe200078e020d */
[----:B------:R-:W4:Y:S04]  /*1960*/  LDL R26, [R1+0x20] ;  /* 0x00002000011a7983 */ /* 0x000f280000100800 */
[----:B------:R-:W4:Y:S01]  /*1970*/  LDL R25, [R1+0x1c] ;  /* 0x00001c0001197983 */ /* 0x000f220000100800 */
[----:B---3--:R-:W-:Y:S01]  /*1980*/  ISETP.GE.AND P1, PT, R12, RZ, PT ;  /* 0x000000ff0c00720c */ /* 0x008fe20003f26270 */
[----:B------:R-:W-:-:S04]  /*1990*/  IMAD.HI.U32 R12, R15, R9, RZ ;  /* 0x000000090f0c7227 */ /* 0x000fc800078e00ff */
[----:B------:R-:W-:-:S04]  /*19a0*/  IMAD.MOV R12, RZ, RZ, -R12 ;  /* 0x000000ffff0c7224 */ /* 0x000fc800078e0a0c */
[----:B------:R-:W-:Y:S02]  /*19b0*/  IMAD R9, R10, R12, R9 ;  /* 0x0000000c0a097224 */ /* 0x000fe400078e0209 */
[----:B------:R-:W3:Y:S02]  /*19c0*/  LDL R12, [R1+0x3384] ;  /* 0x00338400010c7983 */ /* 0x000ee40000100800 */
[----:B------:R-:W-:Y:S01]  /*19d0*/  @!P1 IMAD.MOV R24, RZ, RZ, -R24 ;  /* 0x000000ffff189224 */ /* 0x000fe200078e0a18 */
[----:B------:R-:W-:Y:S02]  /*19e0*/  ISETP.GE.AND P1, PT, R2, RZ, PT ;  /* 0x000000ff0200720c */ /* 0x000fe40003f26270 */
[----:B------:R-:W4:Y:S01]  /*19f0*/  LDL.LU R2, [R1+0x33b4] ;  /* 0x0033b40001027983 */ /* 0x000f220000300800 */
[C---:B------:R-:W-:Y:S02]  /*1a00*/  ISETP.GT.U32.AND P3, PT, R8.reuse, R16, PT ;  /* 0x000000100800720c */ /* 0x040fe40003f64070 */
[----:B------:R-:W-:-:S11]  /*1a10*/  ISETP.GT.U32.AND P6, PT, R8, R23, PT ;  /* 0x000000170800720c */ /* 0x000fd60003fc4070 */
[----:B------:R-:W-:-:S05]  /*1a20*/  @!P3 IMAD.IADD R16, R16, 0x1, -R8 ;  /* 0x000000011010b824 */ /* 0x000fca00078e0a08 */
[C---:B------:R-:W-:Y:S02]  /*1a30*/  ISETP.GT.U32.AND P3, PT, R8.reuse, R16, PT ;  /* 0x000000100800720c */ /* 0x040fe40003f64070 */
[C---:B------:R-:W-:Y:S01]  /*1a40*/  ISETP.GT.U32.AND P2, PT, R8.reuse, R18, PT ;  /* 0x000000120800720c */ /* 0x040fe20003f44070 */
[----:B------:R-:W-:Y:S01]  /*1a50*/  @!P6 IMAD.IADD R23, R23, 0x1, -R8 ;  /* 0x000000011717e824 */ /* 0x000fe200078e0a08 */
[----:B------:R-:W-:-:S09]  /*1a60*/  ISETP.GT.U32.AND P6, PT, R8, R19, PT ;  /* 0x000000130800720c */ /* 0x000fd20003fc4070 */
[--C-:B------:R-:W-:Y:S01]  /*1a70*/  @!P3 IMAD.IADD R16, R16, 0x1, -R8.reuse ;  /* 0x000000011010b824 */ /* 0x100fe200078e0a08 */
[----:B------:R-:W-:Y:S01]  /*1a80*/  ISETP.GT.U32.AND P3, PT, R8, R20, PT ;  /* 0x000000140800720c */ /* 0x000fe20003f64070 */
[--C-:B------:R-:W-:Y:S01]  /*1a90*/  @!P2 IMAD.IADD R18, R18, 0x1, -R8.reuse ;  /* 0x000000011212a824 */ /* 0x100fe200078e0a08 */
[C---:B------:R-:W-:Y:S01]  /*1aa0*/  ISETP.GT.U32.AND P2, PT, R8.reuse, R21, PT ;  /* 0x000000150800720c */ /* 0x040fe20003f44070 */
[----:B------:R-:W-:Y:S01]  /*1ab0*/  @!P6 IMAD.IADD R19, R19, 0x1, -R8 ;  /* 0x000000011313e824 */ /* 0x000fe200078e0a08 */
[----:B------:R-:W-:-:S09]  /*1ac0*/  ISETP.GT.U32.AND P6, PT, R8, R17, PT ;  /* 0x000000110800720c */ /* 0x000fd20003fc4070 */
[--C-:B------:R-:W-:Y:S01]  /*1ad0*/  @!P3 IMAD.IADD R20, R20, 0x1, -R8.reuse ;  /* 0x000000011414b824 */ /* 0x100fe200078e0a08 */
[C---:B------:R-:W-:Y:S01]  /*1ae0*/  ISETP.GT.U32.AND P3, PT, R8.reuse, R18, PT ;  /* 0x000000120800720c */ /* 0x040fe20003f64070 */
[--C-:B------:R-:W-:Y:S01]  /*1af0*/  @!P2 IMAD.IADD R21, R21, 0x1, -R8.reuse ;  /* 0x000000011515a824 */ /* 0x100fe200078e0a08 */
[C---:B------:R-:W-:Y:S01]  /*1b00*/  ISETP.GT.U32.AND P2, PT, R8.reuse, R19, PT ;  /* 0x000000130800720c */ /* 0x040fe20003f44070 */
[----:B------:R-:W-:Y:S01]  /*1b10*/  @!P6 IMAD.IADD R17, R17, 0x1, -R8 ;  /* 0x000000011111e824 */ /* 0x000fe200078e0a08 */
[----:B------:R-:W-:-:S09]  /*1b20*/  ISETP.GT.U32.AND P6, PT, R8, R20, PT ;  /* 0x000000140800720c */ /* 0x000fd20003fc4070 */
[--C-:B------:R-:W-:Y:S01]  /*1b30*/  @!P3 IMAD.IADD R18, R18, 0x1, -R8.reuse ;  /* 0x000000011212b824 */ /* 0x100fe200078e0a08 */
[----:B------:R-:W-:Y:S01]  /*1b40*/  ISETP.GT.U32.AND P3, PT, R8, R21, PT ;  /* 0x000000150800720c */ /* 0x000fe20003f64070 */
[--C-:B------:R-:W-:Y:S01]  /*1b50*/  @!P2 IMAD.IADD R19, R19, 0x1, -R8.reuse ;  /* 0x000000011313a824 */ /* 0x100fe200078e0a08 */
[----:B-----5:R-:W-:Y:S01]  /*1b60*/  ISETP.GE.AND P2, PT, R5, RZ, PT ;  /* 0x000000ff0500720c */ /* 0x020fe20003f46270 */
[----:B------:R-:W-:Y:S01]  /*1b70*/  @!P6 IMAD.IADD R20, R20, 0x1, -R8 ;  /* 0x000000011414e824 */ /* 0x000fe200078e0a08 */
[----:B------:R-:W-:-:S09]  /*1b80*/  ISETP.GE.AND P6, PT, R22, RZ, PT ;  /* 0x000000ff1600720c */ /* 0x000fd20003fc6270 */
[----:B------:R-:W-:Y:S02]  /*1b90*/  @!P3 IMAD.IADD R21, R21, 0x1, -R8 ;  /* 0x000000011515b824 */ /* 0x000fe400078e0a08 */
[----:B------:R-:W-:Y:S02]  /*1ba0*/  @!P2 IMAD.MOV R23, RZ, RZ, -R23 ;  /* 0x000000ffff17a224 */ /* 0x000fe400078e0a17 */
[----:B------:R-:W-:Y:S02]  /*1bb0*/  @!P1 IMAD.MOV R18, RZ, RZ, -R18 ;  /* 0x000000ffff129224 */ /* 0x000fe400078e0a12 */
[----:B------:R-:W-:Y:S01]  /*1bc0*/  @!P6 IMAD.MOV R17, RZ, RZ, -R17 ;  /* 0x000000ffff11e224 */ /* 0x000fe200078e0a11 */
[----:B--2---:R-:W-:Y:S02]  /*1bd0*/  IABS R8, R3 ;  /* 0x0000000300087213 */ /* 0x004fe40000000000 */
[----:B------:R-:W2:Y:S03]  /*1be0*/  LDL.LU R3, [R1+0x30] ;  /* 0x0000300001037983 */ /* 0x000ea60000300800 */
[----:B------:R-:W-:-:S04]  /*1bf0*/  IMAD.HI.U32 R22, R15, R8, RZ ;  /* 0x000000080f167227 */ /* 0x000fc800078e00ff */
[----:B------:R-:W-:-:S04]  /*1c00*/  IMAD.MOV R22, RZ, RZ, -R22 ;  /* 0x000000ffff167224 */ /* 0x000fc800078e0a16 */
[----:B------:R-:W-:Y:S01]  /*1c10*/  IMAD R8, R10, R22, R8 ;  /* 0x000000160a087224 */ /* 0x000fe200078e0208 */
[----:B---3--:R-:W-:Y:S02]  /*1c20*/  ISETP.GE.AND P3, PT, R12, RZ, PT ;  /* 0x000000ff0c00720c */ /* 0x008fe40003f66270 */
[----:B----4-:R-:W-:Y:S02]  /*1c30*/  ISETP.NE.AND P1, PT, R2, RZ, PT ;  /* 0x000000ff0200720c */ /* 0x010fe40003f25270 */
[----:B------:R-:W-:-:S04]  /*1c40*/  LOP3.LUT R22, RZ, R2, RZ, 0x33, !PT ;  /* 0x00000002ff167212 */ /* 0x000fc800078e33ff */
[----:B------:R-:W-:-:S05]  /*1c50*/  SEL R2, R22, R23, !P1 ;  /* 0x0000001716027207 */ /* 0x000fca0004800000 */
[----:B------:R-:W-:Y:S01]  /*1c60*/  @!P3 IMAD.MOV R16, RZ, RZ, -R16 ;  /* 0x000000ffff10b224 */ /* 0x000fe200078e0a10 */
[C---:B------:R-:W-:Y:S01]  /*1c70*/  SEL R24, R22.reuse, R24, !P1 ;  /* 0x0000001816187207 */ /* 0x040fe20004800000 */
[----:B------:R0:W-:Y:S03]  /*1c80*/  STL [R1+0x339c], R2 ;  /* 0x00339c0201007387 */ /* 0x0001e60000100800 */
[C---:B------:R-:W-:Y:S02]  /*1c90*/  SEL R16, R22.reuse, R16, !P1 ;  /* 0x0000001016107207 */ /* 0x040fe40004800000 */
[C---:B------:R-:W-:Y:S01]  /*1ca0*/  SEL R17, R22.reuse, R17, !P1 ;  /* 0x0000001116117207 */ /* 0x040fe20004800000 */
[----:B------:R-:W-:Y:S01]  /*1cb0*/  STL [R1], R24 ;  /* 0x0000001801007387 */ /* 0x000fe20000100800 */
[----:B------:R-:W-:-:S03]  /*1cc0*/  SEL R18, R22, R18, !P1 ;  /* 0x0000001216127207 */ /* 0x000fc60004800000 */
[----:B0-----:R-:W3:Y:S04]  /*1cd0*/  LDL R2, [R1+0x3378] ;  /* 0x0033780001027983 */ /* 0x001ee80000100800 */
[----:B------:R0:W-:Y:S04]  /*1ce0*/  STL [R1+0x33a0], R16 ;  /* 0x0033a01001007387 */ /* 0x0001e80000100800 */
[----:B0-----:R-:W4:Y:S04]  /*1cf0*/  LDL.LU R16, [R1+0x34] ;  /* 0x0000340001107983 */ /* 0x001f280000300800 */
[----:B------:R0:W-:Y:S04]  /*1d00*/  STL [R1+0x33a8], R17 ;  /* 0x0033a81101007387 */ /* 0x0001e80000100800 */
[----:B0-----:R-:W5:Y:S04]  /*1d10*/  LDL.LU R17, [R1+0x2c] ;  /* 0x00002c0001117983 */ /* 0x001f680000300800 */
[----:B------:R0:W-:Y:S04]  /*1d20*/  STL [R1+0x33ac], R18 ;  /* 0x0033ac1201007387 */ /* 0x0001e80000100800 */
[----:B0-----:R-:W4:Y:S01]  /*1d30*/  LDL.LU R18, [R1+0x28] ;  /* 0x0000280001127983 */ /* 0x001f220000300800 */
[----:B------:R-:W-:-:S02]  /*1d40*/  ISETP.GE.AND P2, PT, R29, RZ, PT ;  /* 0x000000ff1d00720c */ /* 0x000fc40003f46270 */
[----:B------:R-:W-:Y:S02]  /*1d50*/  ISETP.GE.AND P3, PT, R28, RZ, PT ;  /* 0x000000ff1c00720c */ /* 0x000fe40003f66270 */
[----:B------:R-:W-:Y:S02]  /*1d60*/  ISETP.GE.AND P6, PT, R27, RZ, PT ;  /* 0x000000ff1b00720c */ /* 0x000fe40003fc6270 */
[----:B------:R-:W-:Y:S02]  /*1d70*/  IABS R12, R26 ;  /* 0x0000001a000c7213 */ /* 0x000fe40000000000 */
[----:B------:R-:W-:-:S03]  /*1d80*/  IABS R5, R25 ;  /* 0x0000001900057213 */ /* 0x000fc60000000000 */
[----:B------:R-:W-:-:S04]  /*1d90*/  IMAD.HI.U32 R25, R15, R12, RZ ;  /* 0x0000000c0f197227 */ /* 0x000fc800078e00ff */
[----:B------:R-:W-:Y:S02]  /*1da0*/  @!P2 IMAD.MOV R19, RZ, RZ, -R19 ;  /* 0x000000ffff13a224 */ /* 0x000fe400078e0a13 */
[----:B------:R-:W-:Y:S02]  /*1db0*/  @!P3 IMAD.MOV R20, RZ, RZ, -R20 ;  /* 0x000000ffff14b224 */ /* 0x000fe400078e0a14 */
[----:B------:R-:W-:Y:S02]  /*1dc0*/  @!P6 IMAD.MOV R21, RZ, RZ, -R21 ;  /* 0x000000ffff15e224 */ /* 0x000fe400078e0a15 */
[----:B------:R-:W-:Y:S02]  /*1dd0*/  IMAD.MOV R25, RZ, RZ, -R25 ;  /* 0x000000ffff197224 */ /* 0x000fe400078e0a19 */
[----:B------:R-:W-:Y:S01]  /*1de0*/  IMAD.HI.U32 R26, R15, R5, RZ ;  /* 0x000000050f1a7227 */ /* 0x000fe200078e00ff */
[C---:B------:R-:W-:Y:S02]  /*1df0*/  SEL R19, R22.reuse, R19, !P1 ;  /* 0x0000001316137207 */ /* 0x040fe40004800000 */
[----:B------:R-:W-:Y:S01]  /*1e00*/  SEL R20, R22, R20, !P1 ;  /* 0x0000001416147207 */ /* 0x000fe20004800000 */
[----:B------:R-:W-:Y:S01]  /*1e10*/  IMAD R12, R10, R25, R12 ;  /* 0x000000190a0c7224 */ /* 0x000fe200078e020c */
[----:B------:R-:W-:Y:S01]  /*1e20*/  SEL R21, R22, R21, !P1 ;  /* 0x0000001516157207 */ /* 0x000fe20004800000 */
[----:B------:R-:W-:-:S04]  /*1e30*/  IMAD.MOV R26, RZ, RZ, -R26 ;  /* 0x000000ffff1a7224 */ /* 0x000fc800078e0a1a */
[----:B------:R-:W-:Y:S01]  /*1e40*/  IMAD R5, R10, R26, R5 ;  /* 0x0000001a0a057224 */ /* 0x000fe200078e0205 */
[----:B------:R0:W-:Y:S01]  /*1e50*/  STL [R1+0x33b0], R19 ;  /* 0x0033b01301007387 */ /* 0x0001e20000100800 */
[----:B--2---:R-:W-:-:S03]  /*1e60*/  IABS R24, R3 ;  /* 0x0000000300187213 */ /* 0x004fc60000000000 */
[----:B0-----:R-:W2:Y:S04]  /*1e70*/  LDL.LU R19, [R1+0x10] ;  /* 0x0000100001137983 */ /* 0x001ea80000300800 */
[----:B------:R3:W-:Y:S01]  /*1e80*/  STL [R1+0x4], R21 ;  /* 0x0000041501007387 */ /* 0x0007e20000100800 */
[----:B------:R-:W-:-:S04]  /*1e90*/  IMAD.HI.U32 R29, R15, R24, RZ ;  /* 0x000000180f1d7227 */ /* 0x000fc800078e00ff */
[----:B------:R-:W-:-:S04]  /*1ea0*/  IMAD.MOV R29, RZ, RZ, -R29 ;  /* 0x000000ffff1d7224 */ /* 0x000fc800078e0a1d */
[----:B------:R-:W-:Y:S01]  /*1eb0*/  IMAD R24, R10, R29, R24 ;  /* 0x0000001d0a187224 */ /* 0x000fe200078e0218 */
[----:B---3--:R-:W-:Y:S02]  /*1ec0*/  IABS R21, R2 ;  /* 0x0000000200157213 */ /* 0x008fe40000000000 */
[----:B-----5:R-:W-:-:S05]  /*1ed0*/  IABS R25, R17 ;  /* 0x0000001100197213 */ /* 0x020fca0000000000 */
[----:B------:R-:W-:Y:S01]  /*1ee0*/  IMAD.HI.U32 R26, R15, R25, RZ ;  /* 0x000000190f1a7227 */ /* 0x000fe200078e00ff */
[----:B----4-:R-:W-:-:S05]  /*1ef0*/  IABS R22, R18 ;  /* 0x0000001200167213 */ /* 0x010fca0000000000 */
[----:B------:R-:W-:-:S04]  /*1f00*/  IMAD.HI.U32 R27, R15, R22, RZ ;  /* 0x000000160f1b7227 */ /* 0x000fc800078e00ff */
[----:B------:R-:W-:Y:S02]  /*1f10*/  IMAD.MOV R27, RZ, RZ, -R27 ;  /* 0x000000ffff1b7224 */ /* 0x000fe400078e0a1b */
[----:B------:R-:W-:Y:S02]  /*1f20*/  IMAD.MOV R26, RZ, RZ, -R26 ;  /* 0x000000ffff1a7224 */ /* 0x000fe400078e0a1a */
[C---:B------:R-:W-:Y:S01]  /*1f30*/  IMAD R22, R10.reuse, R27, R22 ;  /* 0x0000001b0a167224 */ /* 0x040fe200078e0216 */
[----:B------:R-:W-:Y:S01]  /*1f40*/  IABS R23, R16 ;  /* 0x0000001000177213 */ /* 0x000fe20000000000 */
[----:B------:R-:W3:Y:S01]  /*1f50*/  LDL.LU R27, [R1+0xc] ;  /* 0x00000c00011b7983 */ /* 0x000ee20000300800 */
[----:B------:R-:W-:-:S03]  /*1f60*/  IMAD R25, R10, R26, R25 ;  /* 0x0000001a0a197224 */ /* 0x000fc600078e0219 */
[----:B------:R-:W4:Y:S01]  /*1f70*/  LDL.LU R26, [R1+0x8] ;  /* 0x00000800011a7983 */ /* 0x000f220000300800 */
[----:B------:R-:W-:-:S03]  /*1f80*/  IMAD.HI.U32 R28, R15, R23, RZ ;  /* 0x000000170f1c7227 */ /* 0x000fc600078e00ff */
[----:B------:R-:W5:Y:S01]  /*1f90*/  LDL.LU R29, [R1+0x1c] ;  /* 0x00001c00011d7983 */ /* 0x000f620000300800 */
[----:B------:R-:W-:-:S04]  /*1fa0*/  IMAD.HI.U32 R15, R15, R21, RZ ;  /* 0x000000150f0f7227 */ /* 0x000fc800078e00ff */
[----:B------:R-:W-:Y:S02]  /*1fb0*/  IMAD.MOV R28, RZ, RZ, -R28 ;  /* 0x000000ffff1c7224 */ /* 0x000fe400078e0a1c */
[----:B------:R-:W-:Y:S02]  /*1fc0*/  IMAD.MOV R15, RZ, RZ, -R15 ;  /* 0x000000ffff0f7224 */ /* 0x000fe400078e0a0f */
[C---:B------:R-:W-:Y:S02]  /*1fd0*/  IMAD R23, R10.reuse, R28, R23 ;  /* 0x0000001c0a177224 */ /* 0x040fe400078e0217 */
[----:B------:R-:W5:Y:S01]  /*1fe0*/  LDL.LU R28, [R1+0x18] ;  /* 0x00001800011c7983 */ /* 0x000f620000300800 */
[----:B------:R-:W-:-:S03]  /*1ff0*/  IMAD R15, R10, R15, R21 ;  /* 0x0000000f0a0f7224 */ /* 0x000fc600078e0215 */
[----:B------:R-:W5:Y:S01]  /*2000*/  LDL.LU R21, [R1+0x14] ;  /* 0x0000140001157983 */ /* 0x000f620000300800 */
[C---:B------:R-:W-:Y:S02]  /*2010*/  ISETP.GT.U32.AND P1, PT, R10.reuse, R14, PT ;  /* 0x0000000e0a00720c */ /* 0x040fe40003f24070 */
[C---:B------:R-:W-:Y:S02]  /*2020*/  ISETP.GT.U32.AND P3, PT, R10.reuse, R0, PT ;  /* 0x000000000a00720c */ /* 0x040fe40003f64070 */
[C---:B------:R-:W-:Y:S02]  /*2030*/  ISETP.GT.U32.AND P6, PT, R10.reuse, R6, PT ;  /* 0x000000060a00720c */ /* 0x040fe40003fc4070 */
[----:B------:R-:W-:-:S07]  /*2040*/  ISETP.GT.U32.AND P2, PT, R10, R4, PT ;  /* 0x000000040a00720c */ /* 0x000fce0003f44070 */
[--C-:B------:R-:W-:Y:S01]  /*2050*/  @!P1 IMAD.IADD R14, R14, 0x1, -R10.reuse ;  /* 0x000000010e0e9824 */ /* 0x100fe200078e0a0a */
[----:B------:R-:W-:Y:S01]  /*2060*/  ISETP.GT.U32.AND P1, PT, R10, R13, PT ;  /* 0x0000000d0a00720c */ /* 0x000fe20003f24070 */
[--C-:B------:R-:W-:Y:S01]  /*2070*/  @!P3 IMAD.IADD R0, R0, 0x1, -R10.reuse ;  /* 0x000000010000b824 */ /* 0x100fe200078e0a0a */
[----:B------:R-:W-:Y:S01]  /*2080*/  ISETP.GT.U32.AND P3, PT, R10, R11, PT ;  /* 0x0000000b0a00720c */ /* 0x000fe20003f64070 */
[--C-:B------:R-:W-:Y:S01]  /*2090*/  @!P6 IMAD.IADD R6, R6, 0x1, -R10.reuse ;  /* 0x000000010606e824 */ /* 0x100fe200078e0a0a */
[----:B------:R-:W-:Y:S01]  /*20a0*/  ISETP.GT.U32.AND P6, PT, R10, R7, PT ;  /* 0x000000070a00720c */ /* 0x000fe20003fc4070 */
[----:B------:R-:W-:Y:S01]  /*20b0*/  @!P2 IMAD.IADD R4, R4, 0x1, -R10 ;  /* 0x000000010404a824 */ /* 0x000fe200078e0a0a */
[----:B------:R-:W-:-:S07]  /*20c0*/  ISETP.GT.U32.AND P2, PT, R10, R9, PT ;  /* 0x000000090a00720c */ /* 0x000fce0003f44070 */
[--C-:B------:R-:W-:Y:S01]  /*20d0*/  @!P1 IMAD.IADD R13, R13, 0x1, -R10.reuse ;  /* 0x000000010d0d9824 */ /* 0x100fe200078e0a0a */
[C---:B------:R-:W-:Y:S01]  /*20e0*/  ISETP.GT.U32.AND P1, PT, R10.reuse, R5, PT ;  /* 0x000000050a00720c */ /* 0x040fe20003f24070 */
[--C-:B------:R-:W-:Y:S01]  /*20f0*/  @!P3 IMAD.IADD R11, R11, 0x1, -R10.reuse ;  /* 0x000000010b0bb824 */ /* 0x100fe200078e0a0a */
[C---:B------:R-:W-:Y:S01]  /*2100*/  ISETP.GT.U32.AND P3, PT, R10.reuse, R4, PT ;  /* 0x000000040a00720c */ /* 0x040fe20003f64070 */
[--C-:B------:R-:W-:Y:S01]  /*2110*/  @!P6 IMAD.IADD R7, R7, 0x1, -R10.reuse ;  /* 0x000000010707e824 */ /* 0x100fe200078e0a0a */
[C---:B------:R-:W-:Y:S01]  /*2120*/  ISETP.GT.U32.AND P6, PT, R10.reuse, R14, PT ;  /* 0x0000000e0a00720c */ /* 0x040fe20003fc4070 */
[----:B------:R-:W-:Y:S01]  /*2130*/  @!P2 IMAD.IADD R9, R9, 0x1, -R10 ;  /* 0x000000010909a824 */ /* 0x000fe200078e0a0a */
[----:B------:R-:W-:-:S07]  /*2140*/  ISETP.GT.U32.AND P2, PT, R10, R6, PT ;  /* 0x000000060a00720c */ /* 0x000fce0003f44070 */
[--C-:B------:R-:W-:Y:S01]  /*2150*/  @!P1 IMAD.IADD R5, R5, 0x1, -R10.reuse ;  /* 0x0000000105059824 */ /* 0x100fe200078e0a0a */
[----:B------:R-:W-:Y:S01]  /*2160*/  ISETP.GT.U32.AND P1, PT, R10, R0, PT ;  /* 0x000000000a00720c */ /* 0x000fe20003f24070 */
[--C-:B------:R-:W-:Y:S02]  /*2170*/  @!P3 IMAD.IADD R4, R4, 0x1, -R10.reuse ;  /* 0x000000010404b824 */ /* 0x100fe400078e0a0a */
[----:B------:R-:W-:Y:S02]  /*2180*/  @!P6 IMAD.IADD R14, R14, 0x1, -R10 ;  /* 0x000000010e0ee824 */ /* 0x000fe400078e0a0a */
[----:B------:R-:W-:Y:S01]  /*2190*/  @!P0 IMAD.MOV R4, RZ, RZ, -R4 ;  /* 0x000000ffff048224 */ /* 0x000fe200078e0a04 */
[----:B------:R-:W-:Y:S01]  /*21a0*/  ISETP.GT.U32.AND P0, PT, R10, R12, PT ;  /* 0x0000000c0a00720c */ /* 0x000fe20003f04070 */
[----:B------:R-:W-:Y:S01]  /*21b0*/  @!P2 IMAD.IADD R6, R6, 0x1, -R10 ;  /* 0x000000010606a824 */ /* 0x000fe200078e0a0a */
[C---:B------:R-:W-:Y:S01]  /*21c0*/  ISETP.GT.U32.AND P2, PT, R10.reuse, R13, PT ;  /* 0x0000000d0a00720c */ /* 0x040fe20003f44070 */
[----:B------:R-:W-:Y:S01]  /*21d0*/  @!P4 IMAD.MOV R14, RZ, RZ, -R14 ;  /* 0x000000ffff0ec224 */ /* 0x000fe200078e0a0e */
[----:B------:R-:W-:-:S03]  /*21e0*/  ISETP.GT.U32.AND P3, PT, R10, R7, PT ;  /* 0x000000070a00720c */ /* 0x000fc60003f64070 */
[----:B------:R-:W-:Y:S01]  /*21f0*/  @!P1 IMAD.IADD R0, R0, 0x1, -R10 ;  /* 0x0000000100009824 */ /* 0x000fe200078e0a0a */
[C---:B------:R-:W-:Y:S02]  /*2200*/  ISETP.GT.U32.AND P1, PT, R10.reuse, R8, PT ;  /* 0x000000080a00720c */ /* 0x040fe40003f24070 */
[----:B------:R-:W-:-:S03]  /*2210*/  ISETP.GT.U32.AND P4, PT, R10, R9, PT ;  /* 0x000000090a00720c */ /* 0x000fc60003f84070 */
[--C-:B------:R-:W-:Y:S02]  /*2220*/  @!P0 IMAD.IADD R12, R12, 0x1, -R10.reuse ;  /* 0x000000010c0c8824 */ /* 0x100fe400078e0a0a */
[--C-:B------:R-:W-:Y:S01]  /*2230*/  @!P2 IMAD.IADD R13, R13, 0x1, -R10.reuse ;  /* 0x000000010d0da824 */ /* 0x100fe200078e0a0a */
[C---:B------:R-:W-:Y:S01]  /*2240*/  ISETP.GT.U32.AND P2, PT, R10.reuse, R22, PT ;  /* 0x000000160a00720c */ /* 0x040fe20003f44070 */
[----:B------:R-:W-:Y:S01]  /*2250*/  @!P3 IMAD.IADD R7, R7, 0x1, -R10 ;  /* 0x000000010707b824 */ /* 0x000fe200078e0a0a */
[----:B------:R-:W-:-:S03]  /*2260*/  ISETP.GT.U32.AND P3, PT, R10, R25, PT ;  /* 0x000000190a00720c */ /* 0x000fc60003f64070 */
[--C-:B------:R-:W-:Y:S02]  /*2270*/  @!P1 IMAD.IADD R8, R8, 0x1, -R10.reuse ;  /* 0x0000000108089824 */ /* 0x100fe400078e0a0a */
[----:B------:R-:W-:Y:S01]  /*2280*/  @!P4 IMAD.IADD R9, R9, 0x1, -R10 ;  /* 0x000000010909c824 */ /* 0x000fe200078e0a0a */
[C---:B------:R-:W-:Y:S01]  /*2290*/  ISETP.GT.U32.AND P4, PT, R10.reuse, R24, PT ;  /* 0x000000180a00720c */ /* 0x040fe20003f84070 */
[----:B------:R-:W-:Y:S01]  /*22a0*/  @!P5 IMAD.MOV R6, RZ, RZ, -R6 ;  /* 0x000000ffff06d224 */ /* 0x000fe200078e0a06 */
[----:B------:R-:W-:-:S03]  /*22b0*/  ISETP.GT.U32.AND P5, PT, R10, R11, PT ;  /* 0x0000000b0a00720c */ /* 0x000fc60003fa4070 */
[--C-:B------:R-:W-:Y:S01]  /*22c0*/  @!P2 IMAD.IADD R22, R22, 0x1, -R10.reuse ;  /* 0x000000011616a824 */ /* 0x100fe200078e0a0a */
[----:B--2---:R-:W-:Y:S01]  /*22d0*/  ISETP.GE.AND P2, PT, R19, RZ, PT ;  /* 0x000000ff1300720c */ /* 0x004fe20003f46270 */
[----:B------:R-:W-:-:S06]  /*22e0*/  @!P3 IMAD.IADD R25, R25, 0x1, -R10 ;  /* 0x000000011919b824 */ /* 0x000fcc00078e0a0a */
[--C-:B------:R-:W-:Y:S02]  /*22f0*/  @!P4 IMAD.IADD R24, R24, 0x1, -R10.reuse ;  /* 0x000000011818c824 */ /* 0x100fe400078e0a0a */
[----:B------:R-:W-:-:S04]  /*2300*/  @!P5 IMAD.IADD R11, R11, 0x1, -R10 ;  /* 0x000000010b0bd824 */ /* 0x000fc800078e0a0a */
[----:B------:R-:W-:Y:S01]  /*2310*/  @!P2 IMAD.MOV R7, RZ, RZ, -R7 ;  /* 0x000000ffff07a224 */ /* 0x000fe200078e0a07 */
[----:B------:R-:W-:-:S13]  /*2320*/  ISETP.GT.U32.AND P2, PT, R10, R22, PT ;  /* 0x000000160a00720c */ /* 0x000fda0003f44070 */
[----:B------:R-:W-:Y:S01]  /*2330*/  @!P2 IMAD.IADD R22, R22, 0x1, -R10 ;  /* 0x000000011616a824 */ /* 0x000fe200078e0a0a */
[----:B------:R-:W-:Y:S02]  /*2340*/  ISETP.GE.AND P2, PT, R18, RZ, PT ;  /* 0x000000ff1200720c */ /* 0x000fe40003f46270 */
[----:B---3--:R-:W-:Y:S02]  /*2350*/  ISETP.GE.AND P1, PT, R27, RZ, PT ;  /* 0x000000ff1b00720c */ /* 0x008fe40003f26270 */
[----:B----4-:R-:W-:Y:S02]  /*2360*/  ISETP.GE.AND P0, PT, R26, RZ, PT ;  /* 0x000000ff1a00720c */ /* 0x010fe40003f06270 */
[----:B------:R-:W2:Y:S04]  /*2370*/  LDL.LU R26, [R1+0x20] ;  /* 0x00002000011a7983 */ /* 0x000ea80000300800 */
[----:B------:R-:W3:Y:S04]  /*2380*/  LDL.LU R27, [R1+0x24] ;  /* 0x00002400011b7983 */ /* 0x000ee80000300800 */
[----:B------:R-:W4:Y:S04]  /*2390*/  LDL.LU R19, [R1+0x33b0] ;  /* 0x0033b00001137983 */ /* 0x000f280000300800 */
[----:B------:R-:W4:Y:S01]  /*23a0*/  LDL.LU R18, [R1+0x33ac] ;  /* 0x0033ac0001127983 */ /* 0x000f220000300800 */
[----:B-----5:R-:W-:-:S02]  /*23b0*/  ISETP.GE.AND P4, PT, R28, RZ, PT ;  /* 0x000000ff1c00720c */ /* 0x020fc40003f86270 */
[----:B------:R-:W-:-:S11]  /*23c0*/  ISETP.GE.AND P3, PT, R21, RZ, PT ;  /* 0x000000ff1500720c */ /* 0x000fd60003f66270 */
[----:B------:R-:W-:Y:S01]  /*23d0*/  @!P4 IMAD.MOV R11, RZ, RZ, -R11 ;  /* 0x000000ffff0bc224 */ /* 0x000fe200078e0a0b */
[C---:B------:R-:W-:Y:S01]  /*23e0*/  ISETP.GT.U32.AND P4, PT, R10.reuse, R24, PT ;  /* 0x000000180a00720c */ /* 0x040fe20003f84070 */
[----:B------:R-:W-:Y:S01]  /*23f0*/  @!P3 IMAD.MOV R9, RZ, RZ, -R9 ;  /* 0x000000ffff09b224 */ /* 0x000fe200078e0a09 */
[----:B------:R-:W-:-:S11]  /*2400*/  ISETP.GT.U32.AND P3, PT, R10, R25, PT ;  /* 0x000000190a00720c */ /* 0x000fd60003f64070 */
[--C-:B------:R-:W-:Y:S01]  /*2410*/  @!P4 IMAD.IADD R24, R24, 0x1, -R10.reuse ;  /* 0x000000011818c824 */ /* 0x100fe200078e0a0a */
[----:B------:R-:W-:Y:S01]  /*2420*/  ISETP.GE.AND P4, PT, R3, RZ, PT ;  /* 0x000000ff0300720c */ /* 0x000fe20003f86270 */
[----:B------:R-:W-:Y:S01]  /*2430*/  @!P3 IMAD.IADD R25, R25, 0x1, -R10 ;  /* 0x000000011919b824 */ /* 0x000fe200078e0a0a */
[----:B------:R-:W-:Y:S02]  /*2440*/  ISETP.GE.AND P3, PT, R17, RZ, PT ;  /* 0x000000ff1100720c */ /* 0x000fe40003f66270 */
[----:B------:R-:W5:Y:S04]  /*2450*/  LDL.LU R17, [R1+0x33a8] ;  /* 0x0033a80001117983 */ /* 0x000f680000300800 */
[----:B------:R-:W4:Y:S01]  /*2460*/  LDL.LU R3, [R1+0x33a4] ;  /* 0x0033a40001037983 */ /* 0x000f220000300800 */
[----:B------:R-:W-:Y:S01]  /*2470*/  @!P1 IMAD.MOV R13, RZ, RZ, -R13 ;  /* 0x000000ffff0d9224 */ /* 0x000fe200078e0a0d */
[----:B------:R-:W-:-:S02]  /*2480*/  ISETP.GT.U32.AND P1, PT, R10, R8, PT ;  /* 0x000000080a00720c */ /* 0x000fc40003f24070 */
[C---:B------:R-:W-:Y:S02]  /*2490*/  ISETP.GT.U32.AND P6, PT, R10.reuse, R5, PT ;  /* 0x000000050a00720c */ /* 0x040fe40003fc4070 */
[----:B------:R-:W-:-:S09]  /*24a0*/  ISETP.GT.U32.AND P5, PT, R10, R23, PT ;  /* 0x000000170a00720c */ /* 0x000fd20003fa4070 */
[--C-:B------:R-:W-:Y:S02]  /*24b0*/  @!P1 IMAD.IADD R8, R8, 0x1, -R10.reuse ;  /* 0x0000000108089824 */ /* 0x100fe400078e0a0a */
[--C-:B------:R-:W-:Y:S01]  /*24c0*/  @!P6 IMAD.IADD R5, R5, 0x1, -R10.reuse ;  /* 0x000000010505e824 */ /* 0x100fe200078e0a0a */
[C---:B------:R-:W-:Y:S01]  /*24d0*/  ISETP.GT.U32.AND P6, PT, R10.reuse, R15, PT ;  /* 0x0000000f0a00720c */ /* 0x040fe20003fc4070 */
[----:B------:R-:W-:Y:S01]  /*24e0*/  @!P5 IMAD.IADD R23, R23, 0x1, -R10 ;  /* 0x000000011717d824 */ /* 0x000fe200078e0a0a */
[----:B------:R-:W-:Y:S01]  /*24f0*/  ISETP.GE.AND P5, PT, R29, RZ, PT ;  /* 0x000000ff1d00720c */ /* 0x000fe20003fa6270 */
[----:B------:R-:W-:Y:S01]  /*2500*/  @!P0 IMAD.MOV R0, RZ, RZ, -R0 ;  /* 0x000000ffff008224 */ /* 0x000fe200078e0a00 */
[----:B------:R-:W-:-:S09]  /*2510*/  ISETP.GT.U32.AND P0, PT, R10, R12, PT ;  /* 0x0000000c0a00720c */ /* 0x000fd20003f04070 */
[--C-:B------:R-:W-:Y:S02]  /*2520*/  @!P6 IMAD.IADD R15, R15, 0x1, -R10.reuse ;  /* 0x000000010f0fe824 */ /* 0x100fe400078e0a0a */
[----:B------:R-:W-:Y:S01]  /*2530*/  @!P5 IMAD.MOV R5, RZ, RZ, -R5 ;  /* 0x000000ffff05d224 */ /* 0x000fe200078e0a05 */
[C---:B------:R-:W-:Y:S02]  /*2540*/  ISETP.GT.U32.AND P5, PT, R10.reuse, R23, PT ;  /* 0x000000170a00720c */ /* 0x040fe40003fa4070 */
[----:B------:R-:W-:Y:S01]  /*2550*/  ISETP.GT.U32.AND P6, PT, R10, R15, PT ;  /* 0x0000000f0a00720c */ /* 0x000fe20003fc4070 */
[----:B------:R-:W-:-:S10]  /*2560*/  @!P0 IMAD.IADD R12, R12, 0x1, -R10 ;  /* 0x000000010c0c8824 */ /* 0x000fd400078e0a0a */
[--C-:B------:R-:W-:Y:S02]  /*2570*/  @!P5 IMAD.IADD R23, R23, 0x1, -R10.reuse ;  /* 0x000000011717d824 */ /* 0x100fe400078e0a0a */
[----:B------:R-:W-:Y:S02]  /*2580*/  @!P6 IMAD.IADD R15, R15, 0x1, -R10 ;  /* 0x000000010f0fe824 */ /* 0x000fe400078e0a0a */
[----:B------:R-:W-:Y:S01]  /*2590*/  IMAD.MOV.U32 R10, RZ, RZ, R8 ;  /* 0x000000ffff0a7224 */ /* 0x000fe200078e0008 */
[----:B------:R-:W-:Y:S01]  /*25a0*/  ISETP.GE.AND P5, PT, R16, RZ, PT ;  /* 0x000000ff1000720c */ /* 0x000fe20003fa6270 */
[----:B------:R-:W-:Y:S01]  /*25b0*/  @!P2 IMAD.MOV R22, RZ, RZ, -R22 ;  /* 0x000000ffff16a224 */ /* 0x000fe200078e0a16 */
[----:B------:R-:W5:Y:S01]  /*25c0*/  LDL.LU R16, [R1+0x33a0] ;  /* 0x0033a00001107983 */ /* 0x000f620000300800 */
[----:B------:R-:W-:Y:S02]  /*25d0*/  @!P4 IMAD.MOV R24, RZ, RZ, -R24 ;  /* 0x000000ffff18c224 */ /* 0x000fe400078e0a18 */
[----:B------:R-:W-:-:S08]  /*25e0*/  @!P3 IMAD.MOV R25, RZ, RZ, -R25 ;  /* 0x000000ffff19b224 */ /* 0x000fd000078e0a19 */
[----:B------:R-:W-:Y:S01]  /*25f0*/  @!P5 IMAD.MOV R23, RZ, RZ, -R23 ;  /* 0x000000ffff17d224 */ /* 0x000fe200078e0a17 */
[----:B---3--:R-:W-:Y:S02]  /*2600*/  ISETP.GE.AND P1, PT, R27, RZ, PT ;  /* 0x000000ff1b00720c */ /* 0x008fe40003f26270 */
[----:B------:R-:W0:Y:S01]  /*2610*/  S2R R27, SR_TID.X ;  /* 0x00000000001b7919 */ /* 0x000e220000002100 */
[----:B--2---:R-:W-:-:S10]  /*2620*/  ISETP.GE.AND P0, PT, R26, RZ, PT ;  /* 0x000000ff1a00720c */ /* 0x004fd40003f06270 */
[----:B------:R-:W-:-:S03]  /*2630*/  @!P1 IMAD.MOV R10, RZ, RZ, -R10 ;  /* 0x000000ffff0a9224 */ /* 0x000fc600078e0a0a */
[----:B------:R-:W-:Y:S01]  /*2640*/  @!P0 IMAD.MOV R12, RZ, RZ, -R12 ;  /* 0x000000ffff0c8224 */ /* 0x000fe200078e0a0c */
[----:B------:R-:W-:Y:S02]  /*2650*/  ISETP.GE.AND P0, PT, R2, RZ, PT ;  /* 0x000000ff0200720c */ /* 0x000fe40003f06270 */
[----:B------:R-:W2:Y:S01]  /*2660*/  LDL.LU R2, [R1+0x339c] ;  /* 0x00339c0001027983 */ /* 0x000ea20000300800 */
[----:B0-----:R-:W-:-:S04]  /*2670*/  LOP3.LUT R27, R27, 0x3f, RZ, 0xc0, !PT ;  /* 0x0000003f1b1b7812 */ /* 0x001fc800078ec0ff */
[----:B------:R-:W-:-:S05]  /*2680*/  LOP3.LUT R21, R27, 0x40, RZ, 0xfc, !PT ;  /* 0x000000401b157812 */ /* 0x000fca00078efcff */
[----:B------:R-:W-:Y:S02]  /*2690*/  IMAD R8, R21, UR4, RZ ;  /* 0x0000000415087c24 */ /* 0x000fe4000f8e02ff */
[----:B------:R-:W-:Y:S01]  /*26a0*/  IMAD R21, R27, UR4, RZ ;  /* 0x000000041b157c24 */ /* 0x000fe2000f8e02ff */
[----:B------:R-:W-:Y:S01]  /*26b0*/  ULDC.64 UR4, c[0x0][0x218] ;  /* 0x0000860000047ab9 */ /* 0x000fe20000000a00 */
[----:B----4-:R-:W-:Y:S02]  /*26c0*/  ISETP.NE.AND P1, PT, R3, RZ, PT ;  /* 0x000000ff0300720c */ /* 0x010fe40003f25270 */
[----:B------:R-:W-:Y:S02]  /*26d0*/  LOP3.LUT R27, RZ, R3, RZ, 0x33, !PT ;  /* 0x00000003ff1b7212 */ /* 0x000fe400078e33ff */
[----:B------:R-:W-:Y:S02]  /*26e0*/  IADD3 R3, P2, R8, UR4, RZ ;  /* 0x0000000408037c10 */ /* 0x000fe4000ff5e0ff */
[----:B------:R-:W-:-:S02]  /*26f0*/  SEL R14, R27, R14, !P1 ;  /* 0x0000000e1b0e7207 */ /* 0x000fc40004800000 */
[----:B------:R-:W-:Y:S01]  /*2700*/  IADD3 R26, P6, R21, UR4, RZ ;  /* 0x00000004151a7c10 */ /* 0x000fe2000ffde0ff */
[----:B------:R-:W-:Y:S01]  /*2710*/  ULDC UR4, c[0x0][0x240] ;  /* 0x0000900000047ab9 */ /* 0x000fe20000000800 */
[C---:B------:R-:W-:Y:S01]  /*2720*/  SEL R6, R27.reuse, R6, !P1 ;  /* 0x000000061b067207 */ /* 0x040fe20004800000 */
[----:B------:R-:W-:Y:S01]  /*2730*/  IMAD R14, R14, UR4, RZ ;  /* 0x000000040e0e7c24 */ /* 0x000fe2000f8e02ff */
[----:B------:R-:W-:-:S03]  /*2740*/  SEL R4, R27, R4, !P1 ;  /* 0x000000041b047207 */ /* 0x000fc60004800000 */
[----:B------:R-:W-:Y:S01]  /*2750*/  IMAD R6, R6, UR4, RZ ;  /* 0x0000000406067c24 */ /* 0x000fe2000f8e02ff */
[----:B------:R-:W-:Y:S01]  /*2760*/  IADD3 R29, P4, R14, R3, RZ ;  /* 0x000000030e1d7210 */ /* 0x000fe20007f9e0ff */
[----:B------:R-:W-:Y:S01]  /*2770*/  @!P0 IMAD.MOV R15, RZ, RZ, -R15 ;  /* 0x000000ffff0f8224 */ /* 0x000fe200078e0a0f */
[----:B------:R-:W-:Y:S02]  /*2780*/  LEA.HI.X.SX32 R8, R8, UR5, 0x1, P2 ;  /* 0x0000000508087c11 */ /* 0x000fe400090f0eff */
[----:B------:R-:W-:Y:S01]  /*2790*/  IADD3 R28, P3, R14, R26, RZ ;  /* 0x0000001a0e1c7210 */ /* 0x000fe20007f7e0ff */
[----:B------:R0:W-:Y:S01]  /*27a0*/  STL [R1+0x336c], R29 ;  /* 0x00336c1d01007387 */ /* 0x0001e20000100800 */
[----:B------:R-:W-:Y:S01]  /*27b0*/  IMAD R4, R4, UR4, RZ ;  /* 0x0000000404047c24 */ /* 0x000fe2000f8e02ff */
[C---:B------:R-:W-:Y:S02]  /*27c0*/  SEL R0, R27.reuse, R0, !P1 ;  /* 0x000000001b007207 */ /* 0x040fe40004800000 */
[C---:B------:R-:W-:Y:S01]  /*27d0*/  SEL R13, R27.reuse, R13, !P1 ;  /* 0x0000000d1b0d7207 */ /* 0x040fe20004800000 */
[----:B------:R1:W-:Y:S01]  /*27e0*/  STL [R1+0x3364], R28 ;  /* 0x0033641c01007387 */ /* 0x0003e20000100800 */
[----:B------:R-:W-:-:S02]  /*27f0*/  SEL R7, R27, R7, !P1 ;  /* 0x000000071b077207 */ /* 0x000fc40004800000 */
[----:B0-----:R-:W-:Y:S02]  /*2800*/  IADD3 R29, P2, R6, R3, RZ ;  /* 0x00000003061d7210 */ /* 0x001fe40007f5e0ff */
[C---:B------:R-:W-:Y:S02]  /*2810*/  SEL R9, R27.reuse, R9, !P1 ;  /* 0x000000091b097207 */ /* 0x040fe40004800000 */
[C---:B------:R-:W-:Y:S01]  /*2820*/  SEL R11, R27.reuse, R11, !P1 ;  /* 0x0000000b1b0b7207 */ /* 0x040fe20004800000 */
[----:B------:R0:W-:Y:S01]  /*2830*/  STL [R1+0x3368], R29 ;  /* 0x0033681d01007387 */ /* 0x0001e20000100800 */
[C---:B------:R-:W-:Y:S02]  /*2840*/  SEL R5, R27.reuse, R5, !P1 ;  /* 0x000000051b057207 */ /* 0x040fe40004800000 */
[C---:B------:R-:W-:Y:S02]  /*2850*/  SEL R12, R27.reuse, R12, !P1 ;  /* 0x0000000c1b0c7207 */ /* 0x040fe40004800000 */
[----:B------:R-:W-:-:S02]  /*2860*/  SEL R10, R27, R10, !P1 ;  /* 0x0000000a1b0a7207 */ /* 0x000fc40004800000 */
[C---:B------:R-:W-:Y:S02]  /*2870*/  SEL R22, R27.reuse, R22, !P1 ;  /* 0x000000161b167207 */ /* 0x040fe40004800000 */
[C---:B------:R-:W-:Y:S02]  /*2880*/  SEL R25, R27.reuse, R25, !P1 ;  /* 0x000000191b197207 */ /* 0x040fe40004800000 */
[C---:B------:R-:W-:Y:S02]  /*2890*/  SEL R24, R27.reuse, R24, !P1 ;  /* 0x000000181b187207 */ /* 0x040fe40004800000 */
[C---:B------:R-:W-:Y:S02]  /*28a0*/  SEL R23, R27.reuse, R23, !P1 ;  /* 0x000000171b177207 */ /* 0x040fe40004800000 */
[----:B------:R-:W-:Y:S02]  /*28b0*/  SEL R15, R27, R15, !P1 ;  /* 0x0000000f1b0f7207 */ /* 0x000fe40004800000 */
[----:B-1----:R-:W-:Y:S01]  /*28c0*/  IADD3 R28, P1, R6, R26, RZ ;  /* 0x0000001a061c7210 */ /* 0x002fe20007f3e0ff */
[----:B------:R-:W-:Y:S01]  /*28d0*/  IMAD R0, R0, UR4, RZ ;  /* 0x0000000400007c24 */ /* 0x000fe2000f8e02ff */
[----:B0-----:R-:W-:-:S02]  /*28e0*/  IADD3 R29, P0, R4, R3, RZ ;  /* 0x00000003041d7210 */ /* 0x001fc40007f1e0ff */
[----:B------:R-:W-:Y:S01]  /*28f0*/  LEA.HI.X.SX32 R21, R21, UR5, 0x1, P6 ;  /* 0x0000000515157c11 */ /* 0x000fe2000b0f0eff */
[----:B------:R0:W-:Y:S01]  /*2900*/  STL [R1+0x335c], R28 ;  /* 0x00335c1c01007387 */ /* 0x0001e20000100800 */
[----:B------:R-:W-:Y:S01]  /*2910*/  SHF.R.S32.HI R27, RZ, 0x1f, R14 ;  /* 0x0000001fff1b7819 */ /* 0x000fe2000001140e */
[----:B------:R-:W-:Y:S01]  /*2920*/  IMAD R13, R13, UR4, RZ ;  /* 0x000000040d0d7c24 */ /* 0x000fe2000f8e02ff */
[----:B------:R-:W-:Y:S01]  /*2930*/  UIMAD UR17, UR17, 0x6e, URZ ;  /* 0x0000006e111178a4 */ /* 0x000fe2000f8e023f */
[----:B------:R1:W-:Y:S01]  /*2940*/  STL [R1+0x3360], R29 ;  /* 0x0033601d01007387 */ /* 0x0003e20000100800 */
[----:B------:R-:W-:Y:S01]  /*2950*/  IMAD R7, R7, UR4, RZ ;  /* 0x0000000407077c24 */ /* 0x000fe2000f8e02ff */
[----:B------:R-:W-:Y:S01]  /*2960*/  UIMAD UR16, UR16, 0x6d, URZ ;  /* 0x0000006d101078a4 */ /* 0x000fe2000f8e023f */
[----:B------:R-:W-:Y:S01]  /*2970*/  IMAD R9, R9, UR4, RZ ;  /* 0x0000000409097c24 */ /* 0x000fe2000f8e02ff */
[----:B------:R-:W-:Y:S01]  /*2980*/  UIMAD UR15, UR15, 0x6c, URZ ;  /* 0x0000006c0f0f78a4 */ /* 0x000fe2000f8e023f */
[----:B0-----:R-:W-:Y:S01]  /*2990*/  IADD3 R28, P6, R4, R26, RZ ;  /* 0x0000001a041c7210 */ /* 0x001fe20007fde0ff */
[----:B------:R-:W-:Y:S01]  /*29a0*/  IMAD R11, R11, UR4, RZ ;  /* 0x000000040b0b7c24 */ /* 0x000fe2000f8e02ff */
[----:B------:R-:W-:Y:S01]  /*29b0*/  UIMAD UR14, UR14, 0x6b, URZ ;  /* 0x0000006b0e0e78a4 */ /* 0x000fe2000f8e023f */
[----:B-1----:R-:W-:-:S02]  /*29c0*/  IADD3 R29, P5, R0, R3, RZ ;  /* 0x00000003001d7210 */ /* 0x002fc40007fbe0ff */
        /* <DEDUP_REMOVED lines=9> */
[----:B0-----:R-:W-:Y:S01]  /*2a60*/  IMAD.X R28, R27, 0x1, R8, P4 ;  /* 0x000000011b1c7824 */ /* 0x001fe200020e0608 */
[----:B------:R-:W-:Y:S01]  /*2a70*/  UIMAD UR9, UR9, 0x67, URZ ;  /* 0x00000067090978a4 */ /* 0x000fe2000f8e023f */
[----:B------:R-:W-:Y:S01]  /*2a80*/  IMAD R22, R22, UR4, RZ ;  /* 0x0000000416167c24 */ /* 0x000fe2000f8e02ff */
[----:B------:R-:W-:Y:S01]  /*2a90*/  UIMAD UR8, UR8, 0x66, URZ ;  /* 0x00000066080878a4 */ /* 0x000fe2000f8e023f */
[----:B-1----:R-:W-:Y:S01]  /*2aa0*/  IADD3 R29, P4, R0, R26, RZ ;  /* 0x0000001a001d7210 */ /* 0x002fe20007f9e0ff */
[----:B------:R0:W-:Y:S01]  /*2ab0*/  STL [R1+0x3350], R28 ;  /* 0x0033501c01007387 */ /* 0x0001e20000100800 */
[----:B------:R-:W-:Y:S01]  /*2ac0*/  IMAD R25, R25, UR4, RZ ;  /* 0x0000000419197c24 */ /* 0x000fe2000f8e02ff */
[----:B------:R-:W-:-:S02]  /*2ad0*/  UIMAD UR7, UR7, 0x65, URZ ;  /* 0x00000065070778a4 */ /* 0x000fc4000f8e023f */
[----:B------:R1:W-:Y:S01]  /*2ae0*/  STL [R1+0x334c], R29 ;  /* 0x00334c1d01007387 */ /* 0x0003e20000100800 */
[----:B------:R-:W-:Y:S01]  /*2af0*/  IMAD R24, R24, UR4, RZ ;  /* 0x0000000418187c24 */ /* 0x000fe2000f8e02ff */
[----:B------:R-:W-:Y:S01]  /*2b00*/  ULDC UR5, c[0x0][0x238] ;  /* 0x00008e0000057ab9 */ /* 0x000fe20000000800 */
[----:B0-----:R-:W-:Y:S02]  /*2b10*/  IMAD.X R28, R27, 0x1, R21, P3 ;  /* 0x000000011b1c7824 */ /* 0x001fe400018e0615 */
[----:B------:R-:W-:Y:S01]  /*2b20*/  IMAD.X R27, R14, 0x1, R8, P2 ;  /* 0x000000010e1b7824 */ /* 0x000fe200010e0608 */
[----:B-1----:R-:W-:Y:S02]  /*2b30*/  IADD3 R29, P3, R13, R3, RZ ;  /* 0x000000030d1d7210 */ /* 0x002fe40007f7e0ff */
[----:B------:R0:W-:Y:S01]  /*2b40*/  STL [R1+0x3340], R28 ;  /* 0x0033401c01007387 */ /* 0x0001e20000100800 */
[----:B------:R-:W-:-:S03]  /*2b50*/  SHF.R.S32.HI R6, RZ, 0x1f, R4 ;  /* 0x0000001fff067819 */ /* 0x000fc60000011404 */
[----:B------:R-:W-:Y:S04]  /*2b60*/  STL [R1+0x3348], R29 ;  /* 0x0033481d01007387 */ /* 0x000fe80000100800 */
[----:B------:R1:W-:Y:S01]  /*2b70*/  STL [R1+0x3344], R27 ;  /* 0x0033441b01007387 */ /* 0x0003e20000100800 */
[----:B0-----:R-:W-:Y:S01]  /*2b80*/  IADD3 R28, P2, R13, R26, RZ ;  /* 0x0000001a0d1c7210 */ /* 0x001fe20007f5e0ff */
[----:B-1----:R-:W-:-:S04]  /*2b90*/  IMAD.X R27, R14, 0x1, R21, P1 ;  /* 0x000000010e1b7824 */ /* 0x002fc800008e0615 */
[----:B------:R0:W-:Y:S01]  /*2ba0*/  STL [R1+0x333c], R28 ;  /* 0x00333c1c01007387 */ /* 0x0001e20000100800 */
[----:B------:R-:W-:-:S03]  /*2bb0*/  IADD3 R14, P1, R7, R3, RZ ;  /* 0x00000003070e7210 */ /* 0x000fc60007f3e0ff */
[----:B------:R1:W-:Y:S01]  /*2bc0*/  STL [R1+0x3330], R27 ;  /* 0x0033301b01007387 */ /* 0x0003e20000100800 */
[----:B------:R-:W-:Y:S01]  /*2bd0*/  SHF.R.S32.HI R4, RZ, 0x1f, R0 ;  /* 0x0000001fff047819 */ /* 0x000fe20000011400 */
[C-C-:B0-----:R-:W-:Y:S01]  /*2be0*/  IMAD.X R28, R6.reuse, 0x1, R8.reuse, P0 ;  /* 0x00000001061c7824 */ /* 0x141fe200000e0608 */
[----:B------:R-:W-:Y:S02]  /*2bf0*/  SHF.R.S32.HI R0, RZ, 0x1f, R13 ;  /* 0x0000001fff007819 */ /* 0x000fe4000001140d */
[----:B-1----:R-:W-:Y:S01]  /*2c00*/  IADD3 R27, P0, R7, R26, RZ ;  /* 0x0000001a071b7210 */ /* 0x002fe20007f1e0ff */
[----:B------:R-:W-:Y:S01]  /*2c10*/  STL [R1+0x3338], R14 ;  /* 0x0033380e01007387 */ /* 0x000fe20000100800 */
[----:B------:R-:W-:Y:S01]  /*2c20*/  SHF.R.S32.HI R13, RZ, 0x1f, R7 ;  /* 0x0000001fff0d7819 */ /* 0x000fe20000011407 */
[----:B------:R-:W-:Y:S02]  /*2c30*/  IMAD.X R7, R6, 0x1, R21, P6 ;  /* 0x0000000106077824 */ /* 0x000fe400030e0615 */
[----:B------:R-:W-:Y:S01]  /*2c40*/  STL [R1+0x3334], R28 ;  /* 0x0033341c01007387 */ /* 0x000fe20000100800 */
[----:B------:R-:W-:-:S03]  /*2c50*/  IMAD.X R6, R4, 0x1, R8, P5 ;  /* 0x0000000104067824 */ /* 0x000fc600028e0608 */
[----:B------:R0:W-:Y:S04]  /*2c60*/  STL [R1+0x332c], R27 ;  /* 0x00332c1b01007387 */ /* 0x0001e80000100800 */
[----:B------:R1:W-:Y:S01]  /*2c70*/  STL [R1+0x3320], R7 ;  /* 0x0033200701007387 */ /* 0x0003e20000100800 */
[C---:B0-----:R-:W-:Y:S02]  /*2c80*/  IADD3 R27, P6, R9.reuse, R3, RZ ;  /* 0x00000003091b7210 */ /* 0x041fe40007fde0ff */
[----:B-1----:R-:W-:-:S03]  /*2c90*/  IADD3 R7, P5, R9, R26, RZ ;  /* 0x0000001a09077210 */ /* 0x002fc60007fbe0ff */
[----:B------:R-:W-:Y:S04]  /*2ca0*/  STL [R1+0x3328], R27 ;  /* 0x0033281b01007387 */ /* 0x000fe80000100800 */
[----:B------:R0:W-:Y:S04]  /*2cb0*/  STL [R1+0x3324], R6 ;  /* 0x0033240601007387 */ /* 0x0001e80000100800 */
[----:B------:R1:W-:Y:S01]  /*2cc0*/  STL [R1+0x331c], R7 ;  /* 0x00331c0701007387 */ /* 0x0003e20000100800 */
[----:B0-----:R-:W-:Y:S01]  /*2cd0*/  IMAD.X R6, R4, 0x1, R21, P4 ;  /* 0x0000000104067824 */ /* 0x001fe200020e0615 */
[----:B------:R-:W-:Y:S01]  /*2ce0*/  IADD3 R4, P4, R11, R3, RZ ;  /* 0x000000030b047210 */ /* 0x000fe20007f9e0ff */
[----:B-1----:R-:W-:-:S03]  /*2cf0*/  IMAD.X R7, R0, 0x1, R8, P3 ;  /* 0x0000000100077824 */ /* 0x002fc600018e0608 */
[----:B------:R0:W-:Y:S04]  /*2d00*/  STL [R1+0x3310], R6 ;  /* 0x0033100601007387 */ /* 0x0001e80000100800 */
[----:B------:R1:W-:Y:S01]  /*2d10*/  STL [R1+0x3318], R4 ;  /* 0x0033180401007387 */ /* 0x0003e20000100800 */
[----:B0-----:R-:W-:-:S03]  /*2d20*/  IADD3 R6, P3, R11, R26, RZ ;  /* 0x0000001a0b067210 */ /* 0x001fc60007f7e0ff */
[----:B------:R0:W-:Y:S04]  /*2d30*/  STL [R1+0x3314], R7 ;  /* 0x0033140701007387 */ /* 0x0001e80000100800 */
[----:B------:R3:W-:Y:S01]  /*2d40*/  STL [R1+0x330c], R6 ;  /* 0x00330c0601007387 */ /* 0x0007e20000100800 */
[----:B-1----:R-:W-:Y:S01]  /*2d50*/  SHF.R.S32.HI R4, RZ, 0x1f, R5 ;  /* 0x0000001fff047819 */ /* 0x002fe20000011405 */
[----:B0-----:R-:W-:Y:S01]  /*2d60*/  IMAD.X R7, R0, 0x1, R21, P2 ;  /* 0x0000000100077824 */ /* 0x001fe200010e0615 */
[----:B------:R-:W-:Y:S01]  /*2d70*/  IADD3 R0, P2, R5, R3, RZ ;  /* 0x0000000305007210 */ /* 0x000fe20007f5e0ff */
[----:B---3--:R-:W-:Y:S01]  /*2d80*/  IMAD.X R6, R13, 0x1, R8, P1 ;  /* 0x000000010d067824 */ /* 0x008fe200008e0608 */
[----:B------:R-:W-:Y:S02]  /*2d90*/  IADD3 R5, P1, R5, R26, RZ ;  /* 0x0000001a05057210 */ /* 0x000fe40007f3e0ff */
[----:B------:R-:W-:Y:S01]  /*2da0*/  STL [R1+0x3300], R7 ;  /* 0x0033000701007387 */ /* 0x000fe20000100800 */
[----:B------:R-:W-:-:S03]  /*2db0*/  SHF.R.S32.HI R14, RZ, 0x1f, R9 ;  /* 0x0000001fff0e7819 */ /* 0x000fc60000011409 */
[----:B------:R-:W-:Y:S04]  /*2dc0*/  STL [R1+0x3308], R0 ;  /* 0x0033080001007387 */ /* 0x000fe80000100800 */
[----:B------:R0:W-:Y:S04]  /*2dd0*/  STL [R1+0x3304], R6 ;  /* 0x0033040601007387 */ /* 0x0001e80000100800 */
[----:B------:R1:W-:Y:S01]  /*2de0*/  STL [R1+0x32fc], R5 ;  /* 0x0032fc0501007387 */ /* 0x0003e20000100800 */
[----:B0-----:R-:W-:Y:S01]  /*2df0*/  IMAD.X R6, R13, 0x1, R21, P0 ;  /* 0x000000010d067824 */ /* 0x001fe200000e0615 */
[----:B------:R-:W-:Y:S01]  /*2e00*/  IADD3 R7, P0, R12, R3, RZ ;  /* 0x000000030c077210 */ /* 0x000fe20007f1e0ff */
[----:B-1----:R-:W-:-:S03]  /*2e10*/  IMAD.X R5, R14, 0x1, R8, P6 ;  /* 0x000000010e057824 */ /* 0x002fc600030e0608 */
[----:B------:R0:W-:Y:S01]  /*2e20*/  STL [R1+0x32f0], R6 ;  /* 0x0032f00601007387 */ /* 0x0001e20000100800 */
[----:B------:R-:W-:-:S03]  /*2e30*/  SHF.R.S32.HI R9, RZ, 0x1f, R11 ;  /* 0x0000001fff097819 */ /* 0x000fc6000001140b */
[----:B------:R-:W-:Y:S04]  /*2e40*/  STL [R1+0x32f8], R7 ;  /* 0x0032f80701007387 */ /* 0x000fe80000100800 */
[----:B------:R1:W-:Y:S01]  /*2e50*/  STL [R1+0x32f4], R5 ;  /* 0x0032f40501007387 */ /* 0x0003e20000100800 */
[----:B0-----:R-:W-:Y:S01]  /*2e60*/  IADD3 R6, P6, R12, R26, RZ ;  /* 0x0000001a0c067210 */ /* 0x001fe20007fde0ff */
[----:B------:R-:W-:-:S04]  /*2e70*/  IMAD.X R11, R9, 0x1, R8, P4 ;  /* 0x00000001090b7824 */ /* 0x000fc800020e0608 */
[----:B------:R0:W-:Y:S01]  /*2e80*/  STL [R1+0x32ec], R6 ;  /* 0x0032ec0601007387 */ /* 0x0001e20000100800 */
[----:B-1----:R-:W-:-:S05]  /*2e90*/  IMAD.X R5, R14, 0x1, R21, P5 ;  /* 0x000000010e057824 */ /* 0x002fca00028e0615 */
[----:B------:R1:W-:Y:S01]  /*2ea0*/  STL [R1+0x32e0], R5 ;  /* 0x0032e00501007387 */ /* 0x0003e20000100800 */
[----:B0-----:R-:W-:Y:S01]  /*2eb0*/  IADD3 R6, P5, R10, R3, RZ ;  /* 0x000000030a067210 */ /* 0x001fe20007fbe0ff */
[----:B------:R-:W-:Y:S01]  /*2ec0*/  IMAD.X R9, R9, 0x1, R21, P3 ;  /* 0x0000000109097824 */ /* 0x000fe200018e0615 */
[----:B------:R-:W-:-:S03]  /*2ed0*/  SHF.R.S32.HI R7, RZ, 0x1f, R10 ;  /* 0x0000001fff077819 */ /* 0x000fc6000001140a */
[----:B------:R-:W-:Y:S01]  /*2ee0*/  STL [R1+0x32e8], R6 ;  /* 0x0032e80601007387 */ /* 0x000fe20000100800 */
[----:B-1----:R-:W-:-:S03]  /*2ef0*/  IADD3 R5, P4, R10, R26, RZ ;  /* 0x0000001a0a057210 */ /* 0x002fc60007f9e0ff */
[----:B------:R-:W-:Y:S01]  /*2f00*/  STL [R1+0x32e4], R11 ;  /* 0x0032e40b01007387 */ /* 0x000fe20000100800 */
[----:B------:R-:W-:-:S03]  /*2f10*/  IMAD.X R10, R4, 0x1, R8, P2 ;  /* 0x00000001040a7824 */ /* 0x000fc600010e0608 */
[----:B------:R0:W-:Y:S01]  /*2f20*/  STL [R1+0x32dc], R5 ;  /* 0x0032dc0501007387 */ /* 0x0001e20000100800 */
[----:B------:R-:W-:-:S03]  /*2f30*/  SHF.R.S32.HI R0, RZ, 0x1f, R12 ;  /* 0x0000001fff007819 */ /* 0x000fc6000001140c */
        /* <DEDUP_REMOVED lines=10> */
[----:B------:R-:W-:Y:S04]  /*2fe0*/  STL [R1+0x32c8], R4 ;  /* 0x0032c80401007387 */ /* 0x000fe80000100800 */
[----:B------:R1:W-:Y:S01]  /*2ff0*/  STL [R1+0x32c4], R9 ;  /* 0x0032c40901007387 */ /* 0x0003e20000100800 */
[----:B0-----:R-:W-:Y:S01]  /*3000*/  IADD3 R10, P0, R25, R26, RZ ;  /* 0x0000001a190a7210 */ /* 0x001fe20007f1e0ff */
[----:B------:R-:W-:-:S02]  /*3010*/  IMAD R23, R23, UR4, RZ ;  /* 0x0000000417177c24 */ /* 0x000fc4000f8e02ff */
[----:B-1----:R-:W-:Y:S02]  /*3020*/  IMAD.X R9, R0, 0x1, R21, P6 ;  /* 0x0000000100097824 */ /* 0x002fe400030e0615 */
[----:B------:R0:W-:Y:S01]  /*3030*/  STL [R1+0x32b8], R10 ;  /* 0x0032b80a01007387 */ /* 0x0001e20000100800 */
[----:B------:R-:W-:-:S03]  /*3040*/  IADD3 R0, P6, R24, R3, RZ ;  /* 0x0000000318007210 */ /* 0x000fc60007fde0ff */
[----:B------:R1:W-:Y:S01]  /*3050*/  STL [R1+0x32b0], R9 ;  /* 0x0032b00901007387 */ /* 0x0003e20000100800 */
[----:B------:R-:W-:Y:S01]  /*3060*/  SHF.R.S32.HI R6, RZ, 0x1f, R22 ;  /* 0x0000001fff067819 */ /* 0x000fe20000011416 */
[----:B0-----:R-:W-:Y:S02]  /*3070*/  IMAD.X R10, R7, 0x1, R8, P5 ;  /* 0x00000001070a7824 */ /* 0x001fe400028e0608 */
[----:B------:R0:W-:Y:S01]  /*3080*/  STL [R1+0x32bc], R0 ;  /* 0x0032bc0001007387 */ /* 0x0001e20000100800 */
[----:B-1----:R-:W-:-:S03]  /*3090*/  IADD3 R9, P5, R24, R26, RZ ;  /* 0x0000001a18097210 */ /* 0x002fc60007fbe0ff */
[----:B------:R1:W-:Y:S01]  /*30a0*/  STL [R1+0x32b4], R10 ;  /* 0x0032b40a01007387 */ /* 0x0003e20000100800 */
[----:B------:R-:W-:Y:S01]  /*30b0*/  IMAD R15, R15, UR4, RZ ;  /* 0x000000040f0f7c24 */ /* 0x000fe2000f8e02ff */
[----:B------:R-:W-:Y:S01]  /*30c0*/  SHF.R.S32.HI R5, RZ, 0x1f, R25 ;  /* 0x0000001fff057819 */ /* 0x000fe20000011419 */
[----:B--2---:R-:W-:Y:S01]  /*30d0*/  IMAD R2, R2, UR21, RZ ;  /* 0x0000001502027c24 */ /* 0x004fe2000f8e02ff */
[----:B------:R2:W-:Y:S01]  /*30e0*/  STL [R1+0x32a8], R9 ;  /* 0x0032a80901007387 */ /* 0x0005e20000100800 */
[----:B------:R-:W-:Y:S01]  /*30f0*/  SHF.R.S32.HI R4, RZ, 0x1f, R24 ;  /* 0x0000001fff047819 */ /* 0x000fe20000011418 */
[----:B-----5:R-:W-:Y:S01]  /*3100*/  IMAD R16, R16, UR21, RZ ;  /* 0x0000001510107c24 */ /* 0x020fe2000f8e02ff */
[----:B0-----:R-:W-:Y:S01]  /*3110*/  SHF.R.S32.HI R0, RZ, 0x1f, R23 ;  /* 0x0000001fff007819 */ /* 0x001fe20000011417 */
[----:B------:R-:W-:Y:S01]  /*3120*/  IMAD R17, R17, UR21, RZ ;  /* 0x0000001511117c24 */ /* 0x000fe2000f8e02ff */
[----:B------:R-:W-:Y:S01]  /*3130*/  ULDC UR4, c[0x0][0x238] ;  /* 0x00008e0000047ab9 */ /* 0x000fe20000000800 */
[----:B-1----:R-:W-:-:S02]  /*3140*/  IMAD.X R10, R7, 0x1, R21, P4 ;  /* 0x00000001070a7824 */ /* 0x002fc400020e0615 */
[C---:B------:R-:W-:Y:S01]  /*3150*/  IMAD.X R7, R6.reuse, 0x1, R8, P3 ;  /* 0x0000000106077824 */ /* 0x040fe200018e0608 */
[C---:B--2---:R-:W-:Y:S02]  /*3160*/  IADD3 R9, P4, R23.reuse, R3, RZ ;  /* 0x0000000317097210 */ /* 0x044fe40007f9e0ff */
[----:B------:R0:W-:Y:S04]  /*3170*/  STL [R1+0x32a0], R10 ;  /* 0x0032a00a01007387 */ /* 0x0001e80000100800 */
[----:B------:R1:W-:Y:S04]  /*3180*/  STL [R1+0x32ac], R9 ;  /* 0x0032ac0901007387 */ /* 0x0003e80000100800 */
[----:B------:R2:W-:Y:S01]  /*3190*/  STL [R1+0x32a4], R7 ;  /* 0x0032a40701007387 */ /* 0x0005e20000100800 */
[----:B0-----:R-:W-:Y:S01]  /*31a0*/  IADD3 R10, P3, R23, R26, RZ ;  /* 0x0000001a170a7210 */ /* 0x001fe20007f7e0ff */
[----:B-1----:R-:W-:-:S02]  /*31b0*/  IMAD.X R9, R6, 0x1, R21, P2 ;  /* 0x0000000106097824 */ /* 0x002fc400010e0615 */
[--C-:B------:R-:W-:Y:S01]  /*31c0*/  IMAD.X R6, R5, 0x1, R8.reuse, P1 ;  /* 0x0000000105067824 */ /* 0x100fe200008e0608 */
[C---:B--2---:R-:W-:Y:S01]  /*31d0*/  IADD3 R7, P2, R15.reuse, R3, RZ ;  /* 0x000000030f077210 */ /* 0x044fe20007f5e0ff */
[----:B------:R-:W-:Y:S01]  /*31e0*/  STL [R1+0x329c], R10 ;  /* 0x00329c0a01007387 */ /* 0x000fe20000100800 */
[----:B------:R-:W-:Y:S01]  /*31f0*/  IADD3 R3, P1, R15, R26, RZ ;  /* 0x0000001a0f037210 */ /* 0x000fe20007f3e0ff */
[----:B------:R-:W-:Y:S02]  /*3200*/  IMAD.X R5, R5, 0x1, R21, P0 ;  /* 0x0000000105057824 */ /* 0x000fe400000e0615 */
[----:B------:R-:W-:Y:S04]  /*3210*/  STL [R1+0x3298], R9 ;  /* 0x0032980901007387 */ /* 0x000fe80000100800 */
[----:B------:R-:W-:Y:S04]  /*3220*/  STL [R1+0x3374], R7 ;  /* 0x0033740701007387 */ /* 0x000fe80000100800 */
[----:B------:R0:W-:Y:S04]  /*3230*/  STL [R1+0x3294], R6 ;  /* 0x0032940601007387 */ /* 0x0001e80000100800 */
[----:B------:R1:W-:Y:S04]  /*3240*/  STL [R1+0x3290], R3 ;  /* 0x0032900301007387 */ /* 0x0003e80000100800 */
[----:B------:R2:W-:Y:S01]  /*3250*/  STL [R1+0x3278], R5 ;  /* 0x0032780501007387 */ /* 0x0005e20000100800 */
[----:B0-----:R-:W-:-:S02]  /*3260*/  IMAD.X R6, R4, 0x1, R8, P6 ;  /* 0x0000000104067824 */ /* 0x001fc400030e0608 */
[--C-:B-1----:R-:W-:Y:S02]  /*3270*/  IMAD.X R3, R4, 0x1, R21.reuse, P5 ;  /* 0x0000000104037824 */ /* 0x102fe400028e0615 */
[C---:B------:R-:W-:Y:S02]  /*3280*/  IMAD.X R4, R0.reuse, 0x1, R21, P3 ;  /* 0x0000000100047824 */ /* 0x040fe400018e0615 */
[----:B--2---:R-:W-:Y:S01]  /*3290*/  IMAD.X R5, R0, 0x1, R8, P4 ;  /* 0x0000000100057824 */ /* 0x004fe200020e0608 */
[----:B------:R-:W-:Y:S01]  /*32a0*/  STL [R1+0x3280], R6 ;  /* 0x0032800601007387 */ /* 0x000fe20000100800 */
[----:B------:R-:W-:-:S03]  /*32b0*/  SHF.R.S32.HI R15, RZ, 0x1f, R15 ;  /* 0x0000001fff0f7819 */ /* 0x000fc6000001140f */
[----:B------:R0:W-:Y:S04]  /*32c0*/  STL [R1+0x3284], R3 ;  /* 0x0032840301007387 */ /* 0x0001e80000100800 */
[----:B------:R1:W-:Y:S04]  /*32d0*/  STL [R1+0x3288], R5 ;  /* 0x0032880501007387 */ /* 0x0003e80000100800 */
[----:B------:R-:W-:Y:S01]  /*32e0*/  STL [R1+0x328c], R4 ;  /* 0x00328c0401007387 */ /* 0x000fe20000100800 */
[----:B0-----:R-:W-:-:S03]  /*32f0*/  IMAD.X R3, R15, 0x1, R8, P2 ;  /* 0x000000010f037824 */ /* 0x001fc600010e0608 */
[----:B------:R-:W2:Y:S04]  /*3300*/  LDL.LU R28, [R1] ;  /* 0x00000000011c7983 */ /* 0x000ea80000300800 */
[----:B------:R2:W-:Y:S04]  /*3310*/  STL [R1+0x3370], R3 ;  /* 0x0033700301007387 */ /* 0x0005e80000100800 */
[----:B------:R-:W3:Y:S01]  /*3320*/  LDL.LU R29, [R1+0x4] ;  /* 0x00000400011d7983 */ /* 0x000ee20000300800 */
[----:B------:R-:W-:Y:S02]  /*3330*/  IMAD.X R0, R15, 0x1, R21, P1 ;  /* 0x000000010f007824 */ /* 0x000fe400008e0615 */
[----:B------:R-:W-:Y:S01]  /*3340*/  IMAD R18, R18, UR21, RZ ;  /* 0x0000001512127c24 */ /* 0x000fe2000f8e02ff */
[----:B------:R-:W-:Y:S01]  /*3350*/  IADD3 R13, P5, R2, UR34, RZ ;  /* 0x00000022020d7c10 */ /* 0x000fe2000ffbe0ff */
[----:B------:R-:W-:Y:S01]  /*3360*/  IMAD R19, R19, UR21, RZ ;  /* 0x0000001513137c24 */ /* 0x000fe2000f8e02ff */
[----:B------:R3:W-:Y:S01]  /*3370*/  STL [R1+0x327c], R0 ;  /* 0x00327c0001007387 */ /* 0x0007e20000100800 */
[----:B------:R-:W-:Y:S01]  /*3380*/  IMAD R20, R20, UR21, RZ ;  /* 0x0000001514147c24 */ /* 0x000fe2000f8e02ff */
[----:B------:R-:W-:-:S02]  /*3390*/  IADD3 R14, P4, R16, UR34, RZ ;  /* 0x00000022100e7c10 */ /* 0x000fc4000ff9e0ff */
[----:B------:R-:W-:Y:S02]  /*33a0*/  IADD3 R15, P3, R17, UR34, RZ ;  /* 0x00000022110f7c10 */ /* 0x000fe4000ff7e0ff */
[----:B------:R-:W-:Y:S02]  /*33b0*/  IADD3 R21, P2, R18, UR34, RZ ;  /* 0x0000002212157c10 */ /* 0x000fe4000ff5e0ff */
[----:B------:R-:W-:Y:S02]  /*33c0*/  IADD3 R22, P1, R19, UR34, RZ ;  /* 0x0000002213167c10 */ /* 0x000fe4000ff3e0ff */
[----:B------:R-:W-:Y:S02]  /*33d0*/  IADD3 R23, P0, R20, UR34, RZ ;  /* 0x0000002214177c10 */ /* 0x000fe4000ff1e0ff */
[----:B-1----:R-:W-:Y:S02]  /*33e0*/  LEA.HI.X.SX32 R5, R2, UR35, 0x1, P5 ;  /* 0x0000002302057c11 */ /* 0x002fe4000a8f0eff */
[----:B------:R-:W-:-:S02]  /*33f0*/  LEA.HI.X.SX32 R6, R16, UR35, 0x1, P4 ;  /* 0x0000002310067c11 */ /* 0x000fc4000a0f0eff */
[----:B------:R-:W-:Y:S02]  /*3400*/  LEA.HI.X.SX32 R7, R17, UR35, 0x1, P3 ;  /* 0x0000002311077c11 */ /* 0x000fe400098f0eff */
[----:B------:R-:W-:Y:S02]  /*3410*/  LEA.HI.X.SX32 R8, R18, UR35, 0x1, P2 ;  /* 0x0000002312087c11 */ /* 0x000fe400090f0eff */
[----:B------:R-:W-:Y:S02]  /*3420*/  LEA.HI.X.SX32 R9, R19, UR35, 0x1, P1 ;  /* 0x0000002313097c11 */ /* 0x000fe400088f0eff */
[----:B------:R-:W-:Y:S01]  /*3430*/  LEA.HI.X.SX32 R10, R20, UR35, 0x1, P0 ;  /* 0x00000023140a7c11 */ /* 0x000fe200080f0eff */
[----:B--2---:R-:W-:-:S05]  /*3440*/  IMAD R3, R28, UR21, RZ ;  /* 0x000000151c037c24 */ /* 0x004fca000f8e02ff */
[----:B------:R-:W-:Y:S01]  /*3450*/  IADD3 R11, P6, R3, UR34, RZ ;  /* 0x00000022030b7c10 */ /* 0x000fe2000ffde0ff */
[----:B---3--:R-:W-:-:S03]  /*3460*/  IMAD R0, R29, UR21, RZ ;  /* 0x000000151d007c24 */ /* 0x008fc6000f8e02ff */
[----:B------:R-:W-:Y:S01]  /*3470*/  LEA.HI.X.SX32 R4, R3, UR35, 0x1, P6 ;  /* 0x0000002303047c11 */ /* 0x000fe2000b0f0eff */
[----:B------:R-:W-:Y:S01]  /*3480*/  STL [R1+0x7b4], R11 ;  /* 0x0007b40b01007387 */ /* 0x000fe20000100800 */
[----:B------:R-:W-:Y:S02]  /*3490*/  UIMAD UR4, UR4, 0x64, URZ ;  /* 0x00000064040478a4 */ /* 0x000fe4000f8e023f */
[----:B------:R-:W-:Y:S01]  /*34a0*/  UIMAD UR5, UR5, 0x63, URZ ;  /* 0x00000063050578a4 */ /* 0x000fe2000f8e023f */
[----:B------:R-:W-:Y:S01]  /*34b0*/  STL [R1+0x7bc], R13 ;  /* 0x0007bc0d01007387 */ /* 0x000fe20000100800 */
[----:B------:R-:W-:Y:S01]  /*34c0*/  IADD3 R24, P6, R0, UR34, RZ ;  /* 0x0000002200187c10 */ /* 0x000fe2000ffde0ff */
[----:B------:R-:W-:Y:S02]  /*34d0*/  UIMAD UR42, UR42, 0x62, URZ ;  /* 0x000000622a2a78a4 */ /* 0x000fe4000f8e023f */
[----:B------:R-:W-:Y:S01]  /*34e0*/  STL [R1+0x7c4], R14 ;  /* 0x0007c40e01007387 */ /* 0x000fe20000100800 */
[----:B------:R-:W-:-:S02]  /*34f0*/  UIMAD UR34, UR19, 0x7f, URZ ;  /* 0x0000007f132278a4 */ /* 0x000fc4000f8e023f */
[----:B------:R-:W-:Y:S01]  /*3500*/  UIMAD UR58, UR58, 0x61, URZ ;  /* 0x000000613a3a78a4 */ /* 0x000fe2000f8e023f */
[----:B------:R-:W-:Y:S01]  /*3510*/  STL [R1+0x7cc], R15 ;  /* 0x0007cc0f01007387 */ /* 0x000fe20000100800 */
[----:B------:R-:W-:Y:S02]  /*3520*/  UIMAD UR22, UR22, 0x60, URZ ;  /* 0x00000060161678a4 */ /* 0x000fe4000f8e023f */
[----:B------:R-:W-:Y:S01]  /*3530*/  UIMAD UR50, UR50, 0x5f, URZ ;  /* 0x0000005f323278a4 */ /* 0x000fe2000f8e023f */
[----:B------:R-:W-:Y:S01]  /*3540*/  STL [R1+0x7d4], R21 ;  /* 0x0007d41501007387 */ /* 0x000fe20000100800 */
[----:B------:R-:W-:Y:S02]  /*3550*/  UIMAD UR30, UR30, 0x5e, URZ ;  /* 0x0000005e1e1e78a4 */ /* 0x000fe4000f8e023f */
[----:B------:R-:W-:Y:S01]  /*3560*/  UIMAD UR6, UR6, 0x5d, URZ ;  /* 0x0000005d060678a4 */ /* 0x000fe2000f8e023f */
[----:B------:R-:W-:Y:S01]  /*3570*/  STL [R1+0x7dc], R22 ;  /* 0x0007dc1601007387 */ /* 0x000fe20000100800 */
[----:B------:R-:W-:-:S02]  /*3580*/  UIMAD UR54, UR54, 0x5c, URZ ;  /* 0x0000005c363678a4 */ /* 0x000fc4000f8e023f */
[----:B------:R-:W-:Y:S01]  /*3590*/  UIMAD UR46, UR46, 0x5b, URZ ;  /* 0x0000005b2e2e78a4 */ /* 0x000fe2000f8e023f */
[----:B------:R-:W-:Y:S01]  /*35a0*/  STL [R1+0x7e4], R23 ;  /* 0x0007e41701007387 */ /* 0x000fe20000100800 */
[----:B------:R-:W-:Y:S01]  /*35b0*/  LEA.HI.X.SX32 R12, R0, UR35, 0x1, P6 ;  /* 0x00000023000c7c11 */ /* 0x000fe2000b0f0eff */
[----:B------:R-:W-:Y:S02]  /*35c0*/  UIMAD UR38, UR38, 0x5a, URZ ;  /* 0x0000005a262678a4 */ /* 0x000fe4000f8e023f */
[----:B------:R-:W-:Y:S01]  /*35d0*/  STL [R1+0x7b0], R4 ;  /* 0x0007b00401007387 */ /* 0x000fe20000100800 */
[----:B------:R-:W-:Y:S01]  /*35e0*/  IADD3 R3, P6, R24, UR34, RZ ;  /* 0x0000002218037c10 */ /* 0x000fe2000ffde0ff */
[----:B------:R-:W-:Y:S02]  /*35f0*/  UIMAD UR26, UR26, 0x59, URZ ;  /* 0x000000591a1a78a4 */ /* 0x000fe4000f8e023f */
[----:B------:R-:W-:Y:S01]  /*3600*/  STL [R1+0x7ec], R24 ;  /* 0x0007ec1801007387 */ /* 0x000fe20000100800 */
[----:B------:R-:W-:Y:S01]  /*3610*/  IADD3 R0, P5, R23, UR34, RZ ;  /* 0x0000002217007c10 */ /* 0x000fe2000ffbe0ff */
[----:B------:R-:W-:-:S02]  /*3620*/  UIMAD UR18, UR18, 0x58, URZ ;  /* 0x00000058121278a4 */ /* 0x000fc4000f8e023f */
[----:B------:R-:W-:Y:S01]  /*3630*/  STL [R1+0x7b8], R5 ;  /* 0x0007b80501007387 */ /* 0x000fe20000100800 */
[----:B------:R-:W-:Y:S02]  /*3640*/  UIMAD UR60, UR60, 0x57, URZ ;  /* 0x000000573c3c78a4 */ /* 0x000fe4000f8e023f */
        /* <DEDUP_REMOVED lines=8> */
[----:B------:R-:W-:Y:S01]  /*36d0*/  IADD3 R2, P4, R22, UR34, RZ ;  /* 0x0000002216027c10 */ /* 0x000fe2000ff9e0ff */
[----:B------:R-:W-:-:S02]  /*36e0*/  UIMAD UR36, UR36, 0x51, URZ ;  /* 0x00000051242478a4 */ /* 0x000fc4000f8e023f */
[----:B------:R-:W-:Y:S01]  /*36f0*/  STL [R1+0x7d8], R9 ;  /* 0x0007d80901007387 */ /* 0x000fe20000100800 */
[----:B------:R-:W-:Y:S02]  /*3700*/  UIMAD UR28, UR28, 0x50, URZ ;  /* 0x000000501c1c78a4 */ /* 0x000fe4000f8e023f */
[----:B------:R-:W-:Y:S01]  /*3710*/  UIMAD UR24, UR24, 0x4f, URZ ;  /* 0x0000004f181878a4 */ /* 0x000fe2000f8e023f */
[----:B------:R-:W-:Y:S01]  /*3720*/  STL [R1+0x7e0], R10 ;  /* 0x0007e00a01007387 */ /* 0x000fe20000100800 */
[----:B------:R-:W-:Y:S02]  /*3730*/  USHF.R.S32.HI UR35, URZ, 0x1f, UR34 ;  /* 0x0000001f3f237899 */ /* 0x000fe40008011422 */
[----:B------:R-:W-:Y:S01]  /*3740*/  UIMAD UR20, UR20, 0x4e, URZ ;  /* 0x0000004e141478a4 */ /* 0x000fe2000f8e023f */
[----:B------:R-:W-:Y:S01]  /*3750*/  STL [R1+0x7e8], R12 ;  /* 0x0007e80c01007387 */ /* 0x000fe20000100800 */
[----:B------:R-:W-:Y:S02]  /*3760*/  UIMAD UR10, UR10, 0x4d, URZ ;  /* 0x0000004d0a0a78a4 */ /* 0x000fe4000f8e023f */
[----:B------:R-:W-:Y:S01]  /*3770*/  UIMAD UR61, UR61, 0x4c, URZ ;  /* 0x0000004c3d3d78a4 */ /* 0x000fe2000f8e023f */
[----:B------:R0:W-:Y:S01]  /*3780*/  STL [R1+0x12bc], R3 ;  /* 0x0012bc0301007387 */ /* 0x0001e20000100800 */
[----:B------:R-:W-:-:S02]  /*3790*/  UIMAD UR59, UR59, 0x4b, URZ ;  /* 0x0000004b3b3b78a4 */ /* 0x000fc4000f8e023f */
[----:B------:R-:W-:Y:S01]  /*37a0*/  UIMAD UR57, UR57, 0x4a, URZ ;  /* 0x0000004a393978a4 */ /* 0x000fe2000f8e023f */
[----:B------:R1:W-:Y:S01]  /*37b0*/  STL [R1+0x12c4], R0 ;  /* 0x0012c40001007387 */ /* 0x0003e20000100800 */
[----:B------:R-:W-:Y:S02]  /*37c0*/  UIMAD UR55, UR55, 0x49, URZ ;  /* 0x00000049373778a4 */ /* 0x000fe4000f8e023f */
[----:B------:R-:W-:Y:S02]  /*37d0*/  UIMAD UR53, UR53, 0x48, URZ ;  /* 0x00000048353578a4 */ /* 0x000fe4000f8e023f */
[----:B------:R-:W-:Y:S01]  /*37e0*/  UIMAD UR51, UR51, 0x47, URZ ;  /* 0x00000047333378a4 */ /* 0x000fe2000f8e023f */
[----:B0-----:R-:W-:Y:S01]  /*37f0*/  IADD3 R3, P3, R21, UR34, RZ ;  /* 0x0000002215037c10 */ /* 0x001fe2000ff7e0ff */
[----:B------:R0:W-:Y:S01]  /*3800*/  STL [R1+0x12cc], R2 ;  /* 0x0012cc0201007387 */ /* 0x0001e20000100800 */
[----:B------:R-:W-:Y:S01]  /*3810*/  UIMAD UR49, UR49, 0x46, URZ ;  /* 0x00000046313178a4 */ /* 0x000fe2000f8e023f */
[----:B-1----:R-:W-:-:S02]  /*3820*/  IADD3 R0, P2, R15, UR34, RZ ;  /* 0x000000220f007c10 */ /* 0x002fc4000ff5e0ff */
[----:B------:R1:W-:Y:S01]  /*3830*/  STL [R1+0x12d4], R3 ;  /* 0x0012d40301007387 */ /* 0x0003e20000100800 */
[----:B------:R-:W-:Y:S02]  /*3840*/  UIMAD UR47, UR47, 0x45, URZ ;  /* 0x000000452f2f78a4 */ /* 0x000fe4000f8e023f */
[----:B------:R-:W-:Y:S01]  /*3850*/  UIMAD UR45, UR45, 0x44, URZ ;  /* 0x000000442d2d78a4 */ /* 0x000fe2000f8e023f */
[----:B------:R2:W-:Y:S01]  /*3860*/  STL [R1+0x12dc], R0 ;  /* 0x0012dc0001007387 */ /* 0x0005e20000100800 */
[----:B------:R-:W-:Y:S01]  /*3870*/  UIMAD UR43, UR43, 0x43, URZ ;  /* 0x000000432b2b78a4 */ /* 0x000fe2000f8e023f */
[----:B0-----:R-:W-:Y:S01]  /*3880*/  IADD3 R2, P1, R14, UR34, RZ ;  /* 0x000000220e027c10 */ /* 0x001fe2000ff3e0ff */
[----:B------:R-:W-:Y:S02]  /*3890*/  UIMAD UR41, UR41, 0x42, URZ ;  /* 0x00000042292978a4 */ /* 0x000fe4000f8e023f */
[----:B------:R-:W-:Y:S01]  /*38a0*/  UIMAD UR39, UR39, 0x41, URZ ;  /* 0x00000041272778a4 */ /* 0x000fe2000f8e023f */
[----:B-1----:R-:W-:Y:S01]  /*38b0*/  IADD3 R3, P0, R13, UR34, RZ ;  /* 0x000000220d037c10 */ /* 0x002fe2000ff1e0ff */
[----:B------:R0:W-:Y:S01]  /*38c0*/  STL [R1+0x12e4], R2 ;  /* 0x0012e40201007387 */ /* 0x0001e20000100800 */
[----:B------:R-:W-:Y:S01]  /*38d0*/  USHF.L.U32 UR37, UR37, 0x6, URZ ;  /* 0x0000000625257899 */ /* 0x000fe2000800063f */
[----:B--2---:R-:W-:-:S02]  /*38e0*/  IADD3.X R0, R12, UR35, RZ, P6, !PT ;  /* 0x000000230c007c10 */ /* 0x004fc4000b7fe4ff */
        /* <DEDUP_REMOVED lines=8> */
[----:B-1----:R-:W-:Y:S01]  /*3970*/  IADD3.X R3, R9, UR35, RZ, P4, !PT ;  /* 0x0000002309037c10 */ /* 0x002fe2000a7fe4ff */
[----:B------:R-:W-:Y:S01]  /*3980*/  ULDC UR21, c[0x0][0x238] ;  /* 0x00008e0000157ab9 */ /* 0x000fe20000000800 */
[----:B--2---:R-:W-:Y:S01]  /*3990*/  IADD3.X R0, R10, UR35, RZ, P5, !PT ;  /* 0x000000230a007c10 */ /* 0x004fe2000affe4ff */
[----:B------:R0:W-:Y:S04]  /*39a0*/  STL [R1+0x12f4], R2 ;  /* 0x0012f40201007387 */ /* 0x0001e80000100800 */
[----:B------:R1:W-:Y:S01]  /*39b0*/  STL [R1+0x12c0], R0 ;  /* 0x0012c00001007387 */ /* 0x0003e20000100800 */
[----:B0-----:R-:W-:-:S03]  /*39c0*/  IADD3.X R2, R8, UR35, RZ, P3, !PT ;  /* 0x0000002308027c10 */ /* 0x001fc60009ffe4ff */
[----:B------:R0:W-:Y:S01]  /*39d0*/  STL [R1+0x12c8], R3 ;  /* 0x0012c80301007387 */ /* 0x0001e20000100800 */
[----:B-1----:R-:W-:-:S03]  /*39e0*/  IADD3.X R0, R7, UR35, RZ, P2, !PT ;  /* 0x0000002307007c10 */ /* 0x002fc600097fe4ff */
[----:B------:R1:W-:Y:S01]  /*39f0*/  STL [R1+0x12d0], R2 ;  /* 0x0012d00201007387 */ /* 0x0003e20000100800 */
[----:B------:R-:W-:-:S03]  /*3a00*/  UIMAD UR34, UR19, 0x7e, URZ ;  /* 0x0000007e132278a4 */ /* 0x000fc6000f8e023f */
[----:B------:R2:W-:Y:S01]  /*3a10*/  STL [R1+0x12d8], R0 ;  /* 0x0012d80001007387 */ /* 0x0005e20000100800 */
[----:B0-----:R-:W-:Y:S02]  /*3a20*/  IADD3.X R3, R6, UR35, RZ, P1, !PT ;  /* 0x0000002306037c10 */ /* 0x001fe40008ffe4ff */
[----:B-1----:R-:W-:-:S03]  /*3a30*/  IADD3.X R2, R5, UR35, RZ, P0, !PT ;  /* 0x0000002305027c10 */ /* 0x002fc600087fe4ff */
[----:B------:R0:W-:Y:S01]  /*3a40*/  STL [R1+0x12e0], R3 ;  /* 0x0012e00301007387 */ /* 0x0001e20000100800 */
[----:B--2---:R-:W-:-:S03]  /*3a50*/  IADD3.X R0, R4, UR35, RZ, P6, !PT ;  /* 0x0000002304007c10 */ /* 0x004fc6000b7fe4ff */
[----:B------:R1:W-:Y:S04]  /*3a60*/  STL [R1+0x12e8], R2 ;  /* 0x0012e80201007387 */ /* 0x0003e80000100800 */
[----:B------:R2:W-:Y:S01]  /*3a70*/  STL [R1+0x12f0], R0 ;  /* 0x0012f00001007387 */ /* 0x0005e20000100800 */
[----:B0-----:R-:W-:Y:S01]  /*3a80*/  IADD3 R3, P6, R24, UR34, RZ ;  /* 0x0000002218037c10 */ /* 0x001fe2000ffde0ff */
[----:B------:R-:W-:Y:S02]  /*3a90*/  USHF.R.S32.HI UR35, URZ, 0x1f, UR34 ;  /* 0x0000001f3f237899 */ /* 0x000fe40008011422 */
[----:B-1----:R-:W-:Y:S02]  /*3aa0*/  IADD3 R2, P4, R22, UR34, RZ ;  /* 0x0000002216027c10 */ /* 0x002fe4000ff9e0ff */
[----:B--2---:R-:W-:Y:S01]  /*3ab0*/  IADD3 R0, P5, R23, UR34, RZ ;  /* 0x0000002217007c10 */ /* 0x004fe2000ffbe0ff */
[----:B------:R0:W-:Y:S04]  /*3ac0*/  STL [R1+0x12fc], R3 ;  /* 0x0012fc0301007387 */ /* 0x0001e80000100800 */
[----:B------:R1:W-:Y:S01]  /*3ad0*/  STL [R1+0x1304], R0 ;  /* 0x0013040001007387 */ /* 0x0003e20000100800 */
[----:B0-----:R-:W-:-:S03]  /*3ae0*/  IADD3 R3, P3, R21, UR34, RZ ;  /* 0x0000002215037c10 */ /* 0x001fc6000ff7e0ff */
[----:B------:R0:W-:Y:S01]  /*3af0*/  STL [R1+0x130c], R2 ;  /* 0x00130c0201007387 */ /* 0x0001e20000100800 */
[----:B-1----:R-:W-:-:S03]  /*3b00*/  IADD3 R0, P2, R15, UR34, RZ ;  /* 0x000000220f007c10 */ /* 0x002fc6000ff5e0ff */
[----:B------:R1:W-:Y:S04]  /*3b10*/  STL [R1+0x1314], R3 ;  /* 0x0013140301007387 */ /* 0x0003e80000100800 */
[----:B------:R2:W-:Y:S01]  /*3b20*/  STL [R1+0x131c], R0 ;  /* 0x00131c0001007387 */ /* 0x0005e20000100800 */
[----:B0-----:R-:W-:Y:S02]  /*3b30*/  IADD3 R2, P1, R14, UR34, RZ ;  /* 0x000000220e027c10 */ /* 0x001fe4000ff3e0ff */
[----:B-1----:R-:W-:-:S03]  /*3b40*/  IADD3 R3, P0, R13, UR34, RZ ;  /* 0x000000220d037c10 */ /* 0x002fc6000ff1e0ff */
[----:B------:R0:W-:Y:S01]  /*3b50*/  STL [R1+0x1324], R2 ;  /* 0x0013240201007387 */ /* 0x0001e20000100800 */
[----:B--2---:R-:W-:-:S03]  /*3b60*/  IADD3.X R0, R12, UR35, RZ, P6, !PT ;  /* 0x000000230c007c10 */ /* 0x004fc6000b7fe4ff */
[----:B------:R1:W-:Y:S04]  /*3b70*/  STL [R1+0x132c], R3 ;  /* 0x00132c0301007387 */ /* 0x0003e80000100800 */
[----:B------:R2:W-:Y:S01]  /*3b80*/  STL [R1+0x12f8], R0 ;  /* 0x0012f80001007387 */ /* 0x0005e20000100800 */
[----:B0-----:R-:W-:Y:S02]  /*3b90*/  IADD3 R2, P6, R11, UR34, RZ ;  /* 0x000000220b027c10 */ /* 0x001fe4000ffde0ff */
[----:B-1----:R-:W-:Y:S02]  /*3ba0*/  IADD3.X R3, R9, UR35, RZ, P4, !PT ;  /* 0x0000002309037c10 */ /* 0x002fe4000a7fe4ff */
        /* <DEDUP_REMOVED lines=445> */
[----:B------:R-:W-:Y:S01]  /*5780*/  UIMAD UR34, UR19, 0x70, URZ ;  /* 0x00000070132278a4 */ /* 0x000fe2000f8e023f */
[----:B0-----:R-:W-:-:S02]  /*5790*/  IADD3.X R2, R8, UR35, RZ, P3, !PT ;  /* 0x0000002308027c10 */ /* 0x001fc40009ffe4ff */
[----:B------:R0:W-:Y:S01]  /*57a0*/  STL [R1+0x1648], R3 ;  /* 0x0016480301007387 */ /* 0x0001e20000100800 */
[----:B-1----:R-:W-:-:S03]  /*57b0*/  IADD3.X R0, R7, UR35, RZ, P2, !PT ;  /* 0x0000002307007c10 */ /* 0x002fc600097fe4ff */
[----:B------:R1:W-:Y:S04]  /*57c0*/  STL [R1+0x1650], R2 ;  /* 0x0016500201007387 */ /* 0x0003e80000100800 */
[----:B------:R2:W-:Y:S01]  /*57d0*/  STL [R1+0x1658], R0 ;  /* 0x0016580001007387 */ /* 0x0005e20000100800 */
[----:B0-----:R-:W-:Y:S02]  /*57e0*/  IADD3.X R3, R6, UR35, RZ, P1, !PT ;  /* 0x0000002306037c10 */ /* 0x001fe40008ffe4ff */
[----:B-1----:R-:W-:-:S03]  /*57f0*/  IADD3.X R2, R5, UR35, RZ, P0, !PT ;  /* 0x0000002305027c10 */ /* 0x002fc600087fe4ff */
[----:B------:R0:W-:Y:S01]  /*5800*/  STL [R1+0x1660], R3 ;  /* 0x0016600301007387 */ /* 0x0001e20000100800 */
[----:B--2---:R-:W-:-:S03]  /*5810*/  IADD3.X R0, R4, UR35, RZ, P6, !PT ;  /* 0x0000002304007c10 */ /* 0x004fc6000b7fe4ff */
[----:B------:R1:W-:Y:S04]  /*5820*/  STL [R1+0x1668], R2 ;  /* 0x0016680201007387 */ /* 0x0003e80000100800 */
[----:B------:R2:W-:Y:S01]  /*5830*/  STL [R1+0x1670], R0 ;  /* 0x0016700001007387 */ /* 0x0005e20000100800 */
[----:B0-----:R-:W-:Y:S02]  /*5840*/  IADD3 R3, P6, R24, UR34, RZ ;  /* 0x0000002218037c10 */ /* 0x001fe4000ffde0ff */
[----:B-1----:R-:W-:-:S03]  /*5850*/  IADD3 R2, P5, R23, UR34, RZ ;  /* 0x0000002217027c10 */ /* 0x002fc6000ffbe0ff */
[----:B------:R0:W-:Y:S01]  /*5860*/  STL [R1+0x167c], R3 ;  /* 0x00167c0301007387 */ /* 0x0001e20000100800 */
[----:B--2---:R-:W-:-:S03]  /*5870*/  IADD3 R0, P4, R22, UR34, RZ ;  /* 0x0000002216007c10 */ /* 0x004fc6000ff9e0ff */
[----:B------:R1:W-:Y:S01]  /*5880*/  STL [R1+0x1684], R2 ;  /* 0x0016840201007387 */ /* 0x0003e20000100800 */
[----:B------:R-:W-:-:S03]  /*5890*/  USHF.R.S32.HI UR35, URZ, 0x1f, UR34 ;  /* 0x0000001f3f237899 */ /* 0x000fc60008011422 */
[----:B------:R2:W-:Y:S01]  /*58a0*/  STL [R1+0x168c], R0 ;  /* 0x00168c0001007387 */ /* 0x0005e20000100800 */
[----:B0-----:R-:W-:Y:S02]  /*58b0*/  IADD3 R3, P3, R21, UR34, RZ ;  /* 0x0000002215037c10 */ /* 0x001fe4000ff7e0ff */
[----:B-1----:R-:W-:-:S03]  /*58c0*/  IADD3 R2, P2, R15, UR34, RZ ;  /* 0x000000220f027c10 */ /* 0x002fc6000ff5e0ff */
[----:B------:R0:W-:Y:S01]  /*58d0*/  STL [R1+0x1694], R3 ;  /* 0x0016940301007387 */ /* 0x0001e20000100800 */
[----:B--2---:R-:W-:-:S03]  /*58e0*/  IADD3 R0, P1, R14, UR34, RZ ;  /* 0x000000220e007c10 */ /* 0x004fc6000ff3e0ff */
[----:B------:R1:W-:Y:S04]  /*58f0*/  STL [R1+0x169c], R2 ;  /* 0x00169c0201007387 */ /* 0x0003e80000100800 */
[----:B------:R2:W-:Y:S01]  /*5900*/  STL [R1+0x16a4], R0 ;  /* 0x0016a40001007387 */ /* 0x0005e20000100800 */
[----:B0-----:R-:W-:Y:S02]  /*5910*/  IADD3 R3, P0, R13, UR34, RZ ;  /* 0x000000220d037c10 */ /* 0x001fe4000ff1e0ff */
[----:B-1----:R-:W-:-:S03]  /*5920*/  IADD3.X R2, R12, UR35, RZ, P6, !PT ;  /* 0x000000230c027c10 */ /* 0x002fc6000b7fe4ff */
[----:B------:R0:W-:Y:S01]  /*5930*/  STL [R1+0x16ac], R3 ;  /* 0x0016ac0301007387 */ /* 0x0001e20000100800 */
[----:B--2---:R-:W-:-:S03]  /*5940*/  IADD3 R0, P6, R11, UR34, RZ ;  /* 0x000000220b007c10 */ /* 0x004fc6000ffde0ff */
[----:B------:R-:W-:Y:S01]  /*5950*/  STL [R1+0x1678], R2 ;  /* 0x0016780201007387 */ /* 0x000fe20000100800 */
[----:B------:R-:W-:Y:S02]  /*5960*/  UIMAD UR19, UR19, 0x6f, URZ ;  /* 0x0000006f131378a4 */ /* 0x000fe4000f8e023f */
[----:B------:R-:W-:Y:S01]  /*5970*/  UIMAD UR21, UR21, 0x3a, URZ ;  /* 0x0000003a151578a4 */ /* 0x000fe2000f8e023f */
[----:B------:R1:W-:Y:S01]  /*5980*/  STL [R1+0x16b4], R0 ;  /* 0x0016b40001007387 */ /* 0x0003e20000100800 */
[----:B------:R-:W-:Y:S01]  /*5990*/  ULDC UR34, c[0x0][0x238] ;  /* 0x00008e0000227ab9 */ /* 0x000fe20000000800 */
[----:B0-----:R-:W-:Y:S02]  /*59a0*/  IADD3.X R3, R9, UR35, RZ, P4, !PT ;  /* 0x0000002309037c10 */ /* 0x001fe4000a7fe4ff */
[----:B-1----:R-:W-:Y:S02]  /*59b0*/  IADD3.X R0, R10, UR35, RZ, P5, !PT ;  /* 0x000000230a007c10 */ /* 0x002fe4000affe4ff */
[----:B------:R-:W-:-:S03]  /*59c0*/  IADD3.X R2, R8, UR35, RZ, P3, !PT ;  /* 0x0000002308027c10 */ /* 0x000fc60009ffe4ff */
[----:B------:R0:W-:Y:S04]  /*59d0*/  STL [R1+0x1680], R0 ;  /* 0x0016800001007387 */ /* 0x0001e80000100800 */
[----:B------:R1:W-:Y:S01]  /*59e0*/  STL [R1+0x1688], R3 ;  /* 0x0016880301007387 */ /* 0x0003e20000100800 */
[----:B0-----:R-:W-:-:S03]  /*59f0*/  IADD3.X R0, R7, UR35, RZ, P2, !PT ;  /* 0x0000002307007c10 */ /* 0x001fc600097fe4ff */
[----:B------:R0:W-:Y:S01]  /*5a00*/  STL [R1+0x1690], R2 ;  /* 0x0016900201007387 */ /* 0x0001e20000100800 */
[----:B-1----:R-:W-:-:S03]  /*5a10*/  IADD3.X R3, R6, UR35, RZ, P1, !PT ;  /* 0x0000002306037c10 */ /* 0x002fc60008ffe4ff */
[----:B------:R1:W-:Y:S01]  /*5a20*/  STL [R1+0x1698], R0 ;  /* 0x0016980001007387 */ /* 0x0003e20000100800 */
[----:B0-----:R-:W-:-:S03]  /*5a30*/  IADD3.X R2, R5, UR35, RZ, P0, !PT ;  /* 0x0000002305027c10 */ /* 0x001fc600087fe4ff */
[----:B------:R0:W-:Y:S01]  /*5a40*/  STL [R1+0x16a0], R3 ;  /* 0x0016a00301007387 */ /* 0x0001e20000100800 */
[----:B-1----:R-:W-:-:S03]  /*5a50*/  IADD3.X R0, R4, UR35, RZ, P6, !PT ;  /* 0x0000002304007c10 */ /* 0x002fc6000b7fe4ff */
        /* <DEDUP_REMOVED lines=20> */
[----:B------:R-:W-:Y:S01]  /*5ba0*/  UIMAD UR34, UR34, 0x39, URZ ;  /* 0x00000039222278a4 */ /* 0x000fe2000f8e023f */
[----:B------:R-:W-:Y:S02]  /*5bb0*/  ULDC UR19, c[0x0][0x238] ;  /* 0x00008e0000137ab9 */ /* 0x000fe40000000800 */
[----:B------:R1:W-:Y:S01]  /*5bc0*/  STL [R1+0x16f4], R0 ;  /* 0x0016f40001007387 */ /* 0x0003e20000100800 */
        /* <DEDUP_REMOVED lines=872> */
[----:B------:R-:W-:Y:S01]  /*9250*/  USHF.L.U32 UR60, UR60, 0x5, URZ ;  /* 0x000000053c3c7899 */ /* 0x000fe2000800063f */
        /* <DEDUP_REMOVED lines=1049> */
[----:B------:R-:W-:-:S03]  /*d3f0*/  ULDC UR19, c[0x0][0x238] ;  /* 0x00008e0000137ab9 */ /* 0x000fc60000000800 */
        /* <DEDUP_REMOVED lines=203> */
[----:B------:R-:W-:Y:S01]  /*e0b0*/  USHF.R.S32.HI UR34, URZ, 0x1f, UR34 ;  /* 0x0000001f3f227899 */ /* 0x000fe20008011422 */
        /* <DEDUP_REMOVED lines=134> */
[----:B------:R-:W-:Y:S01]  /*e920*/  STL [R1+0x272c], R3 ;  /* 0x00272c0301007387 */ /* 0x000fe20000100800 */
[----:B--2---:R-:W-:-:S03]  /*e930*/  IADD3 R0, P6, R11, UR7, RZ ;  /* 0x000000070b007c10 */ /* 0x004fc6000ffde0ff */
[----:B------:R-:W-:Y:S01]  /*e940*/  STL [R1+0x26f8], R2 ;  /* 0x0026f80201007387 */ /* 0x000fe20000100800 */
[----:B------:R-:W-:-:S03]  /*e950*/  ULDC UR7, c[0x0][0x230] ;  /* 0x00008c0000077ab9 */ /* 0x000fc60000000800 */
[----:B------:R0:W-:Y:S04]  /*e960*/  STL [R1+0x2734], R0 ;  /* 0x0027340001007387 */ /* 0x0001e80000100800 */
        /* <DEDUP_REMOVED lines=121> */
[----:B0-----:R-:W-:-:S03]  /*f100*/  IADD3.X R0, R10, UR35, RZ, P5, !PT ;  /* 0x000000230a007c10 */ /* 0x001fc6000affe4ff */
[----:B------:R-:W-:Y:S04]  /*f110*/  STL [R1+0x6a0], RZ ;  /* 0x0006a0ff01007387 */ /* 0x000fe80000100800 */
[----:B------:R-:W-:Y:S04]  /*f120*/  STL [R1+0x6a4], RZ ;  /* 0x0006a4ff01007387 */ /* 0x000fe80000100800 */
[----:B------:R-:W-:Y:S04]  /*f130*/  STL [R1+0x6a8], RZ ;  /* 0x0006a8ff01007387 */ /* 0x000fe80000100800 */
[----:B------:R-:W-:Y:S01]  /*f140*/  STL [R1+0x6ac], RZ ;  /* 0x0006acff01007387 */ /* 0x000fe20000100800 */
[----:B------:R-:W-:-:S03]  /*f150*/  IADD3.X R3, R9, UR35, RZ, P4, !PT ;  /* 0x0000002309037c10 */ /* 0x000fc6000a7fe4ff */
[----:B------:R-:W-:Y:S01]  /*f160*/  STL [R1+0x690], RZ ;  /* 0x000690ff01007387 */ /* 0x000fe20000100800 */
[----:B------:R-:W-:-:S03]  /*f170*/  IADD3.X R2, R8, UR35, RZ, P3, !PT ;  /* 0x0000002308027c10 */ /* 0x000fc60009ffe4ff */
[----:B------:R-:W-:Y:S04]  /*f180*/  STL [R1+0x694], RZ ;  /* 0x000694ff01007387 */ /* 0x000fe80000100800 */
[----:B------:R-:W-:Y:S04]  /*f190*/  STL [R1+0x698], RZ ;  /* 0x000698ff01007387 */ /* 0x000fe80000100800 */
[----:B------:R-:W-:Y:S04]  /*f1a0*/  STL [R1+0x69c], RZ ;  /* 0x00069cff01007387 */ /* 0x000fe80000100800 */
        /* <DEDUP_REMOVED lines=721> */
[----:B------:R1:W-:Y:S04]  /*11ec0*/  STL [R1+0x2c78], R2 ;  /* 0x002c780201007387 */ /* 0x0003e80000100800 */
[----:B------:R2:W-:Y:S01]  /*11ed0*/  STL [R1+0x2cb4], R0 ;  /* 0x002cb40001007387 */ /* 0x0005e20000100800 */
[----:B0-----:R-:W-:Y:S02]  /*11ee0*/  IADD3.X R3, R10, UR38, RZ, P6, !PT ;  /* 0x000000260a037c10 */ /* 0x001fe4000b7fe4ff */
[----:B-1----:R-:W-:-:S03]  /*11ef0*/  IADD3 R2, P6, R24, UR20, RZ ;  /* 0x0000001418027c10 */ /* 0x002fc6000ffde0ff */
[----:B------:R0:W-:Y:S01]  /*11f00*/  STL [R1+0x2c80], R3 ;  /* 0x002c800301007387 */ /* 0x0001e20000100800 */
[----:B--2---:R-:W-:-:S03]  /*11f10*/  IADD3.X R0, R9, UR38, RZ, P5, !PT ;  /* 0x0000002609007c10 */ /* 0x004fc6000affe4ff */
        /* <DEDUP_REMOVED lines=12> */
[----:B------:R1:W-:Y:S01]  /*11fe0*/  STL [R1+0x2cd4], R2 ;  /* 0x002cd40201007387 */ /* 0x0003e20000100800 */
[----:B------:R-:W-:-:S03]  /*11ff0*/  USHF.R.S32.HI UR4, URZ, 0x1f, UR20 ;  /* 0x0000001f3f047899 */ /* 0x000fc60008011414 */
        /* <DEDUP_REMOVED lines=34> */
[----:B--2---:R-:W-:Y:S01]  /*12220*/  IADD3.X R0, R5, UR4, RZ, P2, !PT ;  /* 0x0000000405007c10 */ /* 0x004fe200097fe4ff */
[----:B------:R-:W-:Y:S02]  /*12230*/  USHF.R.S32.HI UR26, URZ, 0x1f, UR10 ;  /* 0x0000001f3f1a7899 */ /* 0x000fe4000801140a */
        /* <DEDUP_REMOVED lines=30> */
[----:B------:R1:W-:Y:S01]  /*12420*/  STL [R1+0x2d20], R2 ;  /* 0x002d200201007387 */ /* 0x0003e20000100800 */
[----:B------:R-:W-:-:S03]  /*12430*/  USHF.R.S32.HI UR50, URZ, 0x1f, UR61 ;  /* 0x0000001f3f327899 */ /* 0x000fc6000801143d */
        /* <DEDUP_REMOVED lines=302> */
[----:B------:R1:W-:Y:S01]  /*13720*/  STL [R1+0x2fa4], R2 ;  /* 0x002fa40201007387 */ /* 0x0003e20000100800 */
[----:B------:R-:W-:Y:S02]  /*13730*/  USHF.R.S32.HI UR58, URZ, 0x1f, UR41 ;  /* 0x0000001f3f3a7899 */ /* 0x000fe40008011429 */
[----:B------:R-:W-:Y:S01]  /*13740*/  USHF.R.S32.HI UR44, URZ, 0x1f, UR39 ;  /* 0x0000001f3f2c7899 */ /* 0x000fe20008011427 */
[----:B------:R2:W-:Y:S01]  /*13750*/  STL [R1+0x2f70], R0 ;  /* 0x002f700001007387 */ /* 0x0005e20000100800 */
[----:B------:R-:W-:Y:S01]  /*13760*/  USHF.R.S32.HI UR54, URZ, 0x1f, UR37 ;  /* 0x0000001f3f367899 */ /* 0x000fe20008011425 */
[----:B0-----:R-:W-:Y:S01]  /*13770*/  IADD3 R3, P0, R13, UR43, RZ ;  /* 0x0000002b0d037c10 */ /* 0x001fe2000ff1e0ff */
[----:B------:R-:W-:Y:S02]  /*13780*/  USHF.R.S32.HI UR40, URZ, 0x1f, UR31 ;  /* 0x0000001f3f287899 */ /* 0x000fe4000801141f */
[----:B------:R-:W-:Y:S01]  /*13790*/  USHF.R.S32.HI UR5, URZ, 0x1f, UR29 ;  /* 0x0000001f3f057899 */ /* 0x000fe2000801141d */
[----:B-1----:R-:W-:Y:S01]  /*137a0*/  IADD3.X R2, R12, UR48, RZ, P4, !PT ;  /* 0x000000300c027c10 */ /* 0x002fe2000a7fe4ff */
[----:B------:R0:W-:Y:S01]  /*137b0*/  STL [R1+0x2fac], R3 ;  /* 0x002fac0301007387 */ /* 0x0001e20000100800 */
[----:B------:R-:W-:Y:S01]  /*137c0*/  USHF.R.S32.HI UR36, URZ, 0x1f, UR27 ;  /* 0x0000001f3f247899 */ /* 0x000fe2000801141b */
[----:B--2---:R-:W-:-:S02]  /*137d0*/  IADD3 R0, P4, R11, UR43, RZ ;  /* 0x0000002b0b007c10 */ /* 0x004fc4000ff9e0ff */
[----:B------:R1:W-:Y:S01]  /*137e0*/  STL [R1+0x2f78], R2 ;  /* 0x002f780201007387 */ /* 0x0003e20000100800 */
[----:B------:R-:W-:Y:S02]  /*137f0*/  USHF.R.S32.HI UR46, URZ, 0x1f, UR25 ;  /* 0x0000001f3f2e7899 */ /* 0x000fe40008011419 */
[----:B------:R-:W-:Y:S01]  /*13800*/  USHF.R.S32.HI UR28, URZ, 0x1f, UR23 ;  /* 0x0000001f3f1c7899 */ /* 0x000fe20008011417 */
[----:B------:R2:W-:Y:S01]  /*13810*/  STL [R1+0x2fb4], R0 ;  /* 0x002fb40001007387 */ /* 0x0005e20000100800 */
[----:B------:R-:W-:Y:S01]  /*13820*/  USHF.R.S32.HI UR22, URZ, 0x1f, UR21 ;  /* 0x0000001f3f167899 */ /* 0x000fe20008011415 */
[----:B0-----:R-:W-:Y:S01]  /*13830*/  IADD3.X R3, R10, UR48, RZ, P3, !PT ;  /* 0x000000300a037c10 */ /* 0x001fe20009ffe4ff */
[----:B------:R-:W-:Y:S01]  /*13840*/  USHF.R.S32.HI UR24, URZ, 0x1f, UR9 ;  /* 0x0000001f3f187899 */ /* 0x000fe20008011409 */
[----:B------:R-:W-:Y:S01]  /*13850*/  ULDC UR6, c[0x0][0x23c] ;  /* 0x00008f0000067ab9 */ /* 0x000fe20000000800 */
[----:B-1----:R-:W-:Y:S02]  /*13860*/  IADD3 R2, P3, R24, UR41, RZ ;  /* 0x0000002918027c10 */ /* 0x002fe4000ff7e0ff */
        /* <DEDUP_REMOVED lines=363> */
[----:B------:R0:W-:Y:S02]  /*14f20*/  STL [R1+0x3270], R0 ;  /* 0x0032700001007387 */ /* 0x0001e40000100800 */
.L_x_1:
[----:B0-----:R-:W2:Y:S01]  /*14f30*/  LDL R3, [R1+0x7b0] ;  /* 0x0007b00001037983 */ /* 0x001ea20000100800 */
[----:B------:R-:W0:Y:S03]  /*14f40*/  LDC R0, c[0x0][0x230] ;  /* 0x00008c00ff007b82 */ /* 0x000e260000000800 */
[----:B--2---:R1:W-:Y:S04]  /*14f50*/  STL [R1+0x4460], R3 ;  /* 0x0044600301007387 */ /* 0x0043e80000100800 */
[----:B------:R-:W2:Y:S04]  /*14f60*/  LDL R2, [R1+0x7b4] ;  /* 0x0007b40001027983 */ /* 0x000ea80000100800 */
[----:B-1----:R-:W0:Y:S04]  /*14f70*/  LDL R3, [R1+0x1210] ;  /* 0x0012100001037983 */ /* 0x002e280000100800 */
[----:B------:R-:W-:Y:S04]  /*14f80*/  STL [R1+0x3604], R13 ;  /* 0x0036040d01007387 */ /* 0x000fe80000100800 */
        /* <DEDUP_REMOVED lines=934> */
[----:B------:R1:W-:Y:S04]  /*189f0*/  STL [R1+0x445c], R7 ;  /* 0x00445c0701007387 */ /* 0x0003e80000100800 */
        /* <DEDUP_REMOVED lines=33> */
[----:B------:R-:W-:Y:S01]  /*18c10*/  STL [R1+0x3538], R20 ;  /* 0x0035381401007387 */ /* 0x000fe20000100800 */
[----:B0-----:R-:W-:-:S03]  /*18c20*/  IMAD R0, R3, -0x80, R0 ;  /* 0xffffff8003007824 */ /* 0x001fc600078e0200 */
[----:B------:R-:W-:Y:S04]  /*18c30*/  STL [R1+0x3534], R21 ;  /* 0x0035341501007387 */ /* 0x000fe80000100800 */
[----:B------:R-:W-:Y:S04]  /*18c40*/  STL [R1+0x3530], R22 ;  /* 0x0035301601007387 */ /* 0x000fe80000100800 */
[----:B------:R-:W-:Y:S04]  /*18c50*/  STL [R1+0x352c], R23 ;  /* 0x00352c1701007387 */ /* 0x000fe80000100800 */
[----:B------:R-:W-:Y:S04]  /*18c60*/  STL [R1+0x3528], R24 ;  /* 0x0035281801007387 */ /* 0x000fe80000100800 */
[----:B------:R-:W2:Y:S01]  /*18c70*/  LDL.LU R3, [R1+0x4460] ;  /* 0x0044600001037983 */ /* 0x000ea20000300800 */
[----:B------:R-:W-:-:S02]  /*18c80*/  ISETP.GT.AND P0, PT, R0, RZ, PT ;  /* 0x000000ff0000720c */ /* 0x000fc40003f04270 */
[----:B-1----:R-:W-:-:S11]  /*18c90*/  PRMT R7, RZ, 0x7610, R7 ;  /* 0x00007610ff077816 */ /* 0x002fd60000000007 */
[----:B--2---:R-:W2:Y:S04]  /*18ca0*/  @P0 LDG.E.U8 R7, desc[UR32][R2.64] ;  /* 0x0000002002070981 */ /* 0x004ea8000c1e1100 */
[----:B--2---:R0:W-:Y:S04]  /*18cb0*/  STL [R1+0x11d4], R7 ;  /* 0x0011d40701007387 */ /* 0x0041e80000100800 */
[----:B0-----:R-:W2:Y:S04]  /*18cc0*/  LDL.LU R7, [R1+0x445c] ;  /* 0x00445c0001077983 */ /* 0x001ea80000300800 */
[----:B------:R-:W3:Y:S04]  /*18cd0*/  LDL R2, [R1+0x7b8] ;  /* 0x0007b80001027983 */ /* 0x000ee80000100800 */
[----:B------:R-:W3:Y:S01]  /*18ce0*/  LDL R3, [R1+0x7bc] ;  /* 0x0007bc0001037983 */ /* 0x000ee20000100800 */
[----:B------:R-:W-:-:S02]  /*18cf0*/  PRMT R5, RZ, 0x7610, R5 ;  /* 0x00007610ff057816 */ /* 0x000fc40000000005 */
[----:B---3--:R-:W-:-:S04]  /*18d00*/  @P0 LOP3.LUT R3, R3, R2, RZ, 0x3c, !PT ;  /* 0x0000000203030212 */ /* 0x008fc800078e3cff */
[----:B------:R-:W-:-:S04]  /*18d10*/  @P0 LOP3.LUT R2, R3, R2, RZ, 0x3c, !PT ;  /* 0x0000000203020212 */ /* 0x000fc800078e3cff */
[----:B------:R-:W-:-:S05]  /*18d20*/  @P0 LOP3.LUT R3, R3, R2, RZ, 0x3c, !PT ;  /* 0x0000000203030212 */ /* 0x000fca00078e3cff */
[----:B------:R-:W3:Y:S04]  /*18d30*/  @P0 LDG.E.U8 R5, desc[UR32][R2.64] ;  /* 0x0000002002050981 */ /* 0x000ee8000c1e1100 */
[----:B---3--:R0:W-:Y:S04]  /*18d40*/  STL [R1+0x11d0], R5 ;  /* 0x0011d00501007387 */ /* 0x0081e80000100800 */
[----:B0-----:R-:W3:Y:S04]  /*18d50*/  LDL.LU R5, [R1+0x4458] ;  /* 0x0044580001057983 */ /* 0x001ee80000300800 */
[----:B------:R-:W4:Y:S04]  /*18d60*/  LDL R2, [R1+0x7c0] ;  /* 0x0007c00001027983 */ /* 0x000f280000100800 */
[----:B------:R-:W4:Y:S01]  /*18d70*/  LDL R3, [R1+0x7c4] ;  /* 0x0007c40001037983 */ /* 0x000f220000100800 */
[----:B------:R-:W-:-:S02]  /*18d80*/  PRMT R13, RZ, 0x7610, R13 ;  /* 0x00007610ff0d7816 */ /* 0x000fc4000000000d */
[----:B----4-:R-:W-:-:S04]  /*18d90*/  @P0 LOP3.LUT R3, R3, R2, RZ, 0x3c, !PT ;  /* 0x0000000203030212 */ /* 0x010fc800078e3cff */
[----:B------:R-:W-:-:S04]  /*18da0*/  @P0 LOP3.LUT R2, R3, R2, RZ, 0x3c, !PT ;  /* 0x0000000203020212 */ /* 0x000fc800078e3cff */
[----:B------:R-:W-:-:S05]  /*18db0*/  @P0 LOP3.LUT R3, R3, R2, RZ, 0x3c, !PT ;  /* 0x0000000203030212 */ /* 0x000fca00078e3cff */
[----:B------:R-:W4:Y:S04]  /*18dc0*/  @P0 LDG.E.U8 R13, desc[UR32][R2.64] ;  /* 0x00000020020d0981 */ /* 0x000f28000c1e1100 */
[----:B----4-:R0:W-:Y:S04]  /*18dd0*/  STL [R1+0x11cc], R13 ;  /* 0x0011cc0d01007387 */ /* 0x0101e80000100800 */
[----:B0-----:R-:W4:Y:S04]  /*18de0*/  LDL.LU R13, [R1+0x4454] ;  /* 0x00445400010d7983 */ /* 0x001f280000300800 */
[----:B------:R-:W5:Y:S04]  /*18df0*/  LDL R2, [R1+0x7c8] ;  /* 0x0007c80001027983 */ /* 0x000f680000100800 */
[----:B------:R-:W5:Y:S01]  /*18e00*/  LDL R3, [R1+0x7cc] ;  /* 0x0007cc0001037983 */ /* 0x000f620000100800 */
[----:B---3--:R-:W-:-:S02]  /*18e10*/  PRMT R5, RZ, 0x7610, R5 ;  /* 0x00007610ff057816 */ /* 0x008fc40000000005 */
[----:B-----5:R-:W-:-:S04]  /*18e20*/  @P0 LOP3.LUT R3, R3, R2, RZ, 0x3c, !PT ;  /* 0x0000000203030212 */ /* 0x020fc800078e3cff */
[----:B------:R-:W-:-:S04]  /*18e30*/  @P0 LOP3.LUT R2, R3, R2, RZ, 0x3c, !PT ;  /* 0x0000000203020212 */ /* 0x000fc800078e3cff */
[----:B------:R-:W-:-:S05]  /*18e40*/  @P0 LOP3.LUT R3, R3, R2, RZ, 0x3c, !PT ;  /* 0x0000000203030212 */ /* 0x000fca00078e3cff */
[----:B------:R-:W3:Y:S04]  /*18e50*/  @P0 LDG.E.U8 R5, desc[UR32][R2.64] ;  /* 0x0000002002050981 */ /* 0x000ee8000c1e1100 */
[----:B---3--:R0:W-:Y:S04]  /*18e60*/  STL [R1+0x11c8], R5 ;  /* 0x0011c80501007387 */ /* 0x0081e80000100800 */
[----:B0-----:R-:W3:Y:S04]  /*18e70*/  LDL.LU R5, [R1+0x4450] ;  /* 0x0044500001057983 */ /* 0x001ee80000300800 */
[----:B------:R-:W5:Y:S04]  /*18e80*/  LDL R2, [R1+0x7d0] ;  /* 0x0007d00001027983 */ /* 0x000f680000100800 */
[----:B------:R-:W5:Y:S01]  /*18e90*/  LDL R3, [R1+0x7d4] ;  /* 0x0007d40001037983 */ /* 0x000f620000100800 */
[----:B----4-:R-:W-:-:S02]  /*18ea0*/  PRMT R13, RZ, 0x7610, R13 ;  /* 0x00007610ff0d7816 */ /* 0x010fc4000000000d */
[----:B-----5:R-:W-:-:S04]  /*18eb0*/  @P0 LOP3.LUT R3, R3, R2, RZ, 0x3c, !PT ;  /* 0x0000000203030212 */ /* 0x020fc800078e3cff */
        /* <DEDUP_REMOVED lines=29> */
[----:B------:R-:W3:Y:S01]  /*19090*/  @P0 LDG.E.U8 R5, desc[UR32][R2.64] ;  /* 0x0000002002050981 */ /* 0x000ee2000c1e1100 */
[----:B------:R-:W-:-:S03]  /*190a0*/  ISETP.GT.AND P1, PT, R0, 0x1, PT ;  /* 0x000000010000780c */ /* 0x000fc60003f24270 */
        /* <DEDUP_REMOVED lines=7476> */
[----:B------:R-:W5:Y:S02]  /*363f0*/  LDL R3, [R1+0x18dc] ;  /* 0x0018dc0001037983 */ /* 0x000f640000100800 */
[----:B-----5:R-:W-:-:S02]  /*36400*/  @P1 LOP3.LUT R3, R3, R2, RZ, 0x3c, !PT ;  /* 0x0000000203031212 */ /* 0x020fc400078e3cff */
[----:B----4-:R-:W-:Y:S02]  /*36410*/  PRMT R13, RZ, 0x7610, R13 ;  /* 0x00007610ff0d7816 */ /* 0x010fe4000000000d */
        /* <DEDUP_REMOVED lines=38> */
[----:B------:R-:W4:Y:S01]  /*36680*/  @P1 LDG.E.U8 R13, desc[UR32][R2.64] ;  /* 0x00000020020d1981 */ /* 0x000f22000c1e1100 */
[----:B------:R-:W-:-:S03]  /*36690*/  ISETP.GT.AND P0, PT, R0, 0x68, PT ;  /* 0x000000680000780c */ /* 0x000fc60003f04270 */
        /* <DEDUP_REMOVED lines=801> */
[----:B------:R0:W4:Y:S04]  /*398b0*/  @P0 LDG.E.U8 R13, desc[UR32][R2.64] ;  /* 0x00000020020d0981 */ /* 0x000128000c1e1100 */
[----:B------:R-:W0:Y:S04]  /*398c0*/  LDL R2, [R1+0x15f0] ;  /* 0x0015f00001027983 */ /* 0x000e280000100800 */
[----:B------:R-:W0:Y:S01]  /*398d0*/  LDL R3, [R1+0x15f4] ;  /* 0x0015f40001037983 */ /* 0x000e220000100800 */
[----:B------:R-:W-:Y:S02]  /*398e0*/  ISETP.GT.AND P1, PT, R0, 0x73, PT ;  /* 0x000000730000780c */ /* 0x000fe40003f24270 */
[----:B---3--:R-:W-:-:S11]  /*398f0*/  PRMT R5, RZ, 0x7610, R5 ;  /* 0x00007610ff057816 */ /* 0x008fd60000000005 */
[----:B0-----:R-:W-:-:S04]  /*39900*/  @P1 LOP3.LUT R3, R3, R2, RZ, 0x3c, !PT ;  /* 0x0000000203031212 */ /* 0x001fc800078e3cff */
[----:B------:R-:W-:-:S04]  /*39910*/  @P1 LOP3.LUT R2, R3, R2, RZ, 0x3c, !PT ;  /* 0x0000000203021212 */ /* 0x000fc800078e3cff */
[----:B------:R-:W-:-:S05]  /*39920*/  @P1 LOP3.LUT R3, R3, R2, RZ, 0x3c, !PT ;  /* 0x0000000203031212 */ /* 0x000fca00078e3cff */
[----:B------:R-:W3:Y:S04]  /*39930*/  @P1 LDG.E.U8 R5, desc[UR32][R2.64] ;  /* 0x0000002002051981 */ /* 0x000ee8000c1e1100 */
[----:B----4-:R0:W-:Y:S04]  /*39940*/  STL [R1+0x198], R13 ;  /* 0x0001980d01007387 */ /* 0x0101e80000100800 */
[----:B0-----:R-:W4:Y:S04]  /*39950*/  LDL R13, [R1+0x15cc] ;  /* 0x0015cc00010d7983 */ /* 0x001f280000100800 */
[----:B---3--:R0:W-:Y:S04]  /*39960*/  STL [R1+0x194], R5 ;  /* 0x0001940501007387 */ /* 0x0081e80000100800 */
[----:B0-----:R-:W3:Y:S04]  /*39970*/  LDL.LU R5, [R1+0x3600] ;  /* 0x0036000001057983 */ /* 0x001ee80000300800 */
[----:B------:R-:W5:Y:S04]  /*39980*/  LDL R2, [R1+0x15e8] ;  /* 0x0015e80001027983 */ /* 0x000f680000100800 */
[----:B------:R-:W5:Y:S02]  /*39990*/  LDL R3, [R1+0x15ec] ;  /* 0x0015ec0001037983 */ /* 0x000f640000100800 */
[----:B-----5:R-:W-:-:S02]  /*399a0*/  @P1 LOP3.LUT R3, R3, R2, RZ, 0x3c, !PT ;  /* 0x0000000203031212 */ /* 0x020fc400078e3cff */
[----:B---3--:R-:W-:Y:S02]  /*399b0*/  PRMT R5, RZ, 0x7610, R5 ;  /* 0x00007610ff057816 */ /* 0x008fe40000000005 */
[----:B------:R-:W-:-:S04]  /*399c0*/  @P1 LOP3.LUT R2, R3, R2, RZ, 0x3c, !PT ;  /* 0x0000000203021212 */ /* 0x000fc800078e3cff */
[----:B------:R-:W-:-:S05]  /*399d0*/  @P1 LOP3.LUT R3, R3, R2, RZ, 0x3c, !PT ;  /* 0x0000000203031212 */ /* 0x000fca00078e3cff */
[----:B------:R-:W3:Y:S04]  /*399e0*/  @P1 LDG.E.U8 R5, desc[UR32][R2.64] ;  /* 0x0000002002051981 */ /* 0x000ee8000c1e1100 */
        /* <DEDUP_REMOVED lines=29> */
[----:B------:R-:W5:Y:S01]  /*39bc0*/  LDL R3, [R1+0x15c8] ;  /* 0x0015c80001037983 */ /* 0x000f620000100800 */
[----:B----4-:R-:W-:-:S03]  /*39bd0*/  @P1 IMAD.MOV.U32 R2, RZ, RZ, R13 ;  /* 0x000000ffff021224 */ /* 0x010fc600078e000d */
[----:B------:R-:W4:Y:S01]  /*39be0*/  LDL R13, [R1+0x15a4] ;  /* 0x0015a400010d7983 */ /* 0x000f220000100800 */
[----:B---3--:R-:W-:-:S06]  /*39bf0*/  PRMT R5, RZ, 0x7610, R5 ;  /* 0x00007610ff057816 */ /* 0x008fcc0000000005 */
[----:B-----5:R-:W3:Y:S04]  /*39c00*/  @P1 LDG.E.U8 R5, desc[UR32][R2.64] ;  /* 0x0000002002051981 */ /* 0x020ee8000c1e1100 */
        /* <DEDUP_REMOVED lines=8> */
[----:B------:R0:W3:Y:S04]  /*39c90*/  @P1 LDG.E.U8 R5, desc[UR32][R2.64] ;  /* 0x0000002002051981 */ /* 0x0000e8000c1e1100 */
[----:B------:R-:W0:Y:S04]  /*39ca0*/  LDL R2, [R1+0x15b8] ;  /* 0x0015b80001027983 */ /* 0x000e280000100800 */
[----:B------:R-:W0:Y:S01]  /*39cb0*/  LDL R3, [R1+0x15bc] ;  /* 0x0015bc0001037983 */ /* 0x000e220000100800 */
[----:B--2---:R-:W-:Y:S02]  /*39cc0*/  PRMT R7, RZ, 0x7610, R7 ;  /* 0x00007610ff077816 */ /* 0x004fe40000000007 */
[----:B0-----:R-:W-:-:S04]  /*39cd0*/  @P1 LOP3.LUT R3, R3, R2, RZ, 0x3c, !PT ;  /* 0x0000000203031212 */ /* 0x001fc800078e3cff */
[----:B------:R-:W-:-:S04]  /*39ce0*/  @P1 LOP3.LUT R2, R3, R2, RZ, 0x3c, !PT ;  /* 0x0000000203021212 */ /* 0x000fc800078e3cff */
[----:B------:R-:W-:-:S05]  /*39cf0*/  @P1 LOP3.LUT R3, R3, R2, RZ, 0x3c, !PT ;  /* 0x0000000203031212 */ /* 0x000fca00078e3cff */
[----:B------:R-:W2:Y:S04]  /*39d00*/  @P1 LDG.E.U8 R7, desc[UR32][R2.64] ;  /* 0x0000002002071981 */ /* 0x000ea8000c1e1100 */
[----:B---3--:R0:W-:Y:S04]  /*39d10*/  STL [R1+0x17c], R5 ;  /* 0x00017c0501007387 */ /* 0x0081e80000100800 */
[----:B0-----:R-:W3:Y:S04]  /*39d20*/  LDL R5, [R1+0x1594] ;  /* 0x0015940001057983 */ /* 0x001ee80000100800 */
[----:B--2---:R0:W-:Y:S04]  /*39d30*/  STL [R1+0x178], R7 ;  /* 0x0001780701007387 */ /* 0x0041e80000100800 */
[----:B0-----:R-:W2:Y:S04]  /*39d40*/  LDL.LU R7, [R1+0x35e8] ;  /* 0x0035e80001077983 */ /* 0x001ea80000300800 */
[----:B------:R-:W5:Y:S04]  /*39d50*/  LDL R2, [R1+0x15b0] ;  /* 0x0015b00001027983 */ /* 0x000f680000100800 */
[----:B------:R-:W5:Y:S01]  /*39d60*/  LDL R3, [R1+0x15b4] ;  /* 0x0015b40001037983 */ /* 0x000f620000100800 */
[----:B------:R-:W-:-:S13]  /*39d70*/  ISETP.GT.AND P0, PT, R0, 0x74, PT ;  /* 0x000000740000780c */ /* 0x000fda0003f04270 */
[-C--:B-----5:R-:W-:Y:S02]  /*39d80*/  @P0 LOP3.LUT R3, R3, R2.reuse, RZ, 0x3c, !PT ;  /* 0x0000000203030212 */ /* 0x0a0fe400078e3cff */
[----:B--2---:R-:W-:Y:S02]  /*39d90*/  PRMT R7, RZ, 0x7610, R7 ;  /* 0x00007610ff077816 */ /* 0x004fe40000000007 */
[----:B------:R-:W-:-:S04]  /*39da0*/  @P0 LOP3.LUT R2, R3, R2, RZ, 0x3c, !PT ;  /* 0x0000000203020212 */ /* 0x000fc800078e3cff */
[----:B------:R-:W-:-:S05]  /*39db0*/  @P0 LOP3.LUT R3, R3, R2, RZ, 0x3c, !PT ;  /* 0x0000000203030212 */ /* 0x000fca00078e3cff */
[----:B------:R-:W2:Y:S04]  /*39dc0*/  @P0 LDG.E.U8 R7, desc[UR32][R2.64] ;  /* 0x0000002002070981 */ /* 0x000ea8000c1e1100 */
[----:B--2---:R0:W-:Y:S04]  /*39dd0*/  STL [R1+0x174], R7 ;  /* 0x0001740701007387 */ /* 0x0041e80000100800 */
[----:B0-----:R-:W2:Y:S04]  /*39de0*/  LDL.LU R7, [R1+0x35e4] ;  /* 0x0035e40001077983 */ /* 0x001ea80000300800 */
[----:B------:R-:W5:Y:S04]  /*39df0*/  LDL R2, [R1+0x15a8] ;  /* 0x0015a80001027983 */ /* 0x000f680000100800 */
[----:B------:R-:W5:Y:S02]  /*39e00*/  LDL R3, [R1+0x15ac] ;  /* 0x0015ac0001037983 */ /* 0x000f640000100800 */
[----:B-----5:R-:W-:-:S02]  /*39e10*/  @P0 LOP3.LUT R3, R3, R2, RZ, 0x3c, !PT ;  /* 0x0000000203030212 */ /* 0x020fc400078e3cff */
[----:B--2---:R-:W-:Y:S02]  /*39e20*/  PRMT R7, RZ, 0x7610, R7 ;  /* 0x00007610ff077816 */ /* 0x004fe40000000007 */
[----:B------:R-:W-:-:S04]  /*39e30*/  @P0 LOP3.LUT R2, R3, R2, RZ, 0x3c, !PT ;  /* 0x0000000203020212 */ /* 0x000fc800078e3cff */
[----:B------:R-:W-:-:S05]  /*39e40*/  @P0 LOP3.LUT R3, R3, R2, RZ, 0x3c, !PT ;  /* 0x0000000203030212 */ /* 0x000fca00078e3cff */
[----:B------:R-:W2:Y:S04]  /*39e50*/  @P0 LDG.E.U8 R7, desc[UR32][R2.64] ;  /* 0x0000002002070981 */ /* 0x000ea8000c1e1100 */
[----:B--2---:R0:W-:Y:S04]  /*39e60*/  STL [R1+0x170], R7 ;  /* 0x0001700701007387 */ /* 0x0041e80000100800 */
[----:B0-----:R-:W2:Y:S04]  /*39e70*/  LDL.LU R7, [R1+0x35e0] ;  /* 0x0035e00001077983 */ /* 0x001ea80000300800 */
[----:B------:R-:W5:Y:S01]  /*39e80*/  LDL R3, [R1+0x15a0] ;  /* 0x0015a00001037983 */ /* 0x000f620000100800 */
[----:B----4-:R-:W-:-:S03]  /*39e90*/  @P0 IMAD.MOV.U32 R2, RZ, RZ, R13 ;  /* 0x000000ffff020224 */ /* 0x010fc600078e000d */
[----:B------:R-:W4:Y:S01]  /*39ea0*/  LDL R13, [R1+0x157c] ;  /* 0x00157c00010d7983 */ /* 0x000f220000100800 */
[----:B--2---:R-:W-:-:S06]  /*39eb0*/  PRMT R7, RZ, 0x7610, R7 ;  /* 0x00007610ff077816 */ /* 0x004fcc0000000007 */
[----:B-----5:R-:W2:Y:S04]  /*39ec0*/  @P0 LDG.E.U8 R7, desc[UR32][R2.64] ;  /* 0x0000002002070981 */ /* 0x020ea8000c1e1100 */
        /* <DEDUP_REMOVED lines=12> */
[----:B---3--:R-:W-:-:S03]  /*39f90*/  @P0 IMAD.MOV.U32 R2, RZ, RZ, R5 ;  /* 0x000000ffff020224 */ /* 0x008fc600078e0005 */
[----:B------:R-:W3:Y:S01]  /*39fa0*/  LDL R5, [R1+0x156c] ;  /* 0x00156c0001057983 */ /* 0x000ee20000100800 */
        /* <DEDUP_REMOVED lines=26> */
[----:B-----5:R-:W2:Y:S01]  /*3a150*/  @P0 LDG.E.U8 R7, desc[UR32][R2.64] ;  /* 0x0000002002070981 */ /* 0x020ea2000c1e1100 */
[----:B------:R-:W-:-:S03]  /*3a160*/  ISETP.GT.AND P1, PT, R0, 0x75, PT ;  /* 0x000000750000780c */ /* 0x000fc60003f24270 */
        /* <DEDUP_REMOVED lines=24> */
[----:B------:R0:W2:Y:S04]  /*3a2f0*/  @P1 LDG.E.U8 R7, desc[UR32][R2.64] ;  /* 0x0000002002071981 */ /* 0x0000a8000c1e1100 */
[----:B------:R-:W0:Y:S04]  /*3a300*/  LDL R2, [R1+0x1558] ;  /* 0x0015580001027983 */ /* 0x000e280000100800 */
[----:B------:R-:W0:Y:S01]  /*3a310*/  LDL R3, [R1+0x155c] ;  /* 0x00155c0001037983 */ /* 0x000e220000100800 */
[----:B------:R-:W-:Y:S02]  /*3a320*/  PRMT R4, RZ, 0x7610, R4 ;  /* 0x00007610ff047816 */ /* 0x000fe40000000004 */
[----:B0-----:R-:W-:-:S04]  /*3a330*/  @P1 LOP3.LUT R3, R3, R2, RZ, 0x3c, !PT ;  /* 0x0000000203031212 */ /* 0x001fc800078e3cff */
[----:B------:R-:W-:-:S04]  /*3a340*/  @P1 LOP3.LUT R2, R3, R2, RZ, 0x3c, !PT ;  /* 0x0000000203021212 */ /* 0x000fc800078e3cff */
[----:B------:R-:W-:-:S05]  /*3a350*/  @P1 LOP3.LUT R3, R3, R2, RZ, 0x3c, !PT ;  /* 0x0000000203031212 */ /* 0x000fca00078e3cff */
[----:B------:R-:W5:Y:S04]  /*3a360*/  @P1 LDG.E.U8 R4, desc[UR32][R2.64] ;  /* 0x0000002002041981 */ /* 0x000f68000c1e1100 */
[----:B--2---:R0:W-:Y:S04]  /*3a370*/  STL [R1+0x12c], R7 ;  /* 0x00012c0701007387 */ /* 0x0041e80000100800 */
[----:B0-----:R-:W2:Y:S04]  /*3a380*/  LDL R7, [R1+0x153c] ;  /* 0x00153c0001077983 */ /* 0x001ea80000100800 */
[----:B-----5:R0:W-:Y:S04]  /*3a390*/  STL [R1+0x128], R4 ;  /* 0x0001280401007387 */ /* 0x0201e80000100800 */
[----:B0-----:R-:W5:Y:S04]  /*3a3a0*/  LDL.LU R4, [R1+0x35bc] ;  /* 0x0035bc0001047983 */ /* 0x001f680000300800 */
[----:B------:R-:W3:Y:S01]  /*3a3b0*/  LDL R3, [R1+0x1550] ;  /* 0x0015500001037983 */ /* 0x000ee20000100800 */
[----:B------:R-:W-:Y:S01]  /*3a3c0*/  PRMT R6, RZ, 0x7610, R6 ;  /* 0x00007610ff067816 */ /* 0x000fe20000000006 */
[----:B----4-:R-:W-:-:S02]  /*3a3d0*/  @P1 IMAD.MOV.U32 R2, RZ, RZ, R13 ;  /* 0x000000ffff021224 */ /* 0x010fc400078e000d */
[----:B------:R-:W4:Y:S04]  /*3a3e0*/  LDL R13, [R1+0x1534] ;  /* 0x00153400010d7983 */ /* 0x000f280000100800 */
[----:B---3--:R-:W3:Y:S04]  /*3a3f0*/  @P1 LDG.E.U8 R6, desc[UR32][R2.64] ;  /* 0x0000002002061981 */ /* 0x008ee8000c1e1100 */
[----:B---3--:R0:W-:Y:S04]  /*3a400*/  STL [R1+0x124], R6 ;  /* 0x0001240601007387 */ /* 0x0081e80000100800 */
[----:B0-----:R-:W3:Y:S04]  /*3a410*/  LDL.LU R6, [R1+0x35b8] ;  /* 0x0035b80001067983 */ /* 0x001ee80000300800 */
[----:B------:R-:W2:Y:S04]  /*3a420*/  LDL R2, [R1+0x1548] ;  /* 0x0015480001027983 */ /* 0x000ea80000100800 */
[----:B------:R-:W2:Y:S01]  /*3a430*/  LDL R3, [R1+0x154c] ;  /* 0x00154c0001037983 */ /* 0x000ea20000100800 */
[----:B------:R-:W-:-:S02]  /*3a440*/  PRMT R9, RZ, 0x7610, R9 ;  /* 0x00007610ff097816 */ /* 0x000fc40000000009 */
[----:B--2---:R-:W-:-:S04]  /*3a450*/  @P1 LOP3.LUT R3, R3, R2, RZ, 0x3c, !PT ;  /* 0x0000000203031212 */ /* 0x004fc800078e3cff */
[----:B------:R-:W-:-:S04]  /*3a460*/  @P1 LOP3.LUT R2, R3, R2, RZ, 0x3c, !PT ;  /* 0x0000000203021212 */ /* 0x000fc800078e3cff */
[----:B------:R-:W-:-:S05]  /*3a470*/  @P1 LOP3.LUT R3, R3, R2, RZ, 0x3c, !PT ;  /* 0x0000000203031212 */ /* 0x000fca00078e3cff */
[----:B------:R-:W2:Y:S01]  /*3a480*/  @P1 LDG.E.U8 R9, desc[UR32][R2.64] ;  /* 0x0000002002091981 */ /* 0x000ea2000c1e1100 */
[----:B-----5:R-:W-:-:S03]  /*3a490*/  PRMT R4, RZ, 0x7610, R4 ;  /* 0x00007610ff047816 */ /* 0x020fc60000000004 */
[----:B--2---:R0:W-:Y:S04]  /*3a4a0*/  STL [R1+0x120], R9 ;  /* 0x0001200901007387 */ /* 0x0041e80000100800 */
[----:B0-----:R-:W2:Y:S04]  /*3a4b0*/  LDL.LU R9, [R1+0x35b4] ;  /* 0x0035b40001097983 */ /* 0x001ea80000300800 */
[----:B------:R-:W5:Y:S01]  /*3a4c0*/  LDL R3, [R1+0x1540] ;  /* 0x0015400001037983 */ /* 0x000f620000100800 */
[----:B------:R-:W-:Y:S01]  /*3a4d0*/  @P1 IMAD.MOV.U32 R2, RZ, RZ, R5 ;  /* 0x000000ffff021224 */ /* 0x000fe200078e0005 */
[----:B---3--:R-:W-:-:S02]  /*3a4e0*/  PRMT R6, RZ, 0x7610, R6 ;  /* 0x00007610ff067816 */ /* 0x008fc40000000006 */
[----:B------:R-:W3:Y:S04]  /*3a4f0*/  LDL R5, [R1+0x1518] ;  /* 0x0015180001057983 */ /* 0x000ee80000100800 */
[----:B-----5:R0:W5:Y:S04]  /*3a500*/  @P1 LDG.E.U8 R4, desc[UR32][R2.64] ;  /* 0x0000002002041981 */ /* 0x020168000c1e1100 */
[----:B------:R-:W4:Y:S01]  /*3a510*/  LDL R3, [R1+0x1538] ;  /* 0x0015380001037983 */ /* 0x000f220000100800 */
[----:B0-----:R-:W-:Y:S01]  /*3a520*/  @P1 IMAD.MOV.U32 R2, RZ, RZ, R7 ;  /* 0x000000ffff021224 */ /* 0x001fe200078e0007 */
[----:B------:R-:W-:-:S02]  /*3a530*/  ISETP.GT.AND P0, PT, R0, 0x76, PT ;  /* 0x000000760000780c */ /* 0x000fc40003f04270 */
[----:B-----5:R0:W-:Y:S01]  /*3a540*/  STL [R1+0xdc], R4 ;  /* 0x0000dc0401007387 */ /* 0x0201e20000100800 */
[----:B--2---:R-:W-:-:S03]  /*3a550*/  PRMT R9, RZ, 0x7610, R9 ;  /* 0x00007610ff097816 */ /* 0x004fc60000000009 */
[----:B------:R-:W2:Y:S04]  /*3a560*/  LDL R7, [R1+0x1510] ;  /* 0x0015100001077983 */ /* 0x000ea80000100800 */
[----:B----4-:R1:W4:Y:S04]  /*3a570*/  @P1 LDG.E.U8 R6, desc[UR32][R2.64] ;  /* 0x0000002002061981 */ /* 0x010328000c1e1100 */
[----:B0-----:R-:W5:Y:S04]  /*3a580*/  LDL R4, [R1+0x151c] ;  /* 0x00151c0001047983 */ /* 0x001f680000100800 */
[----:B------:R-:W3:Y:S01]  /*3a590*/  LDL R3, [R1+0x1530] ;  /* 0x0015300001037983 */ /* 0x000ee20000100800 */
[----:B-1----:R-:W-:-:S03]  /*3a5a0*/  @P0 IMAD.MOV.U32 R2, RZ, RZ, R13 ;  /* 0x000000ffff020224 */ /* 0x002fc600078e000d */
[----:B----4-:R0:W-:Y:S01]  /*3a5b0*/  STL [R1+0xd8], R6 ;  /* 0x0000d80601007387 */ /* 0x0101e20000100800 */
[----:B------:R-:W-:-:S03]  /*3a5c0*/  PRMT R8, RZ, 0x7610, R8 ;  /* 0x00007610ff087816 */ /* 0x000fc60000000008 */
[----:B------:R-:W4:Y:S04]  /*3a5d0*/  LDL R13, [R1+0x1508] ;  /* 0x00150800010d7983 */ /* 0x000f280000100800 */
[----:B---3--:R1:W3:Y:S04]  /*3a5e0*/  @P0 LDG.E.U8 R9, desc[UR32][R2.64] ;  /* 0x0000002002090981 */ /* 0x0082e8000c1e1100 */
[----:B0-----:R-:W2:Y:S04]  /*3a5f0*/  LDL R6, [R1+0x1514] ;  /* 0x0015140001067983 */ /* 0x001ea80000100800 */
[----:B------:R-:W1:Y:S04]  /*3a600*/  LDL R2, [R1+0x1528] ;  /* 0x0015280001027983 */ /* 0x000e680000100800 */
[----:B------:R-:W1:Y:S02]  /*3a610*/  LDL R3, [R1+0x152c] ;  /* 0x00152c0001037983 */ /* 0x000e640000100800 */
[----:B-1----:R-:W-:-:S04]  /*3a620*/  @P0 LOP3.LUT R3, R3, R2, RZ, 0x3c, !PT ;  /* 0x0000000203030212 */ /* 0x002fc800078e3cff */
[----:B------:R-:W-:-:S04]  /*3a630*/  @P0 LOP3.LUT R2, R3, R2, RZ, 0x3c, !PT ;  /* 0x0000000203020212 */ /* 0x000fc800078e3cff */
[----:B------:R-:W-:-:S05]  /*3a640*/  @P0 LOP3.LUT R3, R3, R2, RZ, 0x3c, !PT ;  /* 0x0000000203030212 */ /* 0x000fca00078e3cff */
[----:B------:R-:W5:Y:S04]  /*3a650*/  @P0 LDG.E.U8 R8, desc[UR32][R2.64] ;  /* 0x0000002002080981 */ /* 0x000f68000c1e1100 */
[----:B---3--:R0:W-:Y:S04]  /*3a660*/  STL [R1+0xd4], R9 ;  /* 0x0000d40901007387 */ /* 0x0081e80000100800 */
[----:B0-----:R-:W3:Y:S04]  /*3a670*/  LDL R9, [R1+0x150c] ;  /* 0x00150c0001097983 */ /* 0x001ee80000100800 */
[----:B-----5:R0:W-:Y:S04]  /*3a680*/  STL [R1+0xd0], R8 ;  /* 0x0000d00801007387 */ /* 0x0201e80000100800 */
[----:B0-----:R-:W5:Y:S04]  /*3a690*/  LDL.LU R8, [R1+0x35b0] ;  /* 0x0035b00001087983 */ /* 0x001f680000300800 */
[----:B------:R-:W4:Y:S04]  /*3a6a0*/  LDL R2, [R1+0x1520] ;  /* 0x0015200001027983 */ /* 0x000f280000100800 */
[----:B------:R-:W4:Y:S02]  /*3a6b0*/  LDL R3, [R1+0x1524] ;  /* 0x0015240001037983 */ /* 0x000f240000100800 */
[----:B----4-:R-:W-:-:S02]  /*3a6c0*/  @P0 LOP3.LUT R3, R3, R2, RZ, 0x3c, !PT ;  /* 0x0000000203030212 */ /* 0x010fc400078e3cff */
[----:B-----5:R-:W-:Y:S02]  /*3a6d0*/  PRMT R8, RZ, 0x7610, R8 ;  /* 0x00007610ff087816 */ /* 0x020fe40000000008 */
[----:B------:R-:W-:-:S04]  /*3a6e0*/  @P0 LOP3.LUT R2, R3, R2, RZ, 0x3c, !PT ;  /* 0x0000000203020212 */ /* 0x000fc800078e3cff */
[----:B------:R-:W-:-:S05]  /*3a6f0*/  @P0 LOP3.LUT R3, R3, R2, RZ, 0x3c, !PT ;  /* 0x0000000203030212 */ /* 0x000fca00078e3cff */
[----:B------:R-:W4:Y:S04]  /*3a700*/  @P0 LDG.E.U8 R8, desc[UR32][R2.64] ;  /* 0x0000002002080981 */ /* 0x000f28000c1e1100 */
[----:B----4-:R0:W-:Y:S04]  /*3a710*/  STL [R1+0xcc], R8 ;  /* 0x0000cc0801007387 */ /* 0x0101e80000100800 */
[----:B0-----:R-:W4:Y:S01]  /*3a720*/  LDL.LU R8, [R1+0x35ac] ;  /* 0x0035ac0001087983 */ /* 0x001f220000300800 */
[----:B------:R-:W-:Y:S02]  /*3a730*/  @P0 IMAD.MOV.U32 R2, RZ, RZ, R4 ;  /* 0x000000ffff020224 */ /* 0x000fe400078e0004 */
[----:B------:R-:W-:Y:S01]  /*3a740*/  @P0 IMAD.MOV.U32 R3, RZ, RZ, R5 ;  /* 0x000000ffff030224 */ /* 0x000fe200078e0005 */
[----:B------:R-:W5:Y:S04]  /*3a750*/  LDL R4, [R1+0x14fc] ;  /* 0x0014fc0001047983 */ /* 0x000f680000100800 */
[----:B------:R-:W5:Y:S01]  /*3a760*/  LDL R5, [R1+0x14f8] ;  /* 0x0014f80001057983 */ /* 0x000f620000100800 */
[----:B----4-:R-:W-:-:S06]  /*3a770*/  PRMT R8, RZ, 0x7610, R8 ;  /* 0x00007610ff087816 */ /* 0x010fcc0000000008 */
[----:B------:R-:W4:Y:S04]  /*3a780*/  @P0 LDG.E.U8 R8, desc[UR32][R2.64] ;  /* 0x0000002002080981 */ /* 0x000f28000c1e1100 */
[----:B----4-:R0:W-:Y:S04]  /*3a790*/  STL [R1+0xc8], R8 ;  /* 0x0000c80801007387 */ /* 0x0101e80000100800 */
[----:B0-----:R-:W4:Y:S01]  /*3a7a0*/  LDL.LU R8, [R1+0x35a8] ;  /* 0x0035a80001087983 */ /* 0x001f220000300800 */
[----:B--2---:R-:W-:Y:S02]  /*3a7b0*/  @P0 IMAD.MOV.U32 R2, RZ, RZ, R6 ;  /* 0x000000ffff020224 */ /* 0x004fe400078e0006 */
[----:B------:R-:W-:Y:S01]  /*3a7c0*/  @P0 IMAD.MOV.U32 R3, RZ, RZ, R7 ;  /* 0x000000ffff030224 */ /* 0x000fe200078e0007 */
[----:B------:R-:W2:Y:S04]  /*3a7d0*/  LDL R6, [R1+0x14f4] ;  /* 0x0014f40001067983 */ /* 0x000ea80000100800 */
[----:B------:R-:W2:Y:S01]  /*3a7e0*/  LDL R7, [R1+0x14f0] ;  /* 0x0014f00001077983 */ /* 0x000ea20000100800 */
[----:B----4-:R-:W-:-:S06]  /*3a7f0*/  PRMT R8, RZ, 0x7610, R8 ;  /* 0x00007610ff087816 */ /* 0x010fcc0000000008 */
[----:B------:R-:W4:Y:S04]  /*3a800*/  @P0 LDG.E.U8 R8, desc[UR32][R2.64] ;  /* 0x0000002002080981 */ /* 0x000f28000c1e1100 */
[----:B----4-:R0:W-:Y:S04]  /*3a810*/  STL [R1+0xc4], R8 ;  /* 0x0000c40801007387 */ /* 0x0101e80000100800 */
[----:B0-----:R-:W4:Y:S01]  /*3a820*/  LDL.LU R8, [R1+0x35a4] ;  /* 0x0035a40001087983 */ /* 0x001f220000300800 */
[----:B---3--:R-:W-:Y:S02]  /*3a830*/  @P0 IMAD.MOV.U32 R2, RZ, RZ, R9 ;  /* 0x000000ffff020224 */ /* 0x008fe400078e0009 */
[----:B------:R-:W-:Y:S01]  /*3a840*/  @P0 IMAD.MOV.U32 R3, RZ, RZ, R13 ;  /* 0x000000ffff030224 */ /* 0x000fe200078e000d */
[----:B------:R-:W3:Y:S04]  /*3a850*/  LDL R9, [R1+0x14ec] ;  /* 0x0014ec0001097983 */ /* 0x000ee80000100800 */
[----:B------:R-:W3:Y:S01]  /*3a860*/  LDL R13, [R1+0x14e8] ;  /* 0x0014e800010d7983 */ /* 0x000ee20000100800 */
[----:B----4-:R-:W-:-:S06]  /*3a870*/  PRMT R8, RZ, 0x7610, R8 ;  /* 0x00007610ff087816 */ /* 0x010fcc0000000008 */
        /* <DEDUP_REMOVED lines=9> */
[----:B------:R0:W4:Y:S01]  /*3a910*/  @P0 LDG.E.U8 R8, desc[UR32][R2.64] ;  /* 0x0000002002080981 */ /* 0x000122000c1e1100 */
[----:B------:R-:W-:Y:S02]  /*3a920*/  ISETP.GT.AND P1, PT, R0, 0x77, PT ;  /* 0x000000770000780c */ /* 0x000fe40003f24270 */
[----:B------:R-:W-:Y:S02]  /*3a930*/  PRMT R12, RZ, 0x7610, R12 ;  /* 0x00007610ff0c7816 */ /* 0x000fe4000000000c */
[----:B------:R-:W-:Y:S01]  /*3a940*/  PRMT R11, RZ, 0x7610, R11 ;  /* 0x00007610ff0b7816 */ /* 0x000fe2000000000b */
[----:B0-----:R-:W-:Y:S02]  /*3a950*/  @P0 IMAD.MOV.U32 R2, RZ, RZ, R4 ;  /* 0x000000ffff020224 */ /* 0x001fe400078e0004 */
[----:B------:R-:W-:-:S05]  /*3a960*/  @P0 IMAD.MOV.U32 R3, RZ, RZ, R5 ;  /* 0x000000ffff030224 */ /* 0x000fca00078e0005 */
[----:B------:R2:W5:Y:S02]  /*3a970*/  @P0 LDG.E.U8 R12, desc[UR32][R2.64] ;  /* 0x00000020020c0981 */ /* 0x000564000c1e1100 */
[----:B--2---:R-:W-:Y:S02]  /*3a980*/  @P1 IMAD.MOV.U32 R2, RZ, RZ, R6 ;  /* 0x000000ffff021224 */ /* 0x004fe400078e0006 */
[----:B------:R-:W-:-:S05]  /*3a990*/  @P1 IMAD.MOV.U32 R3, RZ, RZ, R7 ;  /* 0x000000ffff031224 */ /* 0x000fca00078e0007 */
[----:B------:R3:W2:Y:S04]  /*3a9a0*/  @P1 LDG.E.U8 R11, desc[UR32][R2.64] ;  /* 0x00000020020b1981 */ /* 0x0006a8000c1e1100 */
[----:B----4-:R0:W-:Y:S04]  /*3a9b0*/  STL [R1+0xbc], R8 ;  /* 0x0000bc0801007387 */ /* 0x0101e80000100800 */
[----:B0-----:R-:W4:Y:S04]  /*3a9c0*/  LDL.LU R8, [R1+0x359c] ;  /* 0x00359c0001087983 */ /* 0x001f280000300800 */
[----:B------:R-:W4:Y:S04]  /*3a9d0*/  LDL R5, [R1+0x14d8] ;  /* 0x0014d80001057983 */ /* 0x000f280000100800 */
[----:B------:R-:W4:Y:S01]  /*3a9e0*/  LDL R4, [R1+0x14dc] ;  /* 0x0014dc0001047983 */ /* 0x000f220000100800 */
[----:B---3--:R-:W-:-:S02]  /*3a9f0*/  @P1 IMAD.MOV.U32 R2, RZ, RZ, R9 ;  /* 0x000000ffff021224 */ /* 0x008fc400078e0009 */
[----:B------:R-:W-:Y:S01]  /*3aa00*/  @P1 IMAD.MOV.U32 R3, RZ, RZ, R13 ;  /* 0x000000ffff031224 */ /* 0x000fe200078e000d */
[----:B-----5:R0:W-:Y:S04]  /*3aa10*/  STL [R1+0xb8], R12 ;  /* 0x0000b80c01007387 */ /* 0x0201e80000100800 */
[----:B0-----:R-:W3:Y:S04]  /*3aa20*/  LDL.LU R12, [R1+0x3598] ;  /* 0x00359800010c7983 */ /* 0x001ee80000300800 */
[----:B------:R-:W5:Y:S04]  /*3aa30*/  LDL R7, [R1+0x14d0] ;  /* 0x0014d00001077983 */ /* 0x000f680000100800 */
[----:B------:R-:W3:Y:S04]  /*3aa40*/  LDL R6, [R1+0x14d4] ;  /* 0x0014d40001067983 */ /* 0x000ee80000100800 */
[----:B--2---:R0:W-:Y:S04]  /*3aa50*/  STL [R1+0xb4], R11 ;  /* 0x0000b40b01007387 */ /* 0x0041e80000100800 */
[----:B0-----:R-:W2:Y:S01]  /*3aa60*/  LDL.LU R11, [R1+0x3594] ;  /* 0x00359400010b7983 */ /* 0x001ea20000300800 */
[----:B------:R-:W-:-:S02]  /*3aa70*/  PRMT R10, RZ, 0x7610, R10 ;  /* 0x00007610ff0a7816 */ /* 0x000fc4000000000a */
[----:B------:R-:W-:Y:S02]  /*3aa80*/  PRMT R18, RZ, 0x7610, R18 ;  /* 0x00007610ff127816 */ /* 0x000fe40000000012 */
[----:B------:R-:W-:Y:S01]  /*3aa90*/  PRMT R16, RZ, 0x7610, R16 ;  /* 0x00007610ff107816 */ /* 0x000fe20000000010 */
[----:B------:R-:W2:Y:S04]  /*3aaa0*/  LDL R13, [R1+0x14cc] ;  /* 0x0014cc00010d7983 */ /* 0x000ea80000100800 */
[----:B------:R-:W2:Y:S01]  /*3aab0*/  LDL R9, [R1+0x14c0] ;  /* 0x0014c00001097983 */ /* 0x000ea20000100800 */
[----:B----4-:R-:W-:-:S06]  /*3aac0*/  PRMT R8, RZ, 0x7610, R8 ;  /* 0x00007610ff087816 */ /* 0x010fcc0000000008 */
[----:B------:R0:W4:Y:S04]  /*3aad0*/  @P1 LDG.E.U8 R8, desc[UR32][R2.64] ;  /* 0x0000002002081981 */ /* 0x000128000c1e1100 */
[----:B------:R-:W0:Y:S04]  /*3aae0*/  LDL R2, [R1+0x14e0] ;  /* 0x0014e00001027983 */ /* 0x000e280000100800 */
[----:B------:R-:W0:Y:S02]  /*3aaf0*/  LDL R3, [R1+0x14e4] ;  /* 0x0014e40001037983 */ /* 0x000e240000100800 */
[----:B0-----:R-:W-:-:S04]  /*3ab00*/  @P1 LOP3.LUT R3, R3, R2, RZ, 0x3c, !PT ;  /* 0x0000000203031212 */ /* 0x001fc800078e3cff */
[----:B------:R-:W-:-:S04]  /*3ab10*/  @P1 LOP3.LUT R2, R3, R2, RZ, 0x3c, !PT ;  /* 0x0000000203021212 */ /* 0x000fc800078e3cff */
[----:B------:R-:W-:-:S05]  /*3ab20*/  @P1 LOP3.LUT R3, R3, R2, RZ, 0x3c, !PT ;  /* 0x0000000203031212 */ /* 0x000fca00078e3cff */
[----:B------:R0:W2:Y:S02]  /*3ab30*/  @P1 LDG.E.U8 R10, desc[UR32][R2.64] ;  /* 0x00000020020a1981 */ /* 0x0000a4000c1e1100 */
[----:B0-----:R-:W-:Y:S02]  /*3ab40*/  @P1 IMAD.MOV.U32 R2, RZ, RZ, R4 ;  /* 0x000000ffff021224 */ /* 0x001fe400078e0004 */
[----:B------:R-:W-:-:S05]  /*3ab50*/  @P1 IMAD.MOV.U32 R3, RZ, RZ, R5 ;  /* 0x000000ffff031224 */ /* 0x000fca00078e0005 */
[----:B------:R3:W2:Y:S02]  /*3ab60*/  @P1 LDG.E.U8 R18, desc[UR32][R2.64] ;  /* 0x0000002002121981 */ /* 0x0006a4000c1e1100 */
[----:B---3--:R-:W-:Y:S02]  /*3ab70*/  @P1 IMAD.MOV.U32 R2, RZ, RZ, R6 ;  /* 0x000000ffff021224 */ /* 0x008fe400078e0006 */
[----:B-----5:R-:W-:-:S05]  /*3ab80*/  @P1 IMAD.MOV.U32 R3, RZ, RZ, R7 ;  /* 0x000000ffff031224 */ /* 0x020fca00078e0007 */
[----:B------:R-:W3:Y:S04]  /*3ab90*/  @P1 LDG.E.U8 R16, desc[UR32][R2.64] ;  /* 0x0000002002101981 */ /* 0x000ee8000c1e1100 */
[----:B----4-:R0:W-:Y:S04]  /*3aba0*/  STL [R1+0xb0], R8 ;  /* 0x0000b00801007387 */ /* 0x0101e80000100800 */
[----:B0-----:R-:W4:Y:S04]  /*3abb0*/  LDL R8, [R1+0x14c4] ;  /* 0x0014c40001087983 */ /* 0x001f280000100800 */
[----:B--2---:R0:W-:Y:S04]  /*3abc0*/  STL [R1+0xac], R10 ;  /* 0x0000ac0a01007387 */ /* 0x0041e80000100800 */
[----:B0-----:R-:W2:Y:S04]  /*3abd0*/  LDL.LU R10, [R1+0x3590] ;  /* 0x00359000010a7983 */ /* 0x001ea80000300800 */
[----:B------:R-:W5:Y:S04]  /*3abe0*/  LDL R5, [R1+0x14b8] ;  /* 0x0014b80001057983 */ /* 0x000f680000100800 */
[----:B------:R-:W5:Y:S04]  /*3abf0*/  LDL R4, [R1+0x14bc] ;  /* 0x0014bc0001047983 */ /* 0x000f680000100800 */
[----:B------:R0:W-:Y:S04]  /*3ac00*/  STL [R1+0xa8], R18 ;  /* 0x0000a81201007387 */ /* 0x0001e80000100800 */
[----:B0-----:R-:W4:Y:S04]  /*3ac10*/  LDL.LU R18, [R1+0x358c] ;  /* 0x00358c0001127983 */ /* 0x001f280000300800 */
[----:B------:R-:W5:Y:S04]  /*3ac20*/  LDL R7, [R1+0x14b0] ;  /* 0x0014b00001077983 */ /* 0x000f680000100800 */
[----:B------:R-:W5:Y:S04]  /*3ac30*/  LDL R6, [R1+0x14b4] ;  /* 0x0014b40001067983 */ /* 0x000f680000100800 */
[----:B---3--:R0:W-:Y:S04]  /*3ac40*/  STL [R1+0xa4], R16 ;  /* 0x0000a41001007387 */ /* 0x0081e80000100800 */
[----:B0-----:R-:W3:Y:S04]  /*3ac50*/  LDL.LU R16, [R1+0x3588] ;  /* 0x0035880001107983 */ /* 0x001ee80000300800 */
[----:B------:R-:W5:Y:S01]  /*3ac60*/  LDL R3, [R1+0x14c8] ;  /* 0x0014c80001037983 */ /* 0x000f620000100800 */
[----:B------:R-:W-:Y:S01]  /*3ac70*/  PRMT R12, RZ, 0x7610, R12 ;  /* 0x00007610ff0c7816 */ /* 0x000fe2000000000c */
[----:B------:R-:W-:Y:S01]  /*3ac80*/  @P1 IMAD.MOV.U32 R2, RZ, RZ, R13 ;  /* 0x000000ffff021224 */ /* 0x000fe200078e000d */
[----:B------:R-:W-:-:S02]  /*3ac90*/  PRMT R11, RZ, 0x7610, R11 ;  /* 0x00007610ff0b7816 */ /* 0x000fc4000000000b */
[----:B------:R-:W-:Y:S02]  /*3aca0*/  ISETP.GT.AND P0, PT, R0, 0x78, PT ;  /* 0x000000780000780c */ /* 0x000fe40003f04270 */
[----:B--2---:R-:W-:Y:S02]  /*3acb0*/  PRMT R10, RZ, 0x7610, R10 ;  /* 0x00007610ff0a7816 */ /* 0x004fe4000000000a */
[----:B----4-:R-:W-:Y:S01]  /*3acc0*/  PRMT R18, RZ, 0x7610, R18 ;  /* 0x00007610ff127816 */ /* 0x010fe20000000012 */
[----:B-----5:R0:W2:Y:S02]  /*3acd0*/  @P1 LDG.E.U8 R12, desc[UR32][R2.64] ;  /* 0x00000020020c1981 */ /* 0x0200a4000c1e1100 */
[----:B0-----:R-:W-:Y:S02]  /*3ace0*/  @P1 IMAD.MOV.U32 R2, RZ, RZ, R8 ;  /* 0x000000ffff021224 */ /* 0x001fe400078e0008 */
[----:B------:R-:W-:Y:S01]  /*3acf0*/  @P1 IMAD.MOV.U32 R3, RZ, RZ, R9 ;  /* 0x000000ffff031224 */ /* 0x000fe200078e0009 */
[----:B------:R-:W4:Y:S04]  /*3ad00*/  LDL R8, [R1+0x14ac] ;  /* 0x0014ac0001087983 */ /* 0x000f280000100800 */
[----:B------:R-:W5:Y:S04]  /*3ad10*/  LDL R9, [R1+0x14a8] ;  /* 0x0014a80001097983 */ /* 0x000f680000100800 */
[----:B------:R0:W2:Y:S02]  /*3ad20*/  @P1 LDG.E.U8 R11, desc[UR32][R2.64] ;  /* 0x00000020020b1981 */ /* 0x0000a4000c1e1100 */
[----:B0-----:R-:W-:-:S02]  /*3ad30*/  @P1 IMAD.MOV.U32 R2, RZ, RZ, R4 ;  /* 0x000000ffff021224 */ /* 0x001fc400078e0004 */
[----:B------:R-:W-:Y:S01]  /*3ad40*/  @P1 IMAD.MOV.U32 R3, RZ, RZ, R5 ;  /* 0x000000ffff031224 */ /* 0x000fe200078e0005 */
[----:B------:R-:W5:Y:S04]  /*3ad50*/  LDL R4, [R1+0x14a4] ;  /* 0x0014a40001047983 */ /* 0x000f680000100800 */
[----:B------:R-:W5:Y:S04]  /*3ad60*/  LDL R5, [R1+0x14a0] ;  /* 0x0014a00001057983 */ /* 0x000f680000100800 */
[----:B------:R0:W4:Y:S02]  /*3ad70*/  @P1 LDG.E.U8 R10, desc[UR32][R2.64] ;  /* 0x00000020020a1981 */ /* 0x000124000c1e1100 */
[----:B0-----:R-:W-:-:S02]  /*3ad80*/  @P0 IMAD.MOV.U32 R2, RZ, RZ, R6 ;  /* 0x000000ffff020224 */ /* 0x001fc400078e0006 */
[----:B------:R-:W-:-:S05]  /*3ad90*/  @P0 IMAD.MOV.U32 R3, RZ, RZ, R7 ;  /* 0x000000ffff030224 */ /* 0x000fca00078e0007 */
[----:B------:R0:W5:Y:S01]  /*3ada0*/  @P0 LDG.E.U8 R18, desc[UR32][R2.64] ;  /* 0x0000002002120981 */ /* 0x000162000c1e1100 */
[----:B---3--:R-:W-:-:S03]  /*3adb0*/  PRMT R16, RZ, 0x7610, R16 ;  /* 0x00007610ff107816 */ /* 0x008fc60000000010 */
[----:B--2---:R1:W-:Y:S04]  /*3adc0*/  STL [R1+0x9c], R11 ;  /* 0x00009c0b01007387 */ /* 0x0043e80000100800 */
[----:B-1----:R-:W2:Y:S04]  /*3add0*/  LDL R11, [R1+0x1498] ;  /* 0x00149800010b7983 */ /* 0x002ea80000100800 */
[----:B----4-:R1:W-:Y:S04]  /*3ade0*/  STL [R1+0x98], R10 ;  /* 0x0000980a01007387 */ /* 0x0103e80000100800 */
[----:B------:R-:W3:Y:S04]  /*3adf0*/  LDL R7, [R1+0x1490] ;  /* 0x0014900001077983 */ /* 0x000ee80000100800 */
[----:B------:R-:W3:Y:S04]  /*3ae00*/  LDL R6, [R1+0x1494] ;  /* 0x0014940001067983 */ /* 0x000ee80000100800 */
[----:B-1----:R-:W4:Y:S01]  /*3ae10*/  LDL R10, [R1+0x149c] ;  /* 0x00149c00010a7983 */ /* 0x002f220000100800 */
[----:B0-----:R-:W-:-:S02]  /*3ae20*/  @P0 IMAD.MOV.U32 R2, RZ, RZ, R8 ;  /* 0x000000ffff020224 */ /* 0x001fc400078e0008 */
[----:B-----5:R-:W-:Y:S01]  /*3ae30*/  @P0 IMAD.MOV.U32 R3, RZ, RZ, R9 ;  /* 0x000000ffff030224 */ /* 0x020fe200078e0009 */
[----:B------:R-:W-:Y:S04]  /*3ae40*/  STL [R1+0x34d4], R18 ;  /* 0x0034d41201007387 */ /* 0x000fe80000100800 */
[----:B------:R-:W5:Y:S04]  /*3ae50*/  LDL R13, [R1+0x1488] ;  /* 0x00148800010d7983 */ /* 0x000f680000100800 */
[----:B------:R0:W-:Y:S04]  /*3ae60*/  STL [R1+0xa0], R12 ;  /* 0x0000a00c01007387 */ /* 0x0001e80000100800 */
[----:B------:R1:W5:Y:S04]  /*3ae70*/  @P0 LDG.E.U8 R16, desc[UR32][R2.64] ;  /* 0x0000002002100981 */ /* 0x000368000c1e1100 */
[----:B0-----:R-:W5:Y:S01]  /*3ae80*/  LDL R12, [R1+0x148c] ;  /* 0x00148c00010c7983 */ /* 0x001f620000100800 */
[----:B-1----:R-:W-:-:S02]  /*3ae90*/  PRMT R2, RZ, 0x7610, R2 ;  /* 0x00007610ff027816 */ /* 0x002fc40000000002 */
[----:B------:R-:W-:-:S04]  /*3aea0*/  PRMT R3, RZ, 0x7610, R3 ;  /* 0x00007610ff037816 */ /* 0x000fc80000000003 */
[----:B------:R2:W5:Y:S02]  /*3aeb0*/  @P0 LDG.E.U8 R2, desc[UR32][R4.64] ;  /* 0x0000002004020981 */ /* 0x000564000c1e1100 */
[----:B--2---:R-:W-:Y:S02]  /*3aec0*/  @P0 IMAD.MOV.U32 R5, RZ, RZ, R11 ;  /* 0x000000ffff050224 */ /* 0x004fe400078e000b */
[----:B----4-:R-:W-:-:S05]  /*3aed0*/  @P0 IMAD.MOV.U32 R4, RZ, RZ, R10 ;  /* 0x000000ffff040224 */ /* 0x010fca00078e000a */
[----:B------:R0:W2:Y:S02]  /*3aee0*/  @P0 LDG.E.U8 R3, desc[UR32][R4.64] ;  /* 0x0000002004030981 */ /* 0x0000a4000c1e1100 */
[----:B0-----:R-:W-:Y:S02]  /*3aef0*/  PRMT R4, RZ, 0x7610, R4 ;  /* 0x00007610ff047816 */ /* 0x001fe40000000004 */
[----:B------:R-:W-:-:S04]  /*3af00*/  PRMT R5, RZ, 0x7610, R5 ;  /* 0x00007610ff057816 */ /* 0x000fc80000000005 */
[----:B---3--:R0:W3:Y:S04]  /*3af10*/  @P0 LDG.E.U8 R4, desc[UR32][R6.64] ;  /* 0x0000002006040981 */ /* 0x0080e8000c1e1100 */
[----:B-----5:R-:W-:Y:S04]  /*3af20*/  STL [R1+0x34d8], R16 ;  /* 0x0034d81001007387 */ /* 0x020fe80000100800 */
[----:B------:R-:W4:Y:S04]  /*3af30*/  LDL R9, [R1+0x1480] ;  /* 0x0014800001097983 */ /* 0x000f280000100800 */
[----:B------:R-:W4:Y:S01]  /*3af40*/  LDL R8, [R1+0x1484] ;  /* 0x0014840001087983 */ /* 0x000f220000100800 */
[----:B0-----:R-:W-:-:S02]  /*3af50*/  @P0 IMAD.MOV.U32 R6, RZ, RZ, R12 ;  /* 0x000000ffff060224 */ /* 0x001fc400078e000c */
[----:B------:R-:W-:-:S05]  /*3af60*/  @P0 IMAD.MOV.U32 R7, RZ, RZ, R13 ;  /* 0x000000ffff070224 */ /* 0x000fca00078e000d */
[----:B------:R0:W5:Y:S04]  /*3af70*/  @P0 LDG.E.U8 R5, desc[UR32][R6.64] ;  /* 0x0000002006050981 */ /* 0x000168000c1e1100 */
[----:B------:R-:W-:Y:S01]  /*3af80*/  STL [R1+0x34dc], R2 ;  /* 0x0034dc0201007387 */ /* 0x000fe20000100800 */
[----:B0-----:R-:W-:-:S03]  /*3af90*/  PRMT R6, RZ, 0x7610, R6 ;  /* 0x00007610ff067816 */ /* 0x001fc60000000006 */
[----:B--2---:R-:W-:Y:S04]  /*3afa0*/  STL [R1+0x34e0], R3 ;  /* 0x0034e00301007387 */ /* 0x004fe80000100800 */
[----:B------:R-:W2:Y:S04]  /*3afb0*/  LDL R11, [R1+0x1470] ;  /* 0x00147000010b7983 */ /* 0x000ea80000100800 */
[----:B------:R-:W2:Y:S04]  /*3afc0*/  LDL R10, [R1+0x1474] ;  /* 0x00147400010a7983 */ /* 0x000ea80000100800 */
[----:B---3--:R-:W-:Y:S04]  /*3afd0*/  STL [R1+0x34e4], R4 ;  /* 0x0034e40401007387 */ /* 0x008fe80000100800 */
[----:B----4-:R0:W3:Y:S04]  /*3afe0*/  @P0 LDG.E.U8 R6, desc[UR32][R8.64] ;  /* 0x0000002008060981 */ /* 0x0100e8000c1e1100 */
[----:B-----5:R-:W-:Y:S04]  /*3aff0*/  STL [R1+0x34e8], R5 ;  /* 0x0034e80501007387 */ /* 0x020fe80000100800 */
[----:B------:R-:W0:Y:S04]  /*3b000*/  LDL R8, [R1+0x1478] ;  /* 0x0014780001087983 */ /* 0x000e280000100800 */
[----:B------:R-:W0:Y:S01]  /*3b010*/  LDL R9, [R1+0x147c] ;  /* 0x00147c0001097983 */ /* 0x000e220000100800 */
[----:B------:R-:W-:-:S02]  /*3b020*/  PRMT R7, RZ, 0x7610, R7 ;  /* 0x00007610ff077816 */ /* 0x000fc40000000007 */
[----:B------:R-:W-:Y:S01]  /*3b030*/  ISETP.GT.AND P1, PT, R0, 0x79, PT ;  /* 0x000000790000780c */ /* 0x000fe20003f24270 */
[----:B------:R-:W4:Y:S04]  /*3b040*/  LDL R13, [R1+0x1460] ;  /* 0x00146000010d7983 */ /* 0x000f280000100800 */
[----:B------:R-:W4:Y:S01]  /*3b050*/  LDL R12, [R1+0x1464] ;  /* 0x00146400010c7983 */ /* 0x000f220000100800 */
[----:B0-----:R-:W-:-:S04]  /*3b060*/  @P0 LOP3.LUT R9, R9, R8, RZ, 0x3c, !PT ;  /* 0x0000000809090212 */ /* 0x001fc800078e3cff */
[----:B------:R-:W-:-:S04]  /*3b070*/  @P0 LOP3.LUT R8, R9, R8, RZ, 0x3c, !PT ;  /* 0x0000000809080212 */ /* 0x000fc800078e3cff */
[----:B------:R-:W-:-:S05]  /*3b080*/  @P0 LOP3.LUT R9, R9, R8, RZ, 0x3c, !PT ;  /* 0x0000000809090212 */ /* 0x000fca00078e3cff */
[----:B------:R0:W5:Y:S04]  /*3b090*/  @P0 LDG.E.U8 R7, desc[UR32][R8.64] ;  /* 0x0000002008070981 */ /* 0x000168000c1e1100 */
[----:B---3--:R-:W-:Y:S01]  /*3b0a0*/  STL [R1+0x34ec], R6 ;  /* 0x0034ec0601007387 */ /* 0x008fe20000100800 */
[----:B0-----:R-:W-:-:S06]  /*3b0b0*/  PRMT R8, RZ, 0x7610, R8 ;  /* 0x00007610ff087816 */ /* 0x001fcc0000000008 */
[----:B--2---:R0:W2:Y:S04]  /*3b0c0*/  @P1 LDG.E.U8 R8, desc[UR32][R10.64] ;  /* 0x000000200a081981 */ /* 0x0040a8000c1e1100 */
[----:B-----5:R-:W-:Y:S04]  /*3b0d0*/  STL [R1+0x34f0], R7 ;  /* 0x0034f00701007387 */ /* 0x020fe80000100800 */
[----:B------:R-:W0:Y:S04]  /*3b0e0*/  LDL R10, [R1+0x1468] ;  /* 0x00146800010a7983 */ /* 0x000e280000100800 */
[----:B------:R-:W0:Y:S01]  /*3b0f0*/  LDL R11, [R1+0x146c] ;  /* 0x00146c00010b7983 */ /* 0x000e220000100800 */
[----:B------:R-:W-:-:S02]  /*3b100*/  PRMT R9, RZ, 0x7610, R9 ;  /* 0x00007610ff097816 */ /* 0x000fc40000000009 */
[----:B0-----:R-:W-:-:S04]  /*3b110*/  @P1 LOP3.LUT R11, R11, R10, RZ, 0x3c, !PT ;  /* 0x0000000a0b0b1212 */ /* 0x001fc800078e3cff */
[----:B------:R-:W-:-:S04]  /*3b120*/  @P1 LOP3.LUT R10, R11, R10, RZ, 0x3c, !PT ;  /* 0x0000000a0b0a1212 */ /* 0x000fc800078e3cff */
[----:B------:R-:W-:-:S05]  /*3b130*/  @P1 LOP3.LUT R11, R11, R10, RZ, 0x3c, !PT ;  /* 0x0000000a0b0b1212 */ /* 0x000fca00078e3cff */
[----:B------:R0:W3:Y:S04]  /*3b140*/  @P1 LDG.E.U8 R9, desc[UR32][R10.64] ;  /* 0x000000200a091981 */ /* 0x0000e8000c1e1100 */
[----:B--2---:R-:W-:Y:S01]  /*3b150*/  STL [R1+0x34c8], R8 ;  /* 0x0034c80801007387 */ /* 0x004fe20000100800 */
[----:B0-----:R-:W-:-:S06]  /*3b160*/  PRMT R10, RZ, 0x7610, R10 ;  /* 0x00007610ff0a7816 */ /* 0x001fcc000000000a */
[----:B----4-:R-:W2:Y:S04]  /*3b170*/  @P1 LDG.E.U8 R10, desc[UR32][R12.64] ;  /* 0x000000200c0a1981 */ /* 0x010ea8000c1e1100 */
[----:B---3--:R-:W-:Y:S04]  /*3b180*/  STL [R1+0x34cc], R9 ;  /* 0x0034cc0901007387 */ /* 0x008fe80000100800 */
[----:B------:R-:W3:Y:S04]  /*3b190*/  LDL R12, [R1+0x1458] ;  /* 0x00145800010c7983 */ /* 0x000ee80000100800 */
[----:B------:R-:W3:Y:S01]  /*3b1a0*/  LDL R13, [R1+0x145c] ;  /* 0x00145c00010d7983 */ /* 0x000ee20000100800 */
[----:B------:R-:W-:-:S03]  /*3b1b0*/  PRMT R11, RZ, 0x7610, R11 ;  /* 0x00007610ff0b7816 */ /* 0x000fc6000000000b */
[----:B--2---:R-:W-:Y:S01]  /*3b1c0*/  STL [R1+0x34d0], R10 ;  /* 0x0034d00a01007387 */ /* 0x004fe20000100800 */
[----:B---3--:R-:W-:-:S04]  /*3b1d0*/  @P1 LOP3.LUT R13, R13, R12, RZ, 0x3c, !PT ;  /* 0x0000000c0d0d1212 */ /* 0x008fc800078e3cff */
        /* <DEDUP_REMOVED lines=9> */
[----:B------:R-:W3:Y:S04]  /*3b270*/  @P1 LDG.E.U8 R15, desc[UR32][R12.64] ;  /* 0x000000200c0f1981 */ /* 0x000ee8000c1e1100 */
[----:B--2---:R-:W-:Y:S04]  /*3b280*/  STL [R1+0x34f4], R11 ;  /* 0x0034f40b01007387 */ /* 0x004fe80000100800 */
[----:B---3--:R0:W-:Y:S04]  /*3b290*/  STL [R1+0x94], R15 ;  /* 0x0000940f01007387 */ /* 0x0081e80000100800 */
[----:B0-----:R-:W2:Y:S04]  /*3b2a0*/  LDL.LU R15, [R1+0x3584] ;  /* 0x00358400010f7983 */ /* 0x001ea80000300800 */
[----:B------:R-:W3:Y:S04]  /*3b2b0*/  LDL R12, [R1+0x1448] ;  /* 0x00144800010c7983 */ /* 0x000ee80000100800 */
[----:B------:R-:W3:Y:S02]  /*3b2c0*/  LDL R13, [R1+0x144c] ;  /* 0x00144c00010d7983 */ /* 0x000ee40000100800 */
[----:B---3--:R-:W-:-:S02]  /*3b2d0*/  @P1 LOP3.LUT R13, R13, R12, RZ, 0x3c, !PT ;  /* 0x0000000c0d0d1212 */ /* 0x008fc400078e3cff */
[----:B--2---:R-:W-:Y:S02]  /*3b2e0*/  PRMT R15, RZ, 0x7610, R15 ;  /* 0x00007610ff0f7816 */ /* 0x004fe4000000000f */
[----:B------:R-:W-:-:S04]  /*3b2f0*/  @P1 LOP3.LUT R12, R13, R12, RZ, 0x3c, !PT ;  /* 0x0000000c0d0c1212 */ /* 0x000fc800078e3cff */
[----:B------:R-:W-:-:S05]  /*3b300*/  @P1 LOP3.LUT R13, R13, R12, RZ, 0x3c, !PT ;  /* 0x0000000c0d0d1212 */ /* 0x000fca00078e3cff */
[----:B------:R-:W2:Y:S04]  /*3b310*/  @P1 LDG.E.U8 R15, desc[UR32][R12.64] ;  /* 0x000000200c0f1981 */ /* 0x000ea8000c1e1100 */
[----:B--2---:R0:W-:Y:S04]  /*3b320*/  STL [R1+0x90], R15 ;  /* 0x0000900f01007387 */ /* 0x0041e80000100800 */
        /* <DEDUP_REMOVED lines=16> */
[----:B------:R-:W2:Y:S01]  /*3b430*/  @P1 LDG.E.U8 R15, desc[UR32][R12.64] ;  /* 0x000000200c0f1981 */ /* 0x000ea2000c1e1100 */
[----:B------:R-:W-:-:S03]  /*3b440*/  ISETP.GT.AND P0, PT, R0, 0x7a, PT ;  /* 0x0000007a0000780c */ /* 0x000fc60003f04270 */
        /* <DEDUP_REMOVED lines=71> */
[----:B------:R-:W3:Y:S01]  /*3b8c0*/  @P0 LDG.E.U8 R14, desc[UR32][R12.64] ;  /* 0x000000200c0e0981 */ /* 0x000ee2000c1e1100 */
[----:B------:R-:W-:-:S03]  /*3b8d0*/  ISETP.GT.AND P1, PT, R0, 0x7b, PT ;  /* 0x0000007b0000780c */ /* 0x000fc60003f24270 */
        /* <DEDUP_REMOVED lines=13> */
[----:B------:R-:W-:-:S02]  /*3b9b0*/  PRMT R28, RZ, 0x7610, R28 ;  /* 0x00007610ff1c7816 */ /* 0x000fc4000000001c */
[----:B-----5:R-:W-:-:S04]  /*3b9c0*/  @P1 LOP3.LUT R13, R13, R12, RZ, 0x3c, !PT ;  /* 0x0000000c0d0d1212 */ /* 0x020fc800078e3cff */
[----:B------:R-:W-:-:S04]  /*3b9d0*/  @P1 LOP3.LUT R12, R13, R12, RZ, 0x3c, !PT ;  /* 0x0000000c0d0c1212 */ /* 0x000fc800078e3cff */
[----:B------:R-:W-:-:S05]  /*3b9e0*/  @P1 LOP3.LUT R13, R13, R12, RZ, 0x3c, !PT ;  /* 0x0000000c0d0d1212 */ /* 0x000fca00078e3cff */
[----:B------:R-:W5:Y:S04]  /*3b9f0*/  @P1 LDG.E.U8 R28, desc[UR32][R12.64] ;  /* 0x000000200c1c1981 */ /* 0x000f68000c1e1100 */
[----:B-----5:R0:W-:Y:S04]  /*3ba00*/  STL [R1+0x60], R28 ;  /* 0x0000601c01007387 */ /* 0x0201e80000100800 */
[----:B0-----:R-:W5:Y:S04]  /*3ba10*/  LDL.LU R28, [R1+0x3550] ;  /* 0x00355000011c7983 */ /* 0x001f680000300800 */
[----:B------:R-:W2:Y:S04]  /*3ba20*/  LDL R12, [R1+0x13e0] ;  /* 0x0013e000010c7983 */ /* 0x000ea80000100800 */
[----:B------:R-:W2:Y:S01]  /*3ba30*/  LDL R13, [R1+0x13e4] ;  /* 0x0013e400010d7983 */ /* 0x000ea20000100800 */
[----:B------:R-:W-:-:S02]  /*3ba40*/  PRMT R27, RZ, 0x7610, R27 ;  /* 0x00007610ff1b7816 */ /* 0x000fc4000000001b */
[----:B--2---:R-:W-:-:S04]  /*3ba50*/  @P1 LOP3.LUT R13, R13, R12, RZ, 0x3c, !PT ;  /* 0x0000000c0d0d1212 */ /* 0x004fc800078e3cff */
        /* <DEDUP_REMOVED lines=47> */
[----:B------:R0:W3:Y:S04]  /*3bd50*/  @P1 LDG.E.U8 R16, desc[UR32][R12.64] ;  /* 0x000000200c101981 */ /* 0x0000e8000c1e1100 */
[----:B------:R-:W0:Y:S04]  /*3bd60*/  LDL R12, [R1+0x13b0] ;  /* 0x0013b000010c7983 */ /* 0x000e280000100800 */
[----:B------:R-:W0:Y:S01]  /*3bd70*/  LDL R13, [R1+0x13b4] ;  /* 0x0013b400010d7983 */ /* 0x000e220000100800 */
[----:B------:R-:W-:Y:S02]  /*3bd80*/  ISETP.GT.AND P0, PT, R0, 0x7c, PT ;  /* 0x0000007c0000780c */ /* 0x000fe40003f04270 */
[----:B------:R-:W-:-:S11]  /*3bd90*/  PRMT R20, RZ, 0x7610, R20 ;  /* 0x00007610ff147816 */ /* 0x000fd60000000014 */
[----:B0-----:R-:W-:-:S04]  /*3bda0*/  @P0 LOP3.LUT R13, R13, R12, RZ, 0x3c, !PT ;  /* 0x0000000c0d0d0212 */ /* 0x001fc800078e3cff */
[----:B------:R-:W-:-:S04]  /*3bdb0*/  @P0 LOP3.LUT R12, R13, R12, RZ, 0x3c, !PT ;  /* 0x0000000c0d0c0212 */ /* 0x000fc800078e3cff */
[----:B------:R-:W-:-:S05]  /*3bdc0*/  @P0 LOP3.LUT R13, R13, R12, RZ, 0x3c, !PT ;  /* 0x0000000c0d0d0212 */ /* 0x000fca00078e3cff */
[----:B------:R-:W4:Y:S04]  /*3bdd0*/  @P0 LDG.E.U8 R20, desc[UR32][R12.64] ;  /* 0x000000200c140981 */ /* 0x000f28000c1e1100 */
[----:B---3--:R0:W-:Y:S04]  /*3bde0*/  STL [R1+0x48], R16 ;  /* 0x0000481001007387 */ /* 0x0081e80000100800 */
[----:B0-----:R-:W3:Y:S04]  /*3bdf0*/  LDL R16, [R1+0x138c] ;  /* 0x00138c0001107983 */ /* 0x001ee80000100800 */
        /* <DEDUP_REMOVED lines=29> */
[----:B------:R-:W-:Y:S02]  /*3bfd0*/  PRMT R23, RZ, 0x7610, R23 ;  /* 0x00007610ff177816 */ /* 0x000fe40000000017 */
        /* <DEDUP_REMOVED lines=8> */
[----:B------:R-:W5:Y:S01]  /*3c060*/  LDL R13, [R1+0x1388] ;  /* 0x00138800010d7983 */ /* 0x000f620000100800 */
[----:B------:R-:W-:Y:S01]  /*3c070*/  PRMT R24, RZ, 0x7610, R24 ;  /* 0x00007610ff187816 */ /* 0x000fe20000000018 */
[----:B------:R-:W-:-:S02]  /*3c080*/  @P0 IMAD.MOV.U32 R12, RZ, RZ, R16 ;  /* 0x000000ffff0c0224 */ /* 0x000fc400078e0010 */
[----:B------:R-:W2:Y:S04]  /*3c090*/  LDL R16, [R1+0x136c] ;  /* 0x00136c0001107983 */ /* 0x000ea80000100800 */
[----:B-----5:R-:W5:Y:S04]  /*3c0a0*/  @P0 LDG.E.U8 R24, desc[UR32][R12.64] ;  /* 0x000000200c180981 */ /* 0x020f68000c1e1100 */
[----:B-----5:R0:W-:Y:S04]  /*3c0b0*/  STL [R1+0x30], R24 ;  /* 0x0000301801007387 */ /* 0x0201e80000100800 */
[----:B0-----:R-:W5:Y:S04]  /*3c0c0*/  LDL.LU R24, [R1+0x3528] ;  /* 0x0035280001187983 */ /* 0x001f680000300800 */
        /* <DEDUP_REMOVED lines=10> */
[----:B------:R-:W-:-:S02]  /*3c170*/  ISETP.GT.AND P1, PT, R0, 0x7d, PT ;  /* 0x0000007d0000780c */ /* 0x000fc40003f24270 */
[----:B0-----:R-:W-:-:S04]  /*3c180*/  @P0 LOP3.LUT R13, R13, R12, RZ, 0x3c, !PT ;  /* 0x0000000c0d0d0212 */ /* 0x001fc800078e3cff */
[----:B------:R-:W-:-:S04]  /*3c190*/  @P0 LOP3.LUT R12, R13, R12, RZ, 0x3c, !PT ;  /* 0x0000000c0d0c0212 */ /* 0x000fc800078e3cff */
[----:B------:R-:W-:Y:S01]  /*3c1a0*/  @P0 LOP3.LUT R13, R13, R12, RZ, 0x3c, !PT ;  /* 0x0000000c0d0d0212 */ /* 0x000fe200078e3cff */
[----:B---3--:R0:W-:Y:S04]  /*3c1b0*/  STL [R1+0x2c], R15 ;  /* 0x00002c0f01007387 */ /* 0x0081e80000100800 */
[----:B------:R1:W3:Y:S01]  /*3c1c0*/  @P0 LDG.E.U8 R14, desc[UR32][R12.64] ;  /* 0x000000200c0e0981 */ /* 0x0002e2000c1e1100 */
[----:B------:R-:W-:-:S03]  /*3c1d0*/  PRMT R3, RZ, 0x7610, R3 ;  /* 0x00007610ff037816 */ /* 0x000fc60000000003 */
[----:B0-----:R-:W4:Y:S04]  /*3c1e0*/  LDL R15, [R1+0x1364] ;  /* 0x00136400010f7983 */ /* 0x001f280000100800 */
[----:B------:R-:W2:Y:S01]  /*3c1f0*/  LDL R13, [R1+0x1370] ;  /* 0x00137000010d7983 */ /* 0x000ea20000100800 */
[----:B-1----:R-:W-:-:S03]  /*3c200*/  @P1 IMAD.MOV.U32 R12, RZ, RZ, R18 ;  /* 0x000000ffff0c1224 */ /* 0x002fc600078e0012 */
[----:B---3--:R0:W-:Y:S01]  /*3c210*/  STL [R1+0x28], R14 ;  /* 0x0000280e01007387 */ /* 0x0081e20000100800 */
[----:B------:R-:W-:-:S03]  /*3c220*/  PRMT R7, RZ, 0x7610, R7 ;  /* 0x00007610ff077816 */ /* 0x000fc60000000007 */
[----:B------:R-:W3:Y:S04]  /*3c230*/  LDL R18, [R1+0x1350] ;  /* 0x0013500001127983 */ /* 0x000ee80000100800 */
[----:B--2---:R1:W2:Y:S04]  /*3c240*/  @P1 LDG.E.U8 R3, desc[UR32][R12.64] ;  /* 0x000000200c031981 */ /* 0x0042a8000c1e1100 */
[----:B0-----:R-:W5:Y:S04]  /*3c250*/  LDL R14, [R1+0x135c] ;  /* 0x00135c00010e7983 */ /* 0x001f680000100800 */
[----:B------:R-:W4:Y:S01]  /*3c260*/  LDL R13, [R1+0x1368] ;  /* 0x00136800010d7983 */ /* 0x000f220000100800 */
[----:B-1----:R-:W-:-:S03]  /*3c270*/  @P1 IMAD.MOV.U32 R12, RZ, RZ, R16 ;  /* 0x000000ffff0c1224 */ /* 0x002fc600078e0010 */
[----:B--2---:R0:W-:Y:S01]  /*3c280*/  STL [R1+0x24], R3 ;  /* 0x0000240301007387 */ /* 0x0041e20000100800 */
[----:B------:R-:W-:-:S03]  /*3c290*/  PRMT R5, RZ, 0x7610, R5 ;  /* 0x00007610ff057816 */ /* 0x000fc60000000005 */
[----:B------:R-:W2:Y:S04]  /*3c2a0*/  LDL R16, [R1+0x1348] ;  /* 0x0013480001107983 */ /* 0x000ea80000100800 */
[----:B----4-:R1:W4:Y:S04]  /*3c2b0*/  @P1 LDG.E.U8 R7, desc[UR32][R12.64] ;  /* 0x000000200c071981 */ /* 0x010328000c1e1100 */
[----:B0-----:R-:W3:Y:S04]  /*3c2c0*/  LDL R3, [R1+0x1354] ;  /* 0x0013540001037983 */ /* 0x001ee80000100800 */
[----:B------:R-:W5:Y:S01]  /*3c2d0*/  LDL R13, [R1+0x1360] ;  /* 0x00136000010d7983 */ /* 0x000f620000100800 */
[----:B-1----:R-:W-:-:S03]  /*3c2e0*/  @P1 IMAD.MOV.U32 R12, RZ, RZ, R15 ;  /* 0x000000ffff0c1224 */ /* 0x002fc600078e000f */
[----:B----4-:R0:W-:Y:S01]  /*3c2f0*/  STL [R1+0x20], R7 ;  /* 0x0000200701007387 */ /* 0x0101e20000100800 */
[----:B------:R-:W-:-:S03]  /*3c300*/  PRMT R9, RZ, 0x7610, R9 ;  /* 0x00007610ff097816 */ /* 0x000fc60000000009 */
[----:B------:R-:W4:Y:S04]  /*3c310*/  LDL R15, [R1+0x1340] ;  /* 0x00134000010f7983 */ /* 0x000f280000100800 */
[----:B-----5:R1:W5:Y:S04]  /*3c320*/  @P1 LDG.E.U8 R5, desc[UR32][R12.64] ;  /* 0x000000200c051981 */ /* 0x020368000c1e1100 */
[----:B0-----:R-:W2:Y:S04]  /*3c330*/  LDL R7, [R1+0x134c] ;  /* 0x00134c0001077983 */ /* 0x001ea80000100800 */
[----:B------:R-:W3:Y:S01]  /*3c340*/  LDL R13, [R1+0x1358] ;  /* 0x00135800010d7983 */ /* 0x000ee20000100800 */
[----:B-1----:R-:W-:-:S05]  /*3c350*/  @P1 IMAD.MOV.U32 R12, RZ, RZ, R14 ;  /* 0x000000ffff0c1224 */ /* 0x002fca00078e000e */
[----:B---3--:R0:W3:Y:S04]  /*3c360*/  @P1 LDG.E.U8 R9, desc[UR32][R12.64] ;  /* 0x000000200c091981 */ /* 0x0080e8000c1e1100 */
[----:B-----5:R1:W-:Y:S04]  /*3c370*/  STL [R1+0x1c], R5 ;  /* 0x00001c0501007387 */ /* 0x0203e80000100800 */
[----:B------:R-:W5:Y:S04]  /*3c380*/  LDL R14, [R1+0x1338] ;  /* 0x00133800010e7983 */ /* 0x000f680000100800 */
[----:B-1----:R-:W5:Y:S01]  /*3c390*/  LDL R5, [R1+0x1344] ;  /* 0x0013440001057983 */ /* 0x002f620000100800 */
[----:B------:R-:W-:Y:S01]  /*3c3a0*/  PRMT R2, RZ, 0x7610, R2 ;  /* 0x00007610ff027816 */ /* 0x000fe20000000002 */
[----:B0-----:R-:W-:-:S02]  /*3c3b0*/  @P1 IMAD.MOV.U32 R12, RZ, RZ, R3 ;  /* 0x000000ffff0c1224 */ /* 0x001fc400078e0003 */
[----:B------:R-:W-:-:S05]  /*3c3c0*/  @P1 IMAD.MOV.U32 R13, RZ, RZ, R18 ;  /* 0x000000ffff0d1224 */ /* 0x000fca00078e0012 */
[----:B------:R2:W5:Y:S01]  /*3c3d0*/  @P1 LDG.E.U8 R2, desc[UR32][R12.64] ;  /* 0x000000200c021981 */ /* 0x000562000c1e1100 */
[----:B------:R-:W-:Y:S01]  /*3c3e0*/  PRMT R6, RZ, 0x7610, R6 ;  /* 0x00007610ff067816 */ /* 0x000fe20000000006 */
[----:B--2---:R-:W-:Y:S02]  /*3c3f0*/  @P1 IMAD.MOV.U32 R12, RZ, RZ, R7 ;  /* 0x000000ffff0c1224 */ /* 0x004fe400078e0007 */
[----:B------:R-:W-:-:S05]  /*3c400*/  @P1 IMAD.MOV.U32 R13, RZ, RZ, R16 ;  /* 0x000000ffff0d1224 */ /* 0x000fca00078e0010 */
[----:B------:R4:W2:Y:S04]  /*3c410*/  @P1 LDG.E.U8 R6, desc[UR32][R12.64] ;  /* 0x000000200c061981 */ /* 0x0008a8000c1e1100 */
[----:B---3--:R0:W-:Y:S01]  /*3c420*/  STL [R1+0x18], R9 ;  /* 0x0000180901007387 */ /* 0x0081e20000100800 */
[----:B------:R-:W-:Y:S01]  /*3c430*/  PRMT R4, RZ, 0x7610, R4 ;  /* 0x00007610ff047816 */ /* 0x000fe20000000004 */
[----:B----4-:R-:W-:Y:S01]  /*3c440*/  @P1 IMAD.MOV.U32 R13, RZ, RZ, R15 ;  /* 0x000000ffff0d1224 */ /* 0x010fe200078e000f */
[----:B------:R-:W-:Y:S01]  /*3c450*/  PRMT R8, RZ, 0x7610, R8 ;  /* 0x00007610ff087816 */ /* 0x000fe20000000008 */
[----:B------:R-:W3:Y:S04]  /*3c460*/  LDL R3, [R1+0x1330] ;  /* 0x0013300001037983 */ /* 0x000ee80000100800 */
[----:B0-----:R-:W4:Y:S01]  /*3c470*/  LDL R9, [R1+0x133c] ;  /* 0x00133c0001097983 */ /* 0x001f220000100800 */
[----:B-----5:R-:W-:-:S05]  /*3c480*/  @P1 IMAD.MOV.U32 R12, RZ, RZ, R5 ;  /* 0x000000ffff0c1224 */ /* 0x020fca00078e0005 */
[----:B------:R0:W5:Y:S02]  /*3c490*/  @P1 LDG.E.U8 R4, desc[UR32][R12.64] ;  /* 0x000000200c041981 */ /* 0x000164000c1e1100 */
[----:B0-----:R-:W-:Y:S02]  /*3c4a0*/  @P1 IMAD.MOV.U32 R13, RZ, RZ, R14 ;  /* 0x000000ffff0d1224 */ /* 0x001fe400078e000e */
[----:B------:R0:W-:Y:S04]  /*3c4b0*/  STL [R1+0x14], R2 ;  /* 0x0000140201007387 */ /* 0x0001e80000100800 */
[----:B------:R-:W3:Y:S04]  /*3c4c0*/  LDL R7, [R1+0x1328] ;  /* 0x0013280001077983 */ /* 0x000ee80000100800 */
[----:B0-----:R-:W3:Y:S04]  /*3c4d0*/  LDL R2, [R1+0x1334] ;  /* 0x0013340001027983 */ /* 0x001ee80000100800 */
[----:B--2---:R0:W-:Y:S04]  /*3c4e0*/  STL [R1+0x10], R6 ;  /* 0x0000100601007387 */ /* 0x0041e80000100800 */
[----:B------:R-:W2:Y:S04]  /*3c4f0*/  LDL R5, [R1+0x1320] ;  /* 0x0013200001057983 */ /* 0x000ea80000100800 */
[----:B0-----:R-:W2:Y:S01]  /*3c500*/  LDL R6, [R1+0x132c] ;  /* 0x00132c0001067983 */ /* 0x001ea20000100800 */
[----:B----4-:R-:W-:-:S05]  /*3c510*/  @P1 IMAD.MOV.U32 R12, RZ, RZ, R9 ;  /* 0x000000ffff0c1224 */ /* 0x010fca00078e0009 */
[----:B------:R3:W4:Y:S01]  /*3c520*/  @P1 LDG.E.U8 R8, desc[UR32][R12.64] ;  /* 0x000000200c081981 */ /* 0x000722000c1e1100 */
[----:B------:R-:W-:-:S03]  /*3c530*/  ISETP.GT.AND P0, PT, R0, 0x7e, PT ;  /* 0x0000007e0000780c */ /* 0x000fc60003f04270 */
[----:B-----5:R0:W-:Y:S04]  /*3c540*/  STL [R1+0xc], R4 ;  /* 0x00000c0401007387 */ /* 0x0201e80000100800 */
[----:B------:R-:W5:Y:S04]  /*3c550*/  LDL R9, [R1+0x1318] ;  /* 0x0013180001097983 */ /* 0x000f680000100800 */
[----:B0-----:R-:W5:Y:S02]  /*3c560*/  LDL R4, [R1+0x1324] ;  /* 0x0013240001047983 */ /* 0x001f640000100800 */
[----:B---3--:R-:W-:Y:S01]  /*3c570*/  @P0 IMAD.MOV.U32 R13, RZ, RZ, R3 ;  /* 0x000000ffff0d0224 */ /* 0x008fe200078e0003 */
[----:B------:R-:W-:Y:S01]  /*3c580*/  PRMT R11, RZ, 0x7610, R11 ;  /* 0x00007610ff0b7816 */ /* 0x000fe2000000000b */
[----:B------:R-:W-:-:S05]  /*3c590*/  @P0 IMAD.MOV.U32 R12, RZ, RZ, R2 ;  /* 0x000000ffff0c0224 */ /* 0x000fca00078e0002 */
[----:B------:R2:W3:Y:S02]  /*3c5a0*/  @P0 LDG.E.U8 R11, desc[UR32][R12.64] ;  /* 0x000000200c0b0981 */ /* 0x0004e4000c1e1100 */
[----:B--2---:R-:W-:Y:S02]  /*3c5b0*/  @P0 IMAD.MOV.U32 R12, RZ, RZ, R6 ;  /* 0x000000ffff0c0224 */ /* 0x004fe400078e0006 */
[----:B------:R-:W-:Y:S01]  /*3c5c0*/  @P0 IMAD.MOV.U32 R13, RZ, RZ, R7 ;  /* 0x000000ffff0d0224 */ /* 0x000fe200078e0007 */
[----:B----4-:R0:W-:Y:S04]  /*3c5d0*/  STL [R1+0x8], R8 ;  /* 0x0000080801007387 */ /* 0x0101e80000100800 */
[----:B------:R-:W2:Y:S04]  /*3c5e0*/  LDL R3, [R1+0x1310] ;  /* 0x0013100001037983 */ /* 0x000ea80000100800 */
[----:B------:R-:W4:Y:S04]  /*3c5f0*/  LDL R2, [R1+0x1314] ;  /* 0x0013140001027983 */ /* 0x000f280000100800 */
[----:B------:R-:W2:Y:S04]  /*3c600*/  LDL R7, [R1+0x1308] ;  /* 0x0013080001077983 */ /* 0x000ea80000100800 */
[----:B------:R-:W2:Y:S04]  /*3c610*/  LDL R6, [R1+0x130c] ;  /* 0x00130c0001067983 */ /* 0x000ea80000100800 */
[----:B0-----:R-:W4:Y:S01]  /*3c620*/  LDL R8, [R1+0x131c] ;  /* 0x00131c0001087983 */ /* 0x001f220000100800 */
[----:B------:R-:W-:-:S02]  /*3c630*/  PRMT R10, RZ, 0x7610, R10 ;  /* 0x00007610ff0a7816 */ /* 0x000fc4000000000a */
[----:B------:R-:W-:-:S04]  /*3c640*/  PRMT R29, RZ, 0x7610, R29 ;  /* 0x00007610ff1d7816 */ /* 0x000fc8000000001d */
[----:B------:R5:W2:Y:S01]  /*3c650*/  @P0 LDG.E.U8 R10, desc[UR32][R12.64] ;  /* 0x000000200c0a0981 */ /* 0x000aa2000c1e1100 */
[----:B------:R-:W-:Y:S01]  /*3c660*/  PRMT R28, RZ, 0x7610, R28 ;  /* 0x00007610ff1c7816 */ /* 0x000fe2000000001c */
[----:B-----5:R-:W-:Y:S02]  /*3c670*/  @P0 IMAD.MOV.U32 R12, RZ, RZ, R4 ;  /* 0x000000ffff0c0224 */ /* 0x020fe400078e0004 */
[----:B------:R-:W-:-:S05]  /*3c680*/  @P0 IMAD.MOV.U32 R13, RZ, RZ, R5 ;  /* 0x000000ffff0d0224 */ /* 0x000fca00078e0005 */
[----:B------:R0:W5:Y:S01]  /*3c690*/  @P0 LDG.E.U8 R29, desc[UR32][R12.64] ;  /* 0x000000200c1d0981 */ /* 0x000162000c1e1100 */
[----:B------:R-:W-:Y:S01]  /*3c6a0*/  PRMT R27, RZ, 0x7610, R27 ;  /* 0x00007610ff1b7816 */ /* 0x000fe2000000001b */
[----:B0-----:R-:W-:Y:S01]  /*3c6b0*/  @P0 IMAD.MOV.U32 R13, RZ, RZ, R9 ;  /* 0x000000ffff0d0224 */ /* 0x001fe200078e0009 */
[----:B------:R-:W-:Y:S01]  /*3c6c0*/  PRMT R26, RZ, 0x7610, R26 ;  /* 0x00007610ff1a7816 */ /* 0x000fe2000000001a */
[----:B---3--:R0:W-:Y:S04]  /*3c6d0*/  STL [R1+0x4], R11 ;  /* 0x0000040b01007387 */ /* 0x0081e80000100800 */
[----:B------:R-:W3:Y:S04]  /*3c6e0*/  LDL R5, [R1+0x1300] ;  /* 0x0013000001057983 */ /* 0x000ee80000100800 */
[----:B------:R-:W3:Y:S01]  /*3c6f0*/  LDL R4, [R1+0x1304] ;  /* 0x0013040001047983 */ /* 0x000ee20000100800 */
[----:B----4-:R-:W-:-:S05]  /*3c700*/  @P0 IMAD.MOV.U32 R12, RZ, RZ, R8 ;  /* 0x000000ffff0c0224 */ /* 0x010fca00078e0008 */
[----:B------:R1:W4:Y:S02]  /*3c710*/  @P0 LDG.E.U8 R28, desc[UR32][R12.64] ;  /* 0x000000200c1c0981 */ /* 0x000324000c1e1100 */
[----:B-1----:R-:W-:Y:S02]  /*3c720*/  @P0 IMAD.MOV.U32 R12, RZ, RZ, R2 ;  /* 0x000000ffff0c0224 */ /* 0x002fe400078e0002 */
[----:B--2---:R-:W-:-:S05]  /*3c730*/  @P0 IMAD.MOV.U32 R13, RZ, RZ, R3 ;  /* 0x000000ffff0d0224 */ /* 0x004fca00078e0003 */
[----:B------:R1:W2:Y:S02]  /*3c740*/  @P0 LDG.E.U8 R27, desc[UR32][R12.64] ;  /* 0x000000200c1b0981 */ /* 0x0002a4000c1e1100 */
[----:B-1----:R-:W-:Y:S02]  /*3c750*/  @P0 IMAD.MOV.U32 R12, RZ, RZ, R6 ;  /* 0x000000ffff0c0224 */ /* 0x002fe400078e0006 */
[----:B------:R-:W-:-:S05]  /*3c760*/  @P0 IMAD.MOV.U32 R13, RZ, RZ, R7 ;  /* 0x000000ffff0d0224 */ /* 0x000fca00078e0007 */
[----:B------:R3:W2:Y:S04]  /*3c770*/  @P0 LDG.E.U8 R26, desc[UR32][R12.64] ;  /* 0x000000200c1a0981 */ /* 0x0006a8000c1e1100 */
[----:B------:R1:W-:Y:S04]  /*3c780*/  STL [R1], R10 ;  /* 0x0000000a01007387 */ /* 0x0003e80000100800 */
[----:B-----5:R-:W-:Y:S01]  /*3c790*/  STL [R1+0x33f8], R29 ;  /* 0x0033f81d01007387 */ /* 0x020fe20000100800 */
[----:B---3--:R-:W-:Y:S02]  /*3c7a0*/  @P0 IMAD.MOV.U32 R12, RZ, RZ, R4 ;  /* 0x000000ffff0c0224 */ /* 0x008fe400078e0004 */
[----:B------:R-:W-:Y:S01]  /*3c7b0*/  @P0 IMAD.MOV.U32 R13, RZ, RZ, R5 ;  /* 0x000000ffff0d0224 */ /* 0x000fe200078e0005 */
[----:B----4-:R-:W-:Y:S04]  /*3c7c0*/  STL [R1+0x33fc], R28 ;  /* 0x0033fc1c01007387 */ /* 0x010fe80000100800 */
[----:B------:R-:W3:Y:S04]  /*3c7d0*/  LDL R3, [R1+0x12f8] ;  /* 0x0012f80001037983 */ /* 0x000ee80000100800 */
[----:B------:R-:W4:Y:S04]  /*3c7e0*/  LDL R2, [R1+0x12fc] ;  /* 0x0012fc0001027983 */ /* 0x000f280000100800 */
[----:B--2---:R-:W-:Y:S04]  /*3c7f0*/  STL [R1+0x3400], R27 ;  /* 0x0034001b01007387 */ /* 0x004fe80000100800 */
[----:B------:R-:W2:Y:S04]  /*3c800*/  LDL R7, [R1+0x12f0] ;  /* 0x0012f00001077983 */ /* 0x000ea80000100800 */
[----:B------:R-:W5:Y:S04]  /*3c810*/  LDL R6, [R1+0x12f4] ;  /* 0x0012f40001067983 */ /* 0x000f680000100800 */
[----:B------:R-:W-:Y:S04]  /*3c820*/  STL [R1+0x3404], R26 ;  /* 0x0034041a01007387 */ /* 0x000fe80000100800 */
[----:B------:R-:W5:Y:S04]  /*3c830*/  LDL R5, [R1+0x12e8] ;  /* 0x0012e80001057983 */ /* 0x000f680000100800 */
[----:B------:R-:W5:Y:S01]  /*3c840*/  LDL R4, [R1+0x12ec] ;  /* 0x0012ec0001047983 */ /* 0x000f620000100800 */
[----:B------:R-:W-:-:S02]  /*3c850*/  PRMT R25, RZ, 0x7610, R25 ;  /* 0x00007610ff197816 */ /* 0x000fc40000000019 */
[----:B------:R-:W-:-:S04]  /*3c860*/  ISETP.GT.AND P1, PT, R0, 0x7f, PT ;  /* 0x0000007f0000780c */ /* 0x000fc80003f24270 */
[----:B------:R0:W5:Y:S02]  /*3c870*/  @P0 LDG.E.U8 R25, desc[UR32][R12.64] ;  /* 0x000000200c190981 */ /* 0x000164000c1e1100 */
[----:B0-----:R-:W-:Y:S02]  /*3c880*/  PRMT R12, RZ, 0x7610, R12 ;  /* 0x00007610ff0c7816 */ /* 0x001fe4000000000c */
[----:B------:R-:W-:Y:S02]  /*3c890*/  PRMT R13, RZ, 0x7610, R13 ;  /* 0x00007610ff0d7816 */ /* 0x000fe4000000000d */
[----:B------:R-:W-:Y:S01]  /*3c8a0*/  PRMT R17, RZ, 0x7610, R17 ;  /* 0x00007610ff117816 */ /* 0x000fe20000000011 */
[----:B---3--:R-:W-:Y:S02]  /*3c8b0*/  @P0 IMAD.MOV.U32 R15, RZ, RZ, R3 ;  /* 0x000000ffff0f0224 */ /* 0x008fe400078e0003 */
[----:B----4-:R-:W-:-:S05]  /*3c8c0*/  @P0 IMAD.MOV.U32 R14, RZ, RZ, R2 ;  /* 0x000000ffff0e0224 */ /* 0x010fca00078e0002 */
[----:B------:R2:W3:Y:S02]  /*3c8d0*/  @P0 LDG.E.U8 R12, desc[UR32][R14.64] ;  /* 0x000000200e0c0981 */ /* 0x0004e4000c1e1100 */
[----:B--2---:R-:W-:Y:S02]  /*3c8e0*/  @P1 IMAD.MOV.U32 R15, RZ, RZ, R7 ;  /* 0x000000ffff0f1224 */ /* 0x004fe400078e0007 */
[----:B-----5:R-:W-:-:S05]  /*3c8f0*/  @P1 IMAD.MOV.U32 R14, RZ, RZ, R6 ;  /* 0x000000ffff0e1224 */ /* 0x020fca00078e0006 */
[----:B------:R0:W2:Y:S02]  /*3c900*/  @P1 LDG.E.U8 R13, desc[UR32][R14.64] ;  /* 0x000000200e0d1981 */ /* 0x0000a4000c1e1100 */
[----:B0-----:R-:W-:Y:S02]  /*3c910*/  @P1 IMAD.MOV.U32 R15, RZ, RZ, R5 ;  /* 0x000000ffff0f1224 */ /* 0x001fe400078e0005 */
[----:B------:R-:W-:-:S05]  /*3c920*/  @P1 IMAD.MOV.U32 R14, RZ, RZ, R4 ;  /* 0x000000ffff0e1224 */ /* 0x000fca00078e0004 */
[----:B------:R-:W4:Y:S04]  /*3c930*/  @P1 LDG.E.U8 R17, desc[UR32][R14.64] ;  /* 0x000000200e111981 */ /* 0x000f28000c1e1100 */
[----:B------:R-:W-:Y:S04]  /*3c940*/  STL [R1+0x3408], R25 ;  /* 0x0034081901007387 */ /* 0x000fe80000100800 */
[----:B------:R-:W5:Y:S04]  /*3c950*/  LDL R3, [R1+0x12e0] ;  /* 0x0012e00001037983 */ /* 0x000f680000100800 */
[----:B------:R-:W5:Y:S04]  /*3c960*/  LDL R2, [R1+0x12e4] ;  /* 0x0012e40001027983 */ /* 0x000f680000100800 */
[----:B---3--:R-:W-:Y:S04]  /*3c970*/  STL [R1+0x340c], R12 ;  /* 0x00340c0c01007387 */ /* 0x008fe80000100800 */
[----:B------:R-:W3:Y:S04]  /*3c980*/  LDL R11, [R1+0x12d8] ;  /* 0x0012d800010b7983 */ /* 0x000ee80000100800 */
[----:B-1----:R-:W3:Y:S04]  /*3c990*/  LDL R10, [R1+0x12dc] ;  /* 0x0012dc00010a7983 */ /* 0x002ee80000100800 */
[----:B--2---:R-:W-:Y:S04]  /*3c9a0*/  STL [R1+0x339c], R13 ;  /* 0x00339c0d01007387 */ /* 0x004fe80000100800 */
[----:B------:R-:W2:Y:S04]  /*3c9b0*/  LDL R9, [R1+0x12d0] ;  /* 0x0012d00001097983 */ /* 0x000ea80000100800 */
[----:B------:R-:W2:Y:S04]  /*3c9c0*/  LDL R8, [R1+0x12d4] ;  /* 0x0012d40001087983 */ /* 0x000ea80000100800 */
[----:B------:R-:W2:Y:S04]  /*3c9d0*/  LDL R7, [R1+0x12c8] ;  /* 0x0012c80001077983 */ /* 0x000ea80000100800 */
[----:B------:R-:W2:Y:S04]  /*3c9e0*/  LDL R6, [R1+0x12cc] ;  /* 0x0012cc0001067983 */ /* 0x000ea80000100800 */
[----:B----4-:R-:W-:Y:S04]  /*3c9f0*/  STL [R1+0x33a0], R17 ;  /* 0x0033a01101007387 */ /* 0x010fe80000100800 */
[----:B------:R-:W4:Y:S04]  /*3ca00*/  LDL R5, [R1+0x12c0] ;  /* 0x0012c00001057983 */ /* 0x000f280000100800 */
[----:B------:R-:W4:Y:S01]  /*3ca10*/  LDL R4, [R1+0x12c4] ;  /* 0x0012c40001047983 */ /* 0x000f220000100800 */
[----:B------:R-:W-:Y:S01]  /*3ca20*/  PRMT R19, RZ, 0x7610, R19 ;  /* 0x00007610ff137816 */ /* 0x000fe20000000013 */
[----:B-----5:R-:W-:-:S02]  /*3ca30*/  @P1 IMAD.MOV.U32 R14, RZ, RZ, R2 ;  /* 0x000000ffff0e1224 */ /* 0x020fc400078e0002 */
[----:B------:R-:W-:Y:S01]  /*3ca40*/  @P1 IMAD.MOV.U32 R15, RZ, RZ, R3 ;  /* 0x000000ffff0f1224 */ /* 0x000fe200078e0003 */
[----:B------:R-:W-:Y:S02]  /*3ca50*/  PRMT R20, RZ, 0x7610, R20 ;  /* 0x00007610ff147816 */ /* 0x000fe40000000014 */
[----:B------:R-:W-:Y:S02]  /*3ca60*/  PRMT R21, RZ, 0x7610, R21 ;  /* 0x00007610ff157816 */ /* 0x000fe40000000015 */
[----:B------:R-:W-:Y:S02]  /*3ca70*/  PRMT R22, RZ, 0x7610, R22 ;  /* 0x00007610ff167816 */ /* 0x000fe40000000016 */
[----:B------:R-:W-:Y:S01]  /*3ca80*/  PRMT R23, RZ, 0x7610, R23 ;  /* 0x00007610ff177816 */ /* 0x000fe20000000017 */
[----:B------:R3:W5:Y:S04]  /*3ca90*/  @P1 LDG.E.U8 R19, desc[UR32][R14.64] ;  /* 0x000000200e131981 */ /* 0x000768000c1e1100 */
[----:B------:R-:W5:Y:S04]  /*3caa0*/  LDL R3, [R1+0x12b8] ;  /* 0x0012b80001037983 */ /* 0x000f680000100800 */
[----:B------:R-:W5:Y:S01]  /*3cab0*/  LDL R2, [R1+0x12bc] ;  /* 0x0012bc0001027983 */ /* 0x000f620000100800 */
[----:B---3--:R-:W-:-:S02]  /*3cac0*/  @P1 IMAD.MOV.U32 R15, RZ, RZ, R11 ;  /* 0x000000ffff0f1224 */ /* 0x008fc400078e000b */
[----:B------:R-:W-:-:S05]  /*3cad0*/  @P1 IMAD.MOV.U32 R14, RZ, RZ, R10 ;  /* 0x000000ffff0e1224 */ /* 0x000fca00078e000a */
[----:B------:R2:W3:Y:S02]  /*3cae0*/  @P1 LDG.E.U8 R20, desc[UR32][R14.64] ;  /* 0x000000200e141981 */ /* 0x0004e4000c1e1100 */
[----:B--2---:R-:W-:Y:S02]  /*3caf0*/  @P1 IMAD.MOV.U32 R15, RZ, RZ, R9 ;  /* 0x000000ffff0f1224 */ /* 0x004fe400078e0009 */
[----:B------:R-:W-:-:S05]  /*3cb00*/  @P1 IMAD.MOV.U32 R14, RZ, RZ, R8 ;  /* 0x000000ffff0e1224 */ /* 0x000fca00078e0008 */
[----:B------:R0:W2:Y:S02]  /*3cb10*/  @P1 LDG.E.U8 R21, desc[UR32][R14.64] ;  /* 0x000000200e151981 */ /* 0x0000a4000c1e1100 */
[----:B0-----:R-:W-:Y:S02]  /*3cb20*/  @P1 IMAD.MOV.U32 R14, RZ, RZ, R6 ;  /* 0x000000ffff0e1224 */ /* 0x001fe400078e0006 */
[----:B------:R-:W-:-:S05]  /*3cb30*/  @P1 IMAD.MOV.U32 R15, RZ, RZ, R7 ;  /* 0x000000ffff0f1224 */ /* 0x000fca00078e0007 */
[----:B------:R4:W2:Y:S02]  /*3cb40*/  @P1 LDG.E.U8 R22, desc[UR32][R14.64] ;  /* 0x000000200e161981 */ /* 0x0008a4000c1e1100 */
[----:B----4-:R-:W-:Y:S02]  /*3cb50*/  @P1 IMAD.MOV.U32 R14, RZ, RZ, R4 ;  /* 0x000000ffff0e1224 */ /* 0x010fe400078e0004 */
[----:B------:R-:W-:-:S05]  /*3cb60*/  @P1 IMAD.MOV.U32 R15, RZ, RZ, R5 ;  /* 0x000000ffff0f1224 */ /* 0x000fca00078e0005 */
[----:B------:R0:W4:Y:S04]  /*3cb70*/  @P1 LDG.E.U8 R23, desc[UR32][R14.64] ;  /* 0x000000200e171981 */ /* 0x000128000c1e1100 */
[----:B-----5:R-:W-:Y:S01]  /*3cb80*/  STL [R1+0x33a4], R19 ;  /* 0x0033a41301007387 */ /* 0x020fe20000100800 */
[----:B------:R-:W-:Y:S01]  /*3cb90*/  PRMT R24, RZ, 0x7610, R24 ;  /* 0x00007610ff187816 */ /* 0x000fe20000000018 */
[----:B0-----:R-:W-:Y:S02]  /*3cba0*/  @P1 IMAD.MOV.U32 R14, RZ, RZ, R2 ;  /* 0x000000ffff0e1224 */ /* 0x001fe400078e0002 */
[----:B------:R-:W-:-:S05]  /*3cbb0*/  @P1 IMAD.MOV.U32 R15, RZ, RZ, R3 ;  /* 0x000000ffff0f1224 */ /* 0x000fca00078e0003 */
[----:B------:R0:W5:Y:S01]  /*3cbc0*/  @P1 LDG.E.U8 R24, desc[UR32][R14.64] ;  /* 0x000000200e181981 */ /* 0x000162000c1e1100 */
[----:B------:R-:W1:Y:S08]  /*3cbd0*/  S2UR UR5, SR_CgaCtaId ;  /* 0x00000000000579c3 */ /* 0x000e700000008800 */
[----:B------:R-:W-:Y:S06]  /*3cbe0*/  BAR.SYNC.DEFER_BLOCKING 0x0 ;  /* 0x0000000000007b1d */ /* 0x000fec0000010000 */
[----:B---3--:R-:W-:Y:S04]  /*3cbf0*/  STL [R1+0x33a8], R20 ;  /* 0x0033a81401007387 */ /* 0x008fe80000100800 */
[----:B--2---:R-:W-:Y:S04]  /*3cc00*/  STL [R1+0x33ac], R21 ;  /* 0x0033ac1501007387 */ /* 0x004fe80000100800 */
[----:B------:R-:W-:Y:S04]  /*3cc10*/  STL [R1+0x33b0], R22 ;  /* 0x0033b01601007387 */ /* 0x000fe80000100800 */
[----:B----4-:R2:W-:Y:S04]  /*3cc20*/  STL [R1+0x33b4], R23 ;  /* 0x0033b41701007387 */ /* 0x0105e80000100800 */
[----:B--2---:R-:W2:Y:S01]  /*3cc30*/  LDL.LU R23, [R1+0x11c8] ;  /* 0x0011c80001177983 */ /* 0x004ea20000300800 */
[----:B------:R-:W0:Y:S02]  /*3cc40*/  S2R R22, SR_TID.X ;  /* 0x0000000000167919 */ /* 0x000e240000002100 */
[----:B0-----:R-:W-:-:S02]  /*3cc50*/  LOP3.LUT R14, R22, 0x3, RZ, 0xc0, !PT ;  /* 0x00000003160e7812 */ /* 0x001fc400078ec0ff */
[----:B------:R-:W-:-:S03]  /*3cc60*/  SHF.R.U32.HI R15, RZ, 0x2, R22 ;  /* 0x00000002ff0f7819 */ /* 0x000fc60000011616 */
[----:B------:R-:W-:Y:S01]  /*3cc70*/  IMAD R14, R14, 0x820, RZ ;  /* 0x000008200e0e7824 */ /* 0x000fe200078e02ff */
[----:B------:R-:W-:-:S04]  /*3cc80*/  SGXT.U32 R15, R15, 0x3 ;  /* 0x000000030f0f781a */ /* 0x000fc80000000000 */
[----:B------:R-:W-:Y:S02]  /*3cc90*/  LOP3.LUT R15, R14, R15, RZ, 0xfc, !PT ;  /* 0x0000000f0e0f7212 */ /* 0x000fe400078efcff */
[----:B------:R-:W-:-:S04]  /*3cca0*/  LOP3.LUT R14, R22, 0x3f, RZ, 0xc0, !PT ;  /* 0x0000003f160e7812 */ /* 0x000fc800078ec0ff */
[C---:B------:R-:W-:Y:S01]  /*3ccb0*/  ISETP.GE.AND P0, PT, R14.reuse, R0, PT ;  /* 0x000000000e00720c */ /* 0x040fe20003f06270 */
[----:B--2---:R0:W-:Y:S04]  /*3ccc0*/  STL [R1+0x3524], R23 ;  /* 0x0035241701007387 */ /* 0x0041e80000100800 */
[----:B------:R-:W2:Y:S04]  /*3ccd0*/  LDL.LU R21, [R1+0x11c4] ;  /* 0x0011c40001157983 */ /* 0x000ea80000300800 */
[----:B------:R-:W3:Y:S04]  /*3cce0*/  LDL.LU R20, [R1+0x11c0] ;  /* 0x0011c00001147983 */ /* 0x000ee80000300800 */
[----:B------:R-:W4:Y:S04]  /*3ccf0*/  LDL.LU R19, [R1+0x11bc] ;  /* 0x0011bc0001137983 */ /* 0x000f280000300800 */
        /* <DEDUP_REMOVED lines=18> */
[----:B------:R-:W4:Y:S01]  /*3ce20*/  LDL.LU R16, [R1+0xed0] ;  /* 0x000ed00001107983 */ /* 0x000f220000300800 */
[----:B0-----:R-:W-:-:S03]  /*3ce30*/  LOP3.LUT R23, R14, 0x40, RZ, 0xfc, !PT ;  /* 0x000000400e177812 */ /* 0x001fc600078efcff */
[----:B------:R-:W4:Y:S04]  /*3ce40*/  LDL.LU R18, [R1+0xecc] ;  /* 0x000ecc0001127983 */ /* 0x000f280000300800 */
[----:B-----5:R0:W-:Y:S01]  /*3ce50*/  STL [R1+0x33b8], R24 ;  /* 0x0033b81801007387 */ /* 0x0201e20000100800 */
[----:B------:R-:W-:-:S03]  /*3ce60*/  ISETP.GE.AND P1, PT, R23, R0, PT ;  /* 0x000000001700720c */ /* 0x000fc60003f26270 */
[----:B0-----:R-:W5:Y:S04]  /*3ce70*/  LDL.LU R24, [R1+0x11cc] ;  /* 0x0011cc0001187983 */ /* 0x001f680000300800 */
[----:B------:R0:W-:Y:S04]  /*3ce80*/  STL [R1+0x34f8], R15 ;  /* 0x0034f80f01007387 */ /* 0x0001e80000100800 */
[----:B0-----:R-:W2:Y:S04]  /*3ce90*/  LDL.LU R15, [R1+0x11d0] ;  /* 0x0011d000010f7983 */ /* 0x001ea80000300800 */
[----:B------:R-:W3:Y:S04]  /*3cea0*/  LDL.LU R23, [R1+0x3524] ;  /* 0x0035240001177983 */ /* 0x000ee80000300800 */
[----:B------:R0:W-:Y:S04]  /*3ceb0*/  STL [R1+0x34fc], R22 ;  /* 0x0034fc1601007387 */ /* 0x0001e80000100800 */
[----:B0-----:R-:W4:Y:S04]  /*3cec0*/  LDL.LU R22, [R1+0x11d4] ;  /* 0x0011d40001167983 */ /* 0x001f280000300800 */
[----:B------:R-:W5:Y:S04]  /*3ced0*/  LDL.LU R0, [R1+0xebc] ;  /* 0x000ebc0001007983 */ /* 0x000f680000300800 */
[----:B-----5:R0:W-:Y:S04]  /*3cee0*/  STL [R1+0x3518], R0 ;  /* 0x0035180001007387 */ /* 0x0201e80000100800 */
[----:B0-----:R-:W5:Y:S04]  /*3cef0*/  LDL.LU R0, [R1+0xec0] ;  /* 0x000ec00001007983 */ /* 0x001f680000300800 */
[----:B-----5:R0:W-:Y:S04]  /*3cf00*/  STL [R1+0x351c], R0 ;  /* 0x00351c0001007387 */ /* 0x0201e80000100800 */
[----:B0-----:R-:W5:Y:S01]  /*3cf10*/  LDL.LU R0, [R1+0xec4] ;  /* 0x000ec40001007983 */ /* 0x001f620000300800 */
[----:B------:R-:W-:-:S02]  /*3cf20*/  UMOV UR4, 0x400 ;  /* 0x0000040000047882 */ /* 0x000fc40000000000 */
[----:B-1----:R-:W-:-:S09]  /*3cf30*/  ULEA UR4, UR5, UR4, 0x18 ;  /* 0x0000000405047291 */ /* 0x002fd2000f8ec03f */
[----:B----4-:R-:W-:Y:S04]  /*3cf40*/  STS.U8 [R14+UR4], R22 ;  /* 0x000000160e007988 */ /* 0x010fe80008000004 */
[----:B--2---:R-:W-:Y:S04]  /*3cf50*/  STS.U8 [R14+UR4+0x40], R15 ;  /* 0x0000400f0e007988 */ /* 0x004fe80008000004 */
[----:B------:R-:W-:Y:S04]  /*3cf60*/  STS.U8 [R14+UR4+0x80], R24 ;  /* 0x000080180e007988 */ /* 0x000fe80008000004 */
[----:B---3--:R-:W-:Y:S04]  /*3cf70*/  STS.U8 [R14+UR4+0xc0], R23 ;  /* 0x0000c0170e007988 */ /* 0x008fe80008000004 */
[----:B------:R-:W-:Y:S04]  /*3cf80*/  STS.U8 [R14+UR4+0x100], R21 ;  /* 0x000100150e007988 */ /* 0x000fe80008000004 */
[----:B------:R-:W-:Y:S04]  /*3cf90*/  STS.U8 [R14+UR4+0x140], R20 ;  /* 0x000140140e007988 */ /* 0x000fe80008000004 */
[----:B------:R-:W-:Y:S04]  /*3cfa0*/  STS.U8 [R14+UR4+0x180], R19 ;  /* 0x000180130e007988 */ /* 0x000fe80008000004 */
[----:B------:R-:W-:Y:S04]  /*3cfb0*/  STS.U8 [R14+UR4+0x1c0], R17 ;  /* 0x0001c0110e007988 */ /* 0x000fe80008000004 */
[----:B-----5:R0:W-:Y:S04]  /*3cfc0*/  STL [R1+0x3520], R0 ;  /* 0x0035200001007387 */ /* 0x0201e80000100800 */
[----:B0-----:R-:W2:Y:S04]  /*3cfd0*/  LDL.LU R0, [R1+0xec8] ;  /* 0x000ec80001007983 */ /* 0x001ea80000300800 */
[----:B------:R-:W3:Y:S04]  /*3cfe0*/  LDL.LU R22, [R1+0xeb8] ;  /* 0x000eb80001167983 */ /* 0x000ee80000300800 */
[----:B------:R-:W4:Y:S04]  /*3cff0*/  LDL.LU R15, [R1+0xdd4] ;  /* 0x000dd400010f7983 */ /* 0x000f280000300800 */
[----:B------:R-:W5:Y:S04]  /*3d000*/  LDL.LU R24, [R1+0xdd0] ;  /* 0x000dd00001187983 */ /* 0x000f680000300800 */
[----:B------:R-:W5:Y:S04]  /*3d010*/  LDL.LU R23, [R1+0xdcc] ;  /* 0x000dcc0001177983 */ /* 0x000f680000300800 */
[----:B------:R-:W5:Y:S04]  /*3d020*/  LDL.LU R21, [R1+0xdc8] ;  /* 0x000dc80001157983 */ /* 0x000f680000300800 */
[----:B------:R-:W5:Y:S04]  /*3d030*/  LDL.LU R20, [R1+0xdc4] ;  /* 0x000dc40001147983 */ /* 0x000f680000300800 */
[----:B------:R-:W5:Y:S04]  /*3d040*/  LDL.LU R19, [R1+0xdc0] ;  /* 0x000dc00001137983 */ /* 0x000f680000300800 */
[----:B------:R0:W-:Y:S04]  /*3d050*/  STS.U8 [R14+UR4+0x1040], R13 ;  /* 0x0010400d0e007988 */ /* 0x0001e80008000004 */
[----:B------:R-:W5:Y:S04]  /*3d060*/  LDL.LU R17, [R1+0xdbc] ;  /* 0x000dbc0001117983 */ /* 0x000f680000300800 */
[----:B------:R1:W-:Y:S04]  /*3d070*/  STS.U8 [R14+UR4+0x1000], R12 ;  /* 0x0010000c0e007988 */ /* 0x0003e80008000004 */
[----:B------:R1:W-:Y:S04]  /*3d080*/  STS.U8 [R14+UR4+0x10c0], R25 ;  /* 0x0010c0190e007988 */ /* 0x0003e80008000004 */
[----:B------:R1:W-:Y:S04]  /*3d090*/  STS.U8 [R14+UR4+0x1080], R26 ;  /* 0x0010801a0e007988 */ /* 0x0003e80008000004 */
[----:B------:R1:W-:Y:S04]  /*3d0a0*/  STS.U8 [R14+UR4+0x1140], R27 ;  /* 0x0011401b0e007988 */ /* 0x0003e80008000004 */
[----:B------:R1:W-:Y:S04]  /*3d0b0*/  STS.U8 [R14+UR4+0x1100], R28 ;  /* 0x0011001c0e007988 */ /* 0x0003e80008000004 */
[----:B0-----:R-:W5:Y:S04]  /*3d0c0*/  LDL.LU R13, [R1+0xdb8] ;  /* 0x000db800010d7983 */ /* 0x001f680000300800 */
[----:B-1----:R-:W5:Y:S04]  /*3d0d0*/  LDL.LU R12, [R1+0xcd4] ;  /* 0x000cd400010c7983 */ /* 0x002f680000300800 */
        /* <DEDUP_REMOVED lines=29> */
[----:B0-----:R-:W5:Y:S04]  /*3d2b0*/  LDL.LU R18, [R1+0xad0] ;  /* 0x000ad00001127983 */ /* 0x001f680000300800 */
[----:B--2---:R0:W-:Y:S04]  /*3d2c0*/  STS.U8 [R14+UR4+0x3080], R0 ;  /* 0x003080000e007988 */ /* 0x0041e80008000004 */
[----:B0-----:R-:W2:Y:S04]  /*3d2d0*/  LDL.LU R0, [R1+0x3520] ;  /* 0x0035200001007983 */ /* 0x001ea80000300800 */
[----:B--2---:R0:W-:Y:S04]  /*3d2e0*/  STS.U8 [R14+UR4+0x3140], R0 ;  /* 0x003140000e007988 */ /* 0x0041e80008000004 */
[----:B0-----:R-:W2:Y:S04]  /*3d2f0*/  LDL.LU R0, [R1+0x351c] ;  /* 0x00351c0001007983 */ /* 0x001ea80000300800 */
[----:B--2---:R0:W-:Y:S04]  /*3d300*/  STS.U8 [R14+UR4+0x3100], R0 ;  /* 0x003100000e007988 */ /* 0x0041e80008000004 */
[----:B0-----:R-:W2:Y:S04]  /*3d310*/  LDL.LU R0, [R1+0x3518] ;  /* 0x0035180001007983 */ /* 0x001ea80000300800 */
[----:B--2---:R0:W-:Y:S04]  /*3d320*/  STS.U8 [R14+UR4+0x31c0], R0 ;  /* 0x0031c0000e007988 */ /* 0x0041e80008000004 */
[----:B0-----:R-:W2:Y:S04]  /*3d330*/  LDL.LU R0, [R1+0xac0] ;  /* 0x000ac00001007983 */ /* 0x001ea80000300800 */
[----:B--2---:R0:W-:Y:S04]  /*3d340*/  STL [R1+0x350c], R0 ;  /* 0x00350c0001007387 */ /* 0x0041e80000100800 */
[----:B0-----:R-:W2:Y:S04]  /*3d350*/  LDL.LU R0, [R1+0xac4] ;  /* 0x000ac40001007983 */ /* 0x001ea80000300800 */
[----:B--2---:R0:W-:Y:S04]  /*3d360*/  STL [R1+0x3510], R0 ;  /* 0x0035100001007387 */ /* 0x0041e80000100800 */
[----:B0-----:R-:W2:Y:S04]  /*3d370*/  LDL.LU R0, [R1+0xac8] ;  /* 0x000ac80001007983 */ /* 0x001ea80000300800 */
[----:B---3--:R-:W-:Y:S04]  /*3d380*/  STS.U8 [R14+UR4+0x3180], R22 ;  /* 0x003180160e007988 */ /* 0x008fe80008000004 */
[----:B----4-:R-:W-:Y:S04]  /*3d390*/  STS.U8 [R14+UR4+0x4000], R15 ;  /* 0x0040000f0e007988 */ /* 0x010fe80008000004 */
[----:B-----5:R-:W-:Y:S04]  /*3d3a0*/  STS.U8 [R14+UR4+0x4040], R24 ;  /* 0x004040180e007988 */ /* 0x020fe80008000004 */
[----:B------:R-:W-:Y:S04]  /*3d3b0*/  STS.U8 [R14+UR4+0x4080], R23 ;  /* 0x004080170e007988 */ /* 0x000fe80008000004 */
        /* <DEDUP_REMOVED lines=9> */
[----:B--2---:R0:W-:Y:S04]  /*3d450*/  STL [R1+0x3514], R0 ;  /* 0x0035140001007387 */ /* 0x0041e80000100800 */
        /* <DEDUP_REMOVED lines=40> */
[----:B0-----:R-:W5:Y:S04]  /*3d6e0*/  LDL.LU R16, [R1+0x5d8] ;  /* 0x0005d80001107983 */ /* 0x001f680000300800 */
[----:B-1----:R-:W5:Y:S04]  /*3d6f0*/  LDL.LU R18, [R1+0x4f4] ;  /* 0x0004f40001127983 */ /* 0x002f680000300800 */
[----:B--2---:R0:W-:Y:S04]  /*3d700*/  STS.U8 [R14+UR4+0x70c0], R0 ;  /* 0x0070c0000e007988 */ /* 0x0041e80008000004 */
[----:B0-----:R-:W2:Y:S04]  /*3d710*/  LDL.LU R0, [R1+0x3514] ;  /* 0x0035140001007983 */ /* 0x001ea80000300800 */
[----:B--2---:R0:W-:Y:S04]  /*3d720*/  STS.U8 [R14+UR4+0x7080], R0 ;  /* 0x007080000e007988 */ /* 0x0041e80008000004 */
[----:B0-----:R-:W2:Y:S04]  /*3d730*/  LDL.LU R0, [R1+0x3510] ;  /* 0x0035100001007983 */ /* 0x001ea80000300800 */
[----:B---3--:R-:W-:Y:S04]  /*3d740*/  STS.U8 [R14+UR4+0x71c0], R22 ;  /* 0x0071c0160e007988 */ /* 0x008fe80008000004 */
[----:B--2---:R0:W-:Y:S04]  /*3d750*/  STS.U8 [R14+UR4+0x7140], R0 ;  /* 0x007140000e007988 */ /* 0x0041e80008000004 */
[----:B0-----:R-:W2:Y:S04]  /*3d760*/  LDL.LU R0, [R1+0x350c] ;  /* 0x00350c0001007983 */ /* 0x001ea80000300800 */
[----:B------:R-:W3:Y:S04]  /*3d770*/  LDL.LU R22, [R1+0x4e4] ;  /* 0x0004e40001167983 */ /* 0x000ee80000300800 */
[----:B---3--:R0:W-:Y:S04]  /*3d780*/  STL [R1+0x3500], R22 ;  /* 0x0035001601007387 */ /* 0x0081e80000100800 */
[----:B0-----:R-:W3:Y:S04]  /*3d790*/  LDL.LU R22, [R1+0x4e8] ;  /* 0x0004e80001167983 */ /* 0x001ee80000300800 */
[----:B---3--:R0:W-:Y:S04]  /*3d7a0*/  STL [R1+0x3504], R22 ;  /* 0x0035041601007387 */ /* 0x0081e80000100800 */
[----:B0-----:R-:W3:Y:S04]  /*3d7b0*/  LDL.LU R22, [R1+0x4ec] ;  /* 0x0004ec0001167983 */ /* 0x001ee80000300800 */
        /* <DEDUP_REMOVED lines=10> */
[----:B--2---:R-:W-:Y:S04]  /*3d860*/  STS.U8 [R14+UR4+0x7100], R0 ;  /* 0x007100000e007988 */ /* 0x004fe80008000004 */
[----:B------:R-:W-:Y:S04]  /*3d870*/  STS.U8 [R14+UR4+0x8000], R24 ;  /* 0x008000180e007988 */ /* 0x000fe80008000004 */
[----:B------:R-:W-:Y:S04]  /*3d880*/  STS.U8 [R14+UR4+0x8040], R23 ;  /* 0x008040170e007988 */ /* 0x000fe80008000004 */
[----:B---3--:R0:W-:Y:S04]  /*3d890*/  STL [R1+0x3508], R22 ;  /* 0x0035081601007387 */ /* 0x0081e80000100800 */
        /* <DEDUP_REMOVED lines=46> */
[----:B--2---:R0:W-:Y:S04]  /*3db80*/  STS.U8 [R14+UR4+0xb080], R22 ;  /* 0x00b080160e007988 */ /* 0x0041e80008000004 */
        /* <DEDUP_REMOVED lines=11> */
[----:B--2---:R0:W-:Y:S04]  /*3dc40*/  STS.U8 [R14+UR4+0xb140], R22 ;  /* 0x00b140160e007988 */ /* 0x0041e80008000004 */
[----:B0-----:R-:W2:Y:S04]  /*3dc50*/  LDL.LU R22, [R1+0x34fc] ;  /* 0x0034fc0001167983 */ /* 0x001ea80000300800 */
[----:B------:R-:W3:Y:S04]  /*3dc60*/  LDL.LU R15, [R1+0x34f8] ;  /* 0x0034f800010f7983 */ /* 0x000ee80000300800 */
[----:B------:R-:W4:Y:S04]  /*3dc70*/  LDL.LU R11, [R1+0x34f4] ;  /* 0x0034f400010b7983 */ /* 0x000f280000300800 */
[----:B------:R-:W5:Y:S04]  /*3dc80*/  LDL.LU R7, [R1+0x34f0] ;  /* 0x0034f00001077983 */ /* 0x000f680000300800 */
[----:B------:R-:W2:Y:S04]  /*3dc90*/  LDL.LU R6, [R1+0x34ec] ;  /* 0x0034ec0001067983 */ /* 0x000ea80000300800 */
[----:B------:R-:W3:Y:S04]  /*3dca0*/  LDL.LU R5, [R1+0x34e8] ;  /* 0x0034e80001057983 */ /* 0x000ee80000300800 */
[----:B------:R-:W4:Y:S04]  /*3dcb0*/  LDL.LU R4, [R1+0x34e4] ;  /* 0x0034e40001047983 */ /* 0x000f280000300800 */
[----:B------:R-:W5:Y:S04]  /*3dcc0*/  LDL.LU R3, [R1+0x34e0] ;  /* 0x0034e00001037983 */ /* 0x000f680000300800 */
[----:B------:R-:W3:Y:S04]  /*3dcd0*/  LDL.LU R2, [R1+0x34dc] ;  /* 0x0034dc0001027983 */ /* 0x000ee80000300800 */
[----:B------:R-:W3:Y:S04]  /*3dce0*/  LDL.LU R16, [R1+0x34d8] ;  /* 0x0034d80001107983 */ /* 0x000ee80000300800 */
[----:B------:R-:W3:Y:S04]  /*3dcf0*/  LDL.LU R18, [R1+0x34d4] ;  /* 0x0034d40001127983 */ /* 0x000ee80000300800 */
[----:B------:R0:W-:Y:S04]  /*3dd00*/  STS.U8 [R14+UR4+0xd080], R20 ;  /* 0x00d080140e007988 */ /* 0x0001e80008000004 */
[----:B------:R1:W-:Y:S04]  /*3dd10*/  STS.U8 [R14+UR4+0xd140], R19 ;  /* 0x00d140130e007988 */ /* 0x0003e80008000004 */
[----:B------:R1:W-:Y:S04]  /*3dd20*/  STS.U8 [R14+UR4+0xe140], R10 ;  /* 0x00e1400a0e007988 */ /* 0x0003e80008000004 */
[----:B------:R1:W-:Y:S04]  /*3dd30*/  STS.U8 [R14+UR4+0xe180], R9 ;  /* 0x00e180090e007988 */ /* 0x0003e80008000004 */
[----:B------:R1:W-:Y:S04]  /*3dd40*/  STS.U8 [R14+UR4+0xe1c0], R8 ;  /* 0x00e1c0080e007988 */ /* 0x0003e80008000004 */
[----:B------:R1:W-:Y:S04]  /*3dd50*/  STS.U8 [R14+UR4+0xd100], R17 ;  /* 0x00d100110e007988 */ /* 0x0003e80008000004 */
[----:B0-----:R-:W3:Y:S04]  /*3dd60*/  LDL.LU R20, [R1+0x11a0] ;  /* 0x0011a00001147983 */ /* 0x001ee80000300800 */
[----:B-1----:R-:W3:Y:S04]  /*3dd70*/  LDL.LU R19, [R1+0x119c] ;  /* 0x00119c0001137983 */ /* 0x002ee80000300800 */
[----:B------:R-:W3:Y:S04]  /*3dd80*/  LDL.LU R10, [R1+0x1198] ;  /* 0x00119800010a7983 */ /* 0x000ee80000300800 */
[----:B------:R-:W3:Y:S04]  /*3dd90*/  LDL.LU R9, [R1+0x10b4] ;  /* 0x0010b40001097983 */ /* 0x000ee80000300800 */
[----:B------:R-:W3:Y:S04]  /*3dda0*/  LDL.LU R8, [R1+0x10b0] ;  /* 0x0010b00001087983 */ /* 0x000ee80000300800 */
[----:B------:R0:W-:Y:S04]  /*3ddb0*/  STS.U8 [R14+UR4+0xd1c0], R13 ;  /* 0x00d1c00d0e007988 */ /* 0x0001e80008000004 */
[----:B------:R-:W3:Y:S04]  /*3ddc0*/  LDL.LU R17, [R1+0x10a8] ;  /* 0x0010a80001117983 */ /* 0x000ee80000300800 */
        /* <DEDUP_REMOVED lines=21> */
[----:B--2---:R-:W-:Y:S04]  /*3df20*/  STS.U8 [R14+UR4+0xf1c0], R6 ;  /* 0x00f1c0060e007988 */ /* 0x004fe80008000004 */
[----:B-----5:R-:W-:Y:S04]  /*3df30*/  STS.U8 [R14+UR4+0xf080], R3 ;  /* 0x00f080030e007988 */ /* 0x020fe80008000004 */
[----:B----4-:R-:W-:Y:S04]  /*3df40*/  STS.U8 [R14+UR4+0xf140], R4 ;  /* 0x00f140040e007988 */ /* 0x010fe80008000004 */
[----:B---3--:R-:W-:Y:S04]  /*3df50*/  STS.U8 [R14+UR4+0xf000], R16 ;  /* 0x00f000100e007988 */ /* 0x008fe80008000004 */
[----:B------:R-:W-:Y:S04]  /*3df60*/  STS.U8 [R14+UR4+0xf040], R18 ;  /* 0x00f040120e007988 */ /* 0x000fe80008000004 */
[----:B------:R0:W-:Y:S04]  /*3df70*/  STL [R1+0x33bc], R18 ;  /* 0x0033bc1201007387 */ /* 0x0001e80000100800 */
[----:B------:R-:W-:Y:S04]  /*3df80*/  STS.U8 [R14+UR4+0xf100], R5 ;  /* 0x00f100050e007988 */ /* 0x000fe80008000004 */
[----:B0-----:R-:W2:Y:S04]  /*3df90*/  LDL.LU R18, [R1+0x10ac] ;  /* 0x0010ac0001127983 */ /* 0x001ea80000300800 */
[----:B------:R0:W-:Y:S04]  /*3dfa0*/  STL [R1+0x33c0], R16 ;  /* 0x0033c01001007387 */ /* 0x0001e80000100800 */
[----:B0-----:R-:W3:Y:S04]  /*3dfb0*/  LDL.LU R16, [R1+0x11a4] ;  /* 0x0011a40001107983 */ /* 0x001ee80000300800 */
[----:B------:R-:W4:Y:S04]  /*3dfc0*/  LDL.LU R3, [R1+0x11a8] ;  /* 0x0011a80001037983 */ /* 0x000f280000300800 */
[----:B------:R-:W5:Y:S04]  /*3dfd0*/  LDL.LU R4, [R1+0x11ac] ;  /* 0x0011ac0001047983 */ /* 0x000f680000300800 */
[----:B------:R-:W2:Y:S04]  /*3dfe0*/  LDL.LU R5, [R1+0x11b0] ;  /* 0x0011b00001057983 */ /* 0x000ea80000300800 */
[----:B------:R-:W4:Y:S04]  /*3dff0*/  LDL.LU R6, [R1+0x11b4] ;  /* 0x0011b40001067983 */ /* 0x000f280000300800 */
[----:B------:R0:W-:Y:S04]  /*3e000*/  STS.U8 [R14+UR4+0xf0c0], R2 ;  /* 0x00f0c0020e007988 */ /* 0x0001e80008000004 */
[----:B------:R-:W-:Y:S01]  /*3e010*/  STS.U8 [R14+UR4+0xf180], R7 ;  /* 0x00f180070e007988 */ /* 0x000fe20008000004 */
[----:B0-----:R-:W-:-:S05]  /*3e020*/  LOP3.LUT R2, R14, 0x8, RZ, 0x3c, !PT ;  /* 0x000000080e027812 */ /* 0x001fca00078e3cff */
        /* <DEDUP_REMOVED lines=11> */
[----:B------:R1:W-:Y:S04]  /*3e0e0*/  STS.U8 [R2+UR4+0x1340], R13 ;  /* 0x0013400d02007988 */ /* 0x0003e80008000004 */
[----:B------:R1:W-:Y:S04]  /*3e0f0*/  STS.U8 [R2+UR4+0x1300], R25 ;  /* 0x0013001902007988 */ /* 0x0003e80008000004 */
[----:B------:R-:W-:Y:S04]  /*3e100*/  STS.U8 [R2+UR4+0x2280], R12 ;  /* 0x0022800c02007988 */ /* 0x000fe80008000004 */
[----:B0-----:R-:W5:Y:S04]  /*3e110*/  LDL.LU R17, [R1+0xea4] ;  /* 0x000ea40001117983 */ /* 0x001f680000300800 */
[----:B-1----:R-:W5:Y:S04]  /*3e120*/  LDL.LU R13, [R1+0xea0] ;  /* 0x000ea000010d7983 */ /* 0x002f680000300800 */
[----:B------:R-:W5:Y:S04]  /*3e130*/  LDL.LU R25, [R1+0xe9c] ;  /* 0x000e9c0001197983 */ /* 0x000f680000300800 */
[----:B------:R-:W-:Y:S04]  /*3e140*/  STS.U8 [R2+UR4+0x22c0], R26 ;  /* 0x0022c01a02007988 */ /* 0x000fe80008000004 */
[----:B------:R-:W-:Y:S04]  /*3e150*/  STS.U8 [R2+UR4+0x2300], R27 ;  /* 0x0023001b02007988 */ /* 0x000fe80008000004 */
[----:B------:R-:W-:Y:S04]  /*3e160*/  STS.U8 [R2+UR4+0x2340], R28 ;  /* 0x0023401c02007988 */ /* 0x000fe80008000004 */
[----:B------:R-:W-:Y:S04]  /*3e170*/  STS.U8 [R2+UR4+0x2380], R29 ;  /* 0x0023801d02007988 */ /* 0x000fe80008000004 */
[----:B---3--:R-:W-:Y:S04]  /*3e180*/  STS.U8 [R2+UR4+0x300], R16 ;  /* 0x0003001002007988 */ /* 0x008fe80008000004 */
[----:B--2---:R-:W-:Y:S04]  /*3e190*/  STS.U8 [R2+UR4+0x240], R5 ;  /* 0x0002400502007988 */ /* 0x004fe80008000004 */
[----:B----4-:R0:W-:Y:S04]  /*3e1a0*/  STS.U8 [R2+UR4+0x200], R6 ;  /* 0x0002000602007988 */ /* 0x0101e80008000004 */
[----:B-----5:R1:W-:Y:S04]  /*3e1b0*/  STS.U8 [R2+UR4+0x280], R4 ;  /* 0x0002800402007988 */ /* 0x0203e80008000004 */
[----:B------:R2:W-:Y:S04]  /*3e1c0*/  STS.U8 [R2+UR4+0x2c0], R3 ;  /* 0x0002c00302007988 */ /* 0x0005e80008000004 */
[----:B0-----:R-:W3:Y:S04]  /*3e1d0*/  LDL.LU R6, [R1+0xe98] ;  /* 0x000e980001067983 */ /* 0x001ee80000300800 */
[----:B------:R-:W4:Y:S04]  /*3e1e0*/  LDL.LU R5, [R1+0xdb4] ;  /* 0x000db40001057983 */ /* 0x000f280000300800 */
[----:B-1----:R-:W5:Y:S04]  /*3e1f0*/  LDL.LU R4, [R1+0xdb0] ;  /* 0x000db00001047983 */ /* 0x002f680000300800 */
[----:B--2---:R-:W2:Y:S04]  /*3e200*/  LDL.LU R3, [R1+0xdac] ;  /* 0x000dac0001037983 */ /* 0x004ea80000300800 */
[----:B------:R-:W2:Y:S04]  /*3e210*/  LDL.LU R16, [R1+0xda8] ;  /* 0x000da80001107983 */ /* 0x000ea80000300800 */
[----:B------:R-:W3:Y:S04]  /*3e220*/  LDL.LU R12, [R1+0xda4] ;  /* 0x000da400010c7983 */ /* 0x000ee80000300800 */
[----:B------:R-:W4:Y:S04]  /*3e230*/  LDL.LU R26, [R1+0xda0] ;  /* 0x000da000011a7983 */ /* 0x000f280000300800 */
[----:B------:R-:W5:Y:S04]  /*3e240*/  LDL.LU R27, [R1+0xd9c] ;  /* 0x000d9c00011b7983 */ /* 0x000f680000300800 */
[----:B------:R-:W2:Y:S04]  /*3e250*/  LDL.LU R28, [R1+0xd98] ;  /* 0x000d9800011c7983 */ /* 0x000ea80000300800 */
[----:B------:R-:W2:Y:S04]  /*3e260*/  LDL.LU R29, [R1+0xcb4] ;  /* 0x000cb400011d7983 */ /* 0x000ea80000300800 */
[----:B------:R0:W-:Y:S04]  /*3e270*/  STS.U8 [R2+UR4+0x12c0], R18 ;  /* 0x0012c01202007988 */ /* 0x0001e80008000004 */
[----:B------:R1:W-:Y:S04]  /*3e280*/  STS.U8 [R2+UR4+0x3200], R10 ;  /* 0x0032000a02007988 */ /* 0x0003e80008000004 */
[----:B0-----:R-:W2:Y:S04]  /*3e290*/  LDL.LU R18, [R1+0xcb0] ;  /* 0x000cb00001127983 */ /* 0x001ea80000300800 */
[----:B------:R0:W-:Y:S04]  /*3e2a0*/  STS.U8 [R2+UR4+0x32c0], R9 ;  /* 0x0032c00902007988 */ /* 0x0001e80008000004 */
[----:B------:R0:W-:Y:S04]  /*3e2b0*/  STS.U8 [R2+UR4+0x3280], R8 ;  /* 0x0032800802007988 */ /* 0x0001e80008000004 */
[----:B-1----:R-:W2:Y:S04]  /*3e2c0*/  LDL.LU R10, [R1+0xcac] ;  /* 0x000cac00010a7983 */ /* 0x002ea80000300800 */
[----:B0-----:R-:W2:Y:S04]  /*3e2d0*/  LDL.LU R9, [R1+0xca8] ;  /* 0x000ca80001097983 */ /* 0x001ea80000300800 */
[----:B------:R-:W2:Y:S04]  /*3e2e0*/  LDL.LU R8, [R1+0xca4] ;  /* 0x000ca40001087983 */ /* 0x000ea80000300800 */
[----:B------:R0:W-:Y:S04]  /*3e2f0*/  STS.U8 [R2+UR4+0x13c0], R0 ;  /* 0x0013c00002007988 */ /* 0x0001e80008000004 */
[----:B------:R1:W-:Y:S04]  /*3e300*/  STS.U8 [R2+UR4+0x1380], R24 ;  /* 0x0013801802007988 */ /* 0x0003e80008000004 */
[----:B------:R1:W-:Y:S04]  /*3e310*/  STS.U8 [R2+UR4+0x2200], R23 ;  /* 0x0022001702007988 */ /* 0x0003e80008000004 */
[----:B------:R1:W-:Y:S04]  /*3e320*/  STS.U8 [R2+UR4+0x2240], R21 ;  /* 0x0022401502007988 */ /* 0x0003e80008000004 */
[----:B------:R1:W-:Y:S04]  /*3e330*/  STS.U8 [R2+UR4+0x23c0], R20 ;  /* 0x0023c01402007988 */ /* 0x0003e80008000004 */
[----:B------:R1:W-:Y:S04]  /*3e340*/  STS.U8 [R2+UR4+0x3240], R19 ;  /* 0x0032401302007988 */ /* 0x0003e80008000004 */
[----:B0-----:R-:W2:Y:S04]  /*3e350*/  LDL.LU R0, [R1+0xca0] ;  /* 0x000ca00001007983 */ /* 0x001ea80000300800 */
[----:B-1----:R-:W2:Y:S04]  /*3e360*/  LDL.LU R24, [R1+0xc9c] ;  /* 0x000c9c0001187983 */ /* 0x002ea80000300800 */
[----:B------:R-:W2:Y:S04]  /*3e370*/  LDL.LU R23, [R1+0xc98] ;  /* 0x000c980001177983 */ /* 0x000ea80000300800 */
[----:B------:R-:W2:Y:S04]  /*3e380*/  LDL.LU R21, [R1+0xbb4] ;  /* 0x000bb40001157983 */ /* 0x000ea80000300800 */
[----:B------:R-:W2:Y:S04]  /*3e390*/  LDL.LU R20, [R1+0xbb0] ;  /* 0x000bb00001147983 */ /* 0x000ea80000300800 */
[----:B------:R0:W-:Y:S04]  /*3e3a0*/  STS.U8 [R2+UR4+0x3340], R17 ;  /* 0x0033401102007988 */ /* 0x0001e80008000004 */
[----:B------:R-:W2:Y:S04]  /*3e3b0*/  LDL.LU R19, [R1+0xbac] ;  /* 0x000bac0001137983 */ /* 0x000ea80000300800 */
[----:B------:R1:W-:Y:S04]  /*3e3c0*/  STS.U8 [R2+UR4+0x3300], R13 ;  /* 0x0033000d02007988 */ /* 0x0003e80008000004 */
[----:B------:R1:W-:Y:S04]  /*3e3d0*/  STS.U8 [R2+UR4+0x33c0], R25 ;  /* 0x0033c01902007988 */ /* 0x0003e80008000004 */
[----:B0-----:R-:W2:Y:S04]  /*3e3e0*/  LDL.LU R17, [R1+0xba8] ;  /* 0x000ba80001117983 */ /* 0x001ea80000300800 */
[----:B-1----:R-:W2:Y:S04]  /*3e3f0*/  LDL.LU R13, [R1+0xba4] ;  /* 0x000ba400010d7983 */ /* 0x002ea80000300800 */
[----:B------:R-:W2:Y:S04]  /*3e400*/  LDL.LU R25, [R1+0xba0] ;  /* 0x000ba00001197983 */ /* 0x000ea80000300800 */
[----:B---3--:R0:W-:Y:S04]  /*3e410*/  STS.U8 [R2+UR4+0x4300], R12 ;  /* 0x0043000c02007988 */ /* 0x0081e80008000004 */
[----:B----4-:R1:W-:Y:S04]  /*3e420*/  STS.U8 [R2+UR4+0x4340], R26 ;  /* 0x0043401a02007988 */ /* 0x0103e80008000004 */
[----:B-----5:R3:W-:Y:S04]  /*3e430*/  STS.U8 [R2+UR4+0x4380], R27 ;  /* 0x0043801b02007988 */ /* 0x0207e80008000004 */
[----:B--2---:R2:W-:Y:S04]  /*3e440*/  STS.U8 [R2+UR4+0x43c0], R28 ;  /* 0x0043c01c02007988 */ /* 0x0045e80008000004 */
[----:B------:R4:W-:Y:S04]  /*3e450*/  STS.U8 [R2+UR4+0x5240], R29 ;  /* 0x0052401d02007988 */ /* 0x0009e80008000004 */
[----:B0-----:R-:W5:Y:S04]  /*3e460*/  LDL.LU R12, [R1+0xb9c] ;  /* 0x000b9c00010c7983 */ /* 0x001f680000300800 */
[----:B-1----:R-:W5:Y:S04]  /*3e470*/  LDL.LU R26, [R1+0xb98] ;  /* 0x000b9800011a7983 */ /* 0x002f680000300800 */
[----:B---3--:R-:W3:Y:S04]  /*3e480*/  LDL.LU R27, [R1+0xab4] ;  /* 0x000ab400011b7983 */ /* 0x008ee80000300800 */
[----:B--2---:R-:W2:Y:S04]  /*3e490*/  LDL.LU R28, [R1+0xab0] ;  /* 0x000ab000011c7983 */ /* 0x004ea80000300800 */
[----:B----4-:R-:W4:Y:S04]  /*3e4a0*/  LDL.LU R29, [R1+0xaac] ;  /* 0x000aac00011d7983 */ /* 0x010f280000300800 */
[----:B------:R-:W-:Y:S04]  /*3e4b0*/  STS.U8 [R2+UR4+0x3380], R6 ;  /* 0x0033800602007988 */ /* 0x000fe80008000004 */
[----:B------:R-:W-:Y:S04]  /*3e4c0*/  STS.U8 [R2+UR4+0x4200], R5 ;  /* 0x0042000502007988 */ /* 0x000fe80008000004 */
[----:B------:R0:W-:Y:S04]  /*3e4d0*/  STS.U8 [R2+UR4+0x52c0], R10 ;  /* 0x0052c00a02007988 */ /* 0x0001e80008000004 */
[----:B------:R1:W-:Y:S04]  /*3e4e0*/  STS.U8 [R2+UR4+0x5280], R9 ;  /* 0x0052800902007988 */ /* 0x0003e80008000004 */
[----:B------:R1:W-:Y:S04]  /*3e4f0*/  STS.U8 [R2+UR4+0x5340], R8 ;  /* 0x0053400802007988 */ /* 0x0003e80008000004 */
[----:B0-----:R-:W2:Y:S04]  /*3e500*/  LDL.LU R10, [R1+0xaa8] ;  /* 0x000aa800010a7983 */ /* 0x001ea80000300800 */
[----:B-1----:R-:W2:Y:S04]  /*3e510*/  LDL.LU R9, [R1+0xaa4] ;  /* 0x000aa40001097983 */ /* 0x002ea80000300800 */
[----:B------:R-:W2:Y:S04]  /*3e520*/  LDL.LU R8, [R1+0xaa0] ;  /* 0x000aa00001087983 */ /* 0x000ea80000300800 */
[----:B------:R-:W2:Y:S04]  /*3e530*/  LDL.LU R6, [R1+0xa9c] ;  /* 0x000a9c0001067983 */ /* 0x000ea80000300800 */
[----:B------:R0:W-:Y:S04]  /*3e540*/  STS.U8 [R2+UR4+0x4240], R4 ;  /* 0x0042400402007988 */ /* 0x0001e80008000004 */
[----:B------:R-:W2:Y:S04]  /*3e550*/  LDL.LU R5, [R1+0xa98] ;  /* 0x000a980001057983 */ /* 0x000ea80000300800 */
        /* <DEDUP_REMOVED lines=17> */
[----:B-----5:R0:W-:Y:S04]  /*3e670*/  STS.U8 [R2+UR4+0x63c0], R26 ;  /* 0x0063c01a02007988 */ /* 0x0201e80008000004 */
[----:B---3--:R1:W-:Y:S04]  /*3e680*/  STS.U8 [R2+UR4+0x7240], R27 ;  /* 0x0072401b02007988 */ /* 0x0083e80008000004 */
[----:B----4-:R3:W-:Y:S04]  /*3e690*/  STS.U8 [R2+UR4+0x72c0], R29 ;  /* 0x0072c01d02007988 */ /* 0x0107e80008000004 */
[----:B0-----:R-:W4:Y:S04]  /*3e6a0*/  LDL.LU R26, [R1+0x8b0] ;  /* 0x0008b000011a7983 */ /* 0x001f280000300800 */
[----:B-1----:R-:W5:Y:S04]  /*3e6b0*/  LDL.LU R27, [R1+0x8ac] ;  /* 0x0008ac00011b7983 */ /* 0x002f680000300800 */
[----:B---3--:R-:W3:Y:S04]  /*3e6c0*/  LDL.LU R29, [R1+0x8a8] ;  /* 0x0008a800011d7983 */ /* 0x008ee80000300800 */
[----:B------:R0:W-:Y:S04]  /*3e6d0*/  STS.U8 [R2+UR4+0x6240], R20 ;  /* 0x0062401402007988 */ /* 0x0001e80008000004 */
[----:B------:R1:W-:Y:S04]  /*3e6e0*/  STS.U8 [R2+UR4+0x6280], R19 ;  /* 0x0062801302007988 */ /* 0x0003e80008000004 */
[----:B------:R1:W-:Y:S04]  /*3e6f0*/  STS.U8 [R2+UR4+0x62c0], R17 ;  /* 0x0062c01102007988 */ /* 0x0003e80008000004 */
[----:B------:R1:W-:Y:S04]  /*3e700*/  STS.U8 [R2+UR4+0x6300], R13 ;  /* 0x0063000d02007988 */ /* 0x0003e80008000004 */
[----:B------:R1:W-:Y:S04]  /*3e710*/  STS.U8 [R2+UR4+0x6380], R12 ;  /* 0x0063800c02007988 */ /* 0x0003e80008000004 */
[----:B--2---:R2:W-:Y:S04]  /*3e720*/  STS.U8 [R2+UR4+0x7200], R28 ;  /* 0x0072001c02007988 */ /* 0x0045e80008000004 */
[----:B0-----:R-:W3:Y:S04]  /*3e730*/  LDL.LU R20, [R1+0x8a4] ;  /* 0x0008a40001147983 */ /* 0x001ee80000300800 */
[----:B-1----:R-:W3:Y:S04]  /*3e740*/  LDL.LU R19, [R1+0x8a0] ;  /* 0x0008a00001137983 */ /* 0x002ee80000300800 */
[----:B------:R-:W3:Y:S04]  /*3e750*/  LDL.LU R17, [R1+0x89c] ;  /* 0x00089c0001117983 */ /* 0x000ee80000300800 */
[----:B------:R-:W3:Y:S04]  /*3e760*/  LDL.LU R13, [R1+0x898] ;  /* 0x00089800010d7983 */ /* 0x000ee80000300800 */
[----:B------:R-:W3:Y:S04]  /*3e770*/  LDL.LU R12, [R1+0x5d4] ;  /* 0x0005d400010c7983 */ /* 0x000ee80000300800 */
[----:B------:R0:W-:Y:S04]  /*3e780*/  STS.U8 [R2+UR4+0x7280], R10 ;  /* 0x0072800a02007988 */ /* 0x0001e80008000004 */
[----:B--2---:R-:W2:Y:S04]  /*3e790*/  LDL.LU R28, [R1+0x5d0] ;  /* 0x0005d000011c7983 */ /* 0x004ea80000300800 */
[----:B------:R1:W-:Y:S04]  /*3e7a0*/  STS.U8 [R2+UR4+0x7340], R9 ;  /* 0x0073400902007988 */ /* 0x0003e80008000004 */
[----:B------:R1:W-:Y:S04]  /*3e7b0*/  STS.U8 [R2+UR4+0x7300], R8 ;  /* 0x0073000802007988 */ /* 0x0003e80008000004 */
[----:B0-----:R-:W2:Y:S04]  /*3e7c0*/  LDL.LU R10, [R1+0x5cc] ;  /* 0x0005cc00010a7983 */ /* 0x001ea80000300800 */
[----:B-1----:R-:W2:Y:S04]  /*3e7d0*/  LDL.LU R9, [R1+0x5c8] ;  /* 0x0005c80001097983 */ /* 0x002ea80000300800 */
[----:B------:R-:W2:Y:S04]  /*3e7e0*/  LDL.LU R8, [R1+0x5c4] ;  /* 0x0005c40001087983 */ /* 0x000ea80000300800 */
[----:B------:R0:W-:Y:S04]  /*3e7f0*/  STS.U8 [R2+UR4+0x8300], R0 ;  /* 0x0083000002007988 */ /* 0x0001e80008000004 */
[----:B------:R-:W-:Y:S04]  /*3e800*/  STS.U8 [R2+UR4+0x73c0], R6 ;  /* 0x0073c00602007988 */ /* 0x000fe80008000004 */
[----:B------:R-:W-:Y:S04]  /*3e810*/  STS.U8 [R2+UR4+0x7380], R5 ;  /* 0x0073800502007988 */ /* 0x000fe80008000004 */
[----:B------:R-:W-:Y:S04]  /*3e820*/  STS.U8 [R2+UR4+0x8200], R4 ;  /* 0x0082000402007988 */ /* 0x000fe80008000004 */
[----:B------:R-:W-:Y:S01]  /*3e830*/  STS.U8 [R2+UR4+0x8240], R3 ;  /* 0x0082400302007988 */ /* 0x000fe20008000004 */
[----:B0-----:R-:W-:-:S03]  /*3e840*/  SHF.R.U32.HI R0, RZ, 0x1, R22 ;  /* 0x00000001ff007819 */ /* 0x001fc60000011616 */
[----:B------:R-:W-:Y:S04]  /*3e850*/  STS.U8 [R2+UR4+0x8280], R16 ;  /* 0x0082801002007988 */ /* 0x000fe80008000004 */
[----:B------:R-:W-:Y:S01]  /*3e860*/  STS.U8 [R2+UR4+0x82c0], R18 ;  /* 0x0082c01202007988 */ /* 0x000fe20008000004 */
[----:B------:R-:W-:-:S03]  /*3e870*/  LOP3.LUT R0, R15, 0x10, R0, 0xf8, !PT ;  /* 0x000000100f007812 */ /* 0x000fc600078ef800 */
[----:B------:R-:W-:Y:S04]  /*3e880*/  STS.U8 [R2+UR4+0x8340], R24 ;  /* 0x0083401802007988 */ /* 0x000fe80008000004 */
[----:B------:R-:W-:Y:S04]  /*3e890*/  STS.U8 [R2+UR4+0x8380], R23 ;  /* 0x0083801702007988 */ /* 0x000fe80008000004 */
[----:B------:R0:W-:Y:S04]  /*3e8a0*/  STS.U8 [R2+UR4+0x83c0], R25 ;  /* 0x0083c01902007988 */ /* 0x0001e80008000004 */
[----:B0-----:R-:W2:Y:S04]  /*3e8b0*/  LDL.LU R25, [R1+0x5c0] ;  /* 0x0005c00001197983 */ /* 0x001ea80000300800 */
[----:B------:R-:W-:Y:S04]  /*3e8c0*/  STL [R1+0x33c8], R0 ;  /* 0x0033c80001007387 */ /* 0x000fe80000100800 */
[----:B------:R-:W-:Y:S04]  /*3e8d0*/  STL [R1+0x33c4], R15 ;  /* 0x0033c40f01007387 */ /* 0x000fe80000100800 */
[----:B----4-:R0:W-:Y:S04]  /*3e8e0*/  STS.U8 [R2+UR4+0x9200], R26 ;  /* 0x0092001a02007988 */ /* 0x0101e80008000004 */
[----:B-----5:R1:W-:Y:S04]  /*3e8f0*/  STS.U8 [R2+UR4+0x92c0], R27 ;  /* 0x0092c01b02007988 */ /* 0x0203e80008000004 */
[----:B---3--:R3:W-:Y:S04]  /*3e900*/  STS.U8 [R2+UR4+0x9280], R29 ;  /* 0x0092801d02007988 */ /* 0x0087e80008000004 */
[----:B0-----:R-:W4:Y:S04]  /*3e910*/  LDL.LU R26, [R1+0x5bc] ;  /* 0x0005bc00011a7983 */ /* 0x001f280000300800 */
[----:B-1----:R-:W5:Y:S04]  /*3e920*/  LDL.LU R27, [R1+0x5b8] ;  /* 0x0005b800011b7983 */ /* 0x002f680000300800 */
[----:B---3--:R-:W3:Y:S04]  /*3e930*/  LDL.LU R29, [R1+0x4d4] ;  /* 0x0004d400011d7983 */ /* 0x008ee80000300800 */
[----:B--2---:R-:W-:Y:S04]  /*3e940*/  STS.U8 [R2+UR4+0xa240], R28 ;  /* 0x00a2401c02007988 */ /* 0x004fe80008000004 */
[----:B------:R0:W-:Y:S04]  /*3e950*/  STS.U8 [R2+UR4+0xa280], R10 ;  /* 0x00a2800a02007988 */ /* 0x0001e80008000004 */
[----:B------:R1:W-:Y:S04]  /*3e960*/  STS.U8 [R2+UR4+0xa2c0], R9 ;  /* 0x00a2c00902007988 */ /* 0x0003e80008000004 */
[----:B------:R2:W-:Y:S04]  /*3e970*/  STS.U8 [R2+UR4+0xa300], R8 ;  /* 0x00a3000802007988 */ /* 0x0005e80008000004 */
[----:B0-----:R-:W3:Y:S04]  /*3e980*/  LDL.LU R10, [R1+0x4d0] ;  /* 0x0004d000010a7983 */ /* 0x001ee80000300800 */
[----:B-1----:R-:W3:Y:S04]  /*3e990*/  LDL.LU R9, [R1+0x4cc] ;  /* 0x0004cc0001097983 */ /* 0x002ee80000300800 */
[----:B--2---:R-:W2:Y:S04]  /*3e9a0*/  LDL.LU R8, [R1+0x4c8] ;  /* 0x0004c80001087983 */ /* 0x004ea80000300800 */
[----:B------:R-:W2:Y:S04]  /*3e9b0*/  LDL.LU R14, [R1+0x4c4] ;  /* 0x0004c400010e7983 */ /* 0x000ea80000300800 */
        /* <DEDUP_REMOVED lines=26> */
[----:B0-----:R-:W2:Y:S04]  /*3eb60*/  LDL.LU R25, [R1+0x1d4] ;  /* 0x0001d40001197983 */ /* 0x001ea80000300800 */
[----:B----4-:R0:W-:Y:S04]  /*3eb70*/  STS.U8 [R2+UR4+0xa380], R26 ;  /* 0x00a3801a02007988 */ /* 0x0101e80008000004 */
[----:B-----5:R1:W-:Y:S04]  /*3eb80*/  STS.U8 [R2+UR4+0xa3c0], R27 ;  /* 0x00a3c01b02007988 */ /* 0x0203e80008000004 */
[----:B---3--:R3:W-:Y:S04]  /*3eb90*/  STS.U8 [R2+UR4+0xb240], R29 ;  /* 0x00b2401d02007988 */ /* 0x0087e80008000004 */
[----:B0-----:R-:W4:Y:S04]  /*3eba0*/  LDL.LU R26, [R1+0x1d0] ;  /* 0x0001d000011a7983 */ /* 0x001f280000300800 */
[----:B-1----:R-:W5:Y:S04]  /*3ebb0*/  LDL.LU R27, [R1+0x1cc] ;  /* 0x0001cc00011b7983 */ /* 0x002f680000300800 */
[----:B---3--:R-:W3:Y:S04]  /*3ebc0*/  LDL.LU R29, [R1+0x1c8] ;  /* 0x0001c800011d7983 */ /* 0x008ee80000300800 */
[----:B------:R0:W-:Y:S04]  /*3ebd0*/  STS.U8 [R2+UR4+0xb200], R10 ;  /* 0x00b2000a02007988 */ /* 0x0001e80008000004 */
[----:B------:R1:W-:Y:S04]  /*3ebe0*/  STS.U8 [R2+UR4+0xb2c0], R9 ;  /* 0x00b2c00902007988 */ /* 0x0003e80008000004 */
[----:B--2---:R2:W-:Y:S04]  /*3ebf0*/  STS.U8 [R2+UR4+0xb280], R8 ;  /* 0x00b2800802007988 */ /* 0x0045e80008000004 */
[----:B------:R-:W-:Y:S04]  /*3ec00*/  STS.U8 [R2+UR4+0xb380], R7 ;  /* 0x00b3800702007988 */ /* 0x000fe80008000004 */
[----:B------:R2:W-:Y:S04]  /*3ec10*/  STS.U8 [R2+UR4+0xc280], R28 ;  /* 0x00c2801c02007988 */ /* 0x0005e80008000004 */
[----:B0-----:R-:W5:Y:S04]  /*3ec20*/  LDL.LU R10, [R1+0x34d0] ;  /* 0x0034d000010a7983 */ /* 0x001f680000300800 */
[----:B-1----:R-:W5:Y:S04]  /*3ec30*/  LDL.LU R9, [R1+0x34cc] ;  /* 0x0034cc0001097983 */ /* 0x002f680000300800 */
[----:B------:R0:W-:Y:S04]  /*3ec40*/  STS.U8 [R2+UR4+0xc200], R6 ;  /* 0x00c2000602007988 */ /* 0x0001e80008000004 */
[----:B--2---:R-:W2:Y:S04]  /*3ec50*/  LDL.LU R8, [R1+0x34c8] ;  /* 0x0034c80001087983 */ /* 0x004ea80000300800 */
[----:B------:R1:W-:Y:S04]  /*3ec60*/  STS.U8 [R2+UR4+0xc300], R3 ;  /* 0x00c3000302007988 */ /* 0x0003e80008000004 */
[----:B------:R1:W-:Y:S04]  /*3ec70*/  STS.U8 [R2+UR4+0xc240], R5 ;  /* 0x00c2400502007988 */ /* 0x0003e80008000004 */
[----:B------:R-:W2:Y:S04]  /*3ec80*/  LDL.LU R28, [R1+0x1c4] ;  /* 0x0001c400011c7983 */ /* 0x000ea80000300800 */
[----:B------:R-:W2:Y:S04]  /*3ec90*/  LDL.LU R7, [R1+0x1c0] ;  /* 0x0001c00001077983 */ /* 0x000ea80000300800 */
[----:B0-----:R-:W2:Y:S04]  /*3eca0*/  LDL.LU R6, [R1+0x1bc] ;  /* 0x0001bc0001067983 */ /* 0x001ea80000300800 */
[----:B------:R0:W-:Y:S04]  /*3ecb0*/  STS.U8 [R2+UR4+0xc2c0], R4 ;  /* 0x00c2c00402007988 */ /* 0x0001e80008000004 */
[----:B-1----:R-:W2:Y:S04]  /*3ecc0*/  LDL.LU R3, [R1+0x1b8] ;  /* 0x0001b80001037983 */ /* 0x002ea80000300800 */
[----:B------:R-:W2:Y:S04]  /*3ecd0*/  LDL.LU R5, [R1+0x94] ;  /* 0x0000940001057983 */ /* 0x000ea80000300800 */
[----:B------:R1:W-:Y:S04]  /*3ece0*/  STS.U8 [R2+UR4+0xc340], R16 ;  /* 0x00c3401002007988 */ /* 0x0003e80008000004 */
[----:B------:R1:W-:Y:S04]  /*3ecf0*/  STS.U8 [R2+UR4+0xc380], R18 ;  /* 0x00c3801202007988 */ /* 0x0003e80008000004 */
[----:B------:R1:W-:Y:S04]  /*3ed00*/  STS.U8 [R2+UR4+0xc3c0], R24 ;  /* 0x00c3c01802007988 */ /* 0x0003e80008000004 */
[----:B------:R1:W-:Y:S04]  /*3ed10*/  STS.U8 [R2+UR4+0xd240], R23 ;  /* 0x00d2401702007988 */ /* 0x0003e80008000004 */
[----:B0-----:R-:W2:Y:S04]  /*3ed20*/  LDL.LU R4, [R1+0x90] ;  /* 0x0000900001047983 */ /* 0x001ea80000300800 */
[----:B-1----:R-:W2:Y:S04]  /*3ed30*/  LDL.LU R16, [R1+0x8c] ;  /* 0x00008c0001107983 */ /* 0x002ea80000300800 */
[----:B------:R0:W-:Y:S04]  /*3ed40*/  STS.U8 [R2+UR4+0xd200], R22 ;  /* 0x00d2001602007988 */ /* 0x0001e80008000004 */
[----:B------:R-:W2:Y:S04]  /*3ed50*/  LDL.LU R18, [R1+0x88] ;  /* 0x0000880001127983 */ /* 0x000ea80000300800 */
[----:B------:R-:W2:Y:S04]  /*3ed60*/  LDL.LU R24, [R1+0x1194] ;  /* 0x0011940001187983 */ /* 0x000ea80000300800 */
[----:B------:R-:W2:Y:S04]  /*3ed70*/  LDL.LU R23, [R1+0x1190] ;  /* 0x0011900001177983 */ /* 0x000ea80000300800 */
[----:B------:R1:W-:Y:S04]  /*3ed80*/  STS.U8 [R2+UR4+0xd2c0], R21 ;  /* 0x00d2c01502007988 */ /* 0x0003e80008000004 */
[----:B------:R1:W-:Y:S04]  /*3ed90*/  STS.U8 [R2+UR4+0xd280], R20 ;  /* 0x00d2801402007988 */ /* 0x0003e80008000004 */
[----:B0-----:R-:W2:Y:S04]  /*3eda0*/  LDL.LU R22, [R1+0x118c] ;  /* 0x00118c0001167983 */ /* 0x001ea80000300800 */
[----:B-1----:R-:W2:Y:S04]  /*3edb0*/  LDL.LU R21, [R1+0x1188] ;  /* 0x0011880001157983 */ /* 0x002ea80000300800 */
[----:B------:R-:W2:Y:S04]  /*3edc0*/  LDL.LU R20, [R1+0x1184] ;  /* 0x0011840001147983 */ /* 0x000ea80000300800 */
[----:B---3--:R0:W-:Y:S04]  /*3edd0*/  STS.U8 [R2+UR4+0xe2c0], R29 ;  /* 0x00e2c01d02007988 */ /* 0x0081e80008000004 */
[----:B0-----:R-:W3:Y:S04]  /*3ede0*/  LDL.LU R29, [R1+0x1180] ;  /* 0x00118000011d7983 */ /* 0x001ee80000300800 */
[----:B------:R0:W-:Y:S02]  /*3edf0*/  STS.U8 [R2+UR4+0xb340], R14 ;  /* 0x00b3400e02007988 */ /* 0x0001e40008000004 */
[----:B0-----:R-:W0:Y:S02]  /*3ee00*/  S2R R14, SR_TID.X ;  /* 0x00000000000e7919 */ /* 0x001e240000002100 */
[----:B------:R1:W-:Y:S04]  /*3ee10*/  STS.U8 [R2+UR4+0xd340], R19 ;  /* 0x00d3401302007988 */ /* 0x0003e80008000004 */
[----:B------:R1:W-:Y:S04]  /*3ee20*/  STS.U8 [R2+UR4+0xd300], R17 ;  /* 0x00d3001102007988 */ /* 0x0003e80008000004 */
[----:B------:R1:W-:Y:S04]  /*3ee30*/  STS.U8 [R2+UR4+0xd3c0], R13 ;  /* 0x00d3c00d02007988 */ /* 0x0003e80008000004 */
[----:B------:R0:W-:Y:S04]  /*3ee40*/  STS.U8 [R2+UR4+0xd380], R12 ;  /* 0x00d3800c02007988 */ /* 0x0001e80008000004 */
[----:B------:R0:W-:Y:S04]  /*3ee50*/  STS.U8 [R2+UR4+0xe200], R25 ;  /* 0x00e2001902007988 */ /* 0x0001e80008000004 */
[----:B----4-:R4:W-:Y:S04]  /*3ee60*/  STS.U8 [R2+UR4+0xe240], R26 ;  /* 0x00e2401a02007988 */ /* 0x0109e80008000004 */
[----:B-1----:R-:W3:Y:S04]  /*3ee70*/  LDL.LU R19, [R1+0x117c] ;  /* 0x00117c0001137983 */ /* 0x002ee80000300800 */
[----:B------:R-:W3:Y:S04]  /*3ee80*/  LDL.LU R17, [R1+0x1178] ;  /* 0x0011780001117983 */ /* 0x000ee80000300800 */
[----:B------:R-:W3:Y:S04]  /*3ee90*/  LDL.LU R13, [R1+0x1094] ;  /* 0x00109400010d7983 */ /* 0x000ee80000300800 */
[----:B0-----:R-:W3:Y:S04]  /*3eea0*/  LDL.LU R12, [R1+0x1090] ;  /* 0x00109000010c7983 */ /* 0x001ee80000300800 */
[----:B------:R-:W3:Y:S04]  /*3eeb0*/  LDL.LU R25, [R1+0x108c] ;  /* 0x00108c0001197983 */ /* 0x000ee80000300800 */
[----:B-----5:R0:W-:Y:S04]  /*3eec0*/  STS.U8 [R2+UR4+0xe280], R27 ;  /* 0x00e2801b02007988 */ /* 0x0201e80008000004 */
[----:B----4-:R-:W4:Y:S04]  /*3eed0*/  LDL.LU R26, [R1+0x1088] ;  /* 0x00108800011a7983 */ /* 0x010f280000300800 */
[----:B--2---:R-:W-:Y:S04]  /*3eee0*/  STS.U8 [R2+UR4+0xe3c0], R3 ;  /* 0x00e3c00302007988 */ /* 0x004fe80008000004 */
[----:B------:R1:W-:Y:S04]  /*3eef0*/  STS.U8 [R2+UR4+0xe300], R28 ;  /* 0x00e3001c02007988 */ /* 0x0003e80008000004 */
[----:B------:R-:W-:Y:S04]  /*3ef00*/  STS.U8 [R2+UR4+0xb300], R15 ;  /* 0x00b3000f02007988 */ /* 0x000fe80008000004 */
[----:B------:R-:W-:Y:S04]  /*3ef10*/  STS.U8 [R2+UR4+0xb3c0], R0 ;  /* 0x00b3c00002007988 */ /* 0x000fe80008000004 */
[----:B------:R-:W-:Y:S04]  /*3ef20*/  STS.U8 [R2+UR4+0xe340], R7 ;  /* 0x00e3400702007988 */ /* 0x000fe80008000004 */
[----:B0-----:R-:W2:Y:S04]  /*3ef30*/  LDL.LU R27, [R1+0x1084] ;  /* 0x00108400011b7983 */ /* 0x001ea80000300800 */
[----:B-1----:R-:W5:Y:S01]  /*3ef40*/  LDL.LU R28, [R1+0x1080] ;  /* 0x00108000011c7983 */ /* 0x002f620000300800 */
[----:B------:R-:W-:-:S03]  /*3ef50*/  LOP3.LUT R14, R14, 0x3f, RZ, 0xc0, !PT ;  /* 0x0000003f0e0e7812 */ /* 0x000fc600078ec0ff */
[----:B------:R-:W-:Y:S01]  /*3ef60*/  STL [R1+0x33cc], R8 ;  /* 0x0033cc0801007387 */ /* 0x000fe20000100800 */
[----:B------:R-:W-:-:S03]  /*3ef70*/  LOP3.LUT R3, R14, 0x10, RZ, 0x3c, !PT ;  /* 0x000000100e037812 */ /* 0x000fc600078e3cff */
[----:B------:R-:W-:Y:S04]  /*3ef80*/  STL [R1+0x33d0], R9 ;  /* 0x0033d00901007387 */ /* 0x000fe80000100800 */
[----:B------:R-:W-:Y:S04]  /*3ef90*/  STS.U8 [R2+UR4+0xe380], R6 ;  /* 0x00e3800602007988 */ /* 0x000fe80008000004 */
[----:B------:R-:W-:Y:S04]  /*3efa0*/  STS.U8 [R2+UR4+0xf240], R8 ;  /* 0x00f2400802007988 */ /* 0x000fe80008000004 */
[----:B------:R-:W-:Y:S04]  /*3efb0*/  STS.U8 [R2+UR4+0xf200], R9 ;  /* 0x00f2000902007988 */ /* 0x000fe80008000004 */
[----:B------:R-:W-:Y:S04]  /*3efc0*/  STS.U8 [R2+UR4+0xf2c0], R10 ;  /* 0x00f2c00a02007988 */ /* 0x000fe80008000004 */
[----:B------:R-:W-:Y:S04]  /*3efd0*/  STL [R1+0x33d4], R10 ;  /* 0x0033d40a01007387 */ /* 0x000fe80000100800 */
[----:B------:R-:W-:Y:S04]  /*3efe0*/  STS.U8 [R2+UR4+0xf280], R11 ;  /* 0x00f2800b02007988 */ /* 0x000fe80008000004 */
[----:B------:R-:W-:Y:S04]  /*3eff0*/  STS.U8 [R2+UR4+0xf340], R5 ;  /* 0x00f3400502007988 */ /* 0x000fe80008000004 */
[----:B------:R-:W-:Y:S04]  /*3f000*/  STS.U8 [R2+UR4+0xf300], R4 ;  /* 0x00f3000402007988 */ /* 0x000fe80008000004 */
[----:B------:R-:W-:Y:S04]  /*3f010*/  STS.U8 [R2+UR4+0xf3c0], R16 ;  /* 0x00f3c01002007988 */ /* 0x000fe80008000004 */
[----:B------:R-:W-:Y:S04]  /*3f020*/  STS.U8 [R2+UR4+0xf380], R18 ;  /* 0x00f3801202007988 */ /* 0x000fe80008000004 */
[----:B------:R-:W-:Y:S04]  /*3f030*/  STL [R1+0x33d8], R11 ;  /* 0x0033d80b01007387 */ /* 0x000fe80000100800 */
[----:B---3--:R0:W-:Y:S04]  /*3f040*/  STS.U8 [R3+UR4+0x540], R29 ;  /* 0x0005401d03007988 */ /* 0x0081e80008000004 */
[----:B0-----:R-:W3:Y:S04]  /*3f050*/  LDL.LU R29, [R1+0x107c] ;  /* 0x00107c00011d7983 */ /* 0x001ee80000300800 */
[----:B------:R-:W4:Y:S04]  /*3f060*/  LDL.LU R2, [R1+0xf90] ;  /* 0x000f900001027983 */ /* 0x000f280000300800 */
[----:B----4-:R0:W-:Y:S04]  /*3f070*/  STL [R1+0x34c0], R2 ;  /* 0x0034c00201007387 */ /* 0x0101e80000100800 */
[----:B0-----:R-:W4:Y:S04]  /*3f080*/  LDL.LU R2, [R1+0xf94] ;  /* 0x000f940001027983 */ /* 0x001f280000300800 */
[----:B------:R-:W-:Y:S04]  /*3f090*/  STS.U8 [R3+UR4+0x400], R24 ;  /* 0x0004001803007988 */ /* 0x000fe80008000004 */
[----:B------:R-:W-:Y:S04]  /*3f0a0*/  STS.U8 [R3+UR4+0x440], R23 ;  /* 0x0004401703007988 */ /* 0x000fe80008000004 */
[----:B------:R-:W-:Y:S04]  /*3f0b0*/  STS.U8 [R3+UR4+0x480], R22 ;  /* 0x0004801603007988 */ /* 0x000fe80008000004 */
[----:B-----5:R-:W-:Y:S04]  /*3f0c0*/  STS.U8 [R3+UR4+0x1500], R28 ;  /* 0x0015001c03007988 */ /* 0x020fe80008000004 */
[----:B------:R-:W-:Y:S04]  /*3f0d0*/  STS.U8 [R3+UR4+0x4c0], R21 ;  /* 0x0004c01503007988 */ /* 0x000fe80008000004 */
[----:B------:R-:W-:Y:S04]  /*3f0e0*/  STS.U8 [R3+UR4+0x500], R20 ;  /* 0x0005001403007988 */ /* 0x000fe80008000004 */
[----:B------:R-:W-:Y:S04]  /*3f0f0*/  STS.U8 [R3+UR4+0x580], R19 ;  /* 0x0005801303007988 */ /* 0x000fe80008000004 */
[----:B----4-:R0:W-:Y:S04]  /*3f100*/  STL [R1+0x34c4], R2 ;  /* 0x0034c40201007387 */ /* 0x0101e80000100800 */
[----:B0-----:R-:W4:Y:S04]  /*3f110*/  LDL.LU R2, [R1+0x1078] ;  /* 0x0010780001027983 */ /* 0x001f280000300800 */
        /* <DEDUP_REMOVED lines=25> */
[----:B--2---:R2:W-:Y:S04]  /*3f2b0*/  STS.U8 [R3+UR4+0x1540], R27 ;  /* 0x0015401b03007988 */ /* 0x0045e80008000004 */
[----:B0-----:R-:W5:Y:S04]  /*3f2c0*/  LDL.LU R17, [R1+0xd7c] ;  /* 0x000d7c0001117983 */ /* 0x001f680000300800 */
[----:B-1----:R-:W5:Y:S04]  /*3f2d0*/  LDL.LU R13, [R1+0xd78] ;  /* 0x000d7800010d7983 */ /* 0x002f680000300800 */
[----:B---3--:R-:W3:Y:S04]  /*3f2e0*/  LDL.LU R12, [R1+0xc94] ;  /* 0x000c9400010c7983 */ /* 0x008ee80000300800 */
[----:B------:R-:W3:Y:S04]  /*3f2f0*/  LDL.LU R25, [R1+0xc90] ;  /* 0x000c900001197983 */ /* 0x000ee80000300800 */
[----:B------:R-:W3:Y:S04]  /*3f300*/  LDL.LU R26, [R1+0xc8c] ;  /* 0x000c8c00011a7983 */ /* 0x000ee80000300800 */
[----:B------:R0:W-:Y:S04]  /*3f310*/  STS.U8 [R3+UR4+0x15c0], R29 ;  /* 0x0015c01d03007988 */ /* 0x0001e80008000004 */
[----:B--2---:R-:W2:Y:S04]  /*3f320*/  LDL.LU R27, [R1+0xc88] ;  /* 0x000c8800011b7983 */ /* 0x004ea80000300800 */
[----:B0-----:R-:W3:Y:S04]  /*3f330*/  LDL.LU R29, [R1+0xc84] ;  /* 0x000c8400011d7983 */ /* 0x001ee80000300800 */
[----:B----4-:R0:W-:Y:S04]  /*3f340*/  STS.U8 [R3+UR4+0x1580], R2 ;  /* 0x0015800203007988 */ /* 0x0101e80008000004 */
[----:B0-----:R-:W4:Y:S04]  /*3f350*/  LDL.LU R2, [R1+0x34c4] ;  /* 0x0034c40001027983 */ /* 0x001f280000300800 */
[----:B----4-:R0:W-:Y:S04]  /*3f360*/  STS.U8 [R3+UR4+0x2400], R2 ;  /* 0x0024000203007988 */ /* 0x0101e80008000004 */
[----:B0-----:R-:W4:Y:S04]  /*3f370*/  LDL.LU R2, [R1+0x34c0] ;  /* 0x0034c00001027983 */ /* 0x001f280000300800 */
[----:B-----5:R0:W-:Y:S04]  /*3f380*/  STS.U8 [R3+UR4+0x4480], R28 ;  /* 0x0044801c03007988 */ /* 0x0201e80008000004 */
[----:B0-----:R-:W5:Y:S04]  /*3f390*/  LDL.LU R28, [R1+0xc80] ;  /* 0x000c8000011c7983 */ /* 0x001f680000300800 */
[----:B----4-:R0:W-:Y:S04]  /*3f3a0*/  STS.U8 [R3+UR4+0x2440], R2 ;  /* 0x0024400203007988 */ /* 0x0101e80008000004 */
[----:B0-----:R-:W4:Y:S04]  /*3f3b0*/  LDL.LU R2, [R1+0xb94] ;  /* 0x000b940001027983 */ /* 0x001f280000300800 */
[----:B----4-:R0:W-:Y:S04]  /*3f3c0*/  STL [R1+0x34b8], R2 ;  /* 0x0034b80201007387 */ /* 0x0101e80000100800 */
[----:B0-----:R-:W4:Y:S04]  /*3f3d0*/  LDL.LU R2, [R1+0xc78] ;  /* 0x000c780001027983 */ /* 0x001f280000300800 */
        /* <DEDUP_REMOVED lines=13> */
[----:B----4-:R0:W-:Y:S04]  /*3f4b0*/  STL [R1+0x34bc], R2 ;  /* 0x0034bc0201007387 */ /* 0x0101e80000100800 */
[----:B0-----:R-:W4:Y:S04]  /*3f4c0*/  LDL.LU R2, [R1+0xc7c] ;  /* 0x000c7c0001027983 */ /* 0x001f280000300800 */
        /* <DEDUP_REMOVED lines=12> */
[----:B------:R0:W-:Y:S04]  /*3f590*/  STS.U8 [R3+UR4+0x3580], R24 ;  /* 0x0035801803007988 */ /* 0x0001e80008000004 */
[----:B------:R-:W4:Y:S04]  /*3f5a0*/  LDL.LU R18, [R1+0xa80] ;  /* 0x000a800001127983 */ /* 0x000f280000300800 */
[----:B---3--:R1:W-:Y:S04]  /*3f5b0*/  STS.U8 [R3+UR4+0x5540], R29 ;  /* 0x0055401d03007988 */ /* 0x0083e80008000004 */
[----:B------:R3:W-:Y:S04]  /*3f5c0*/  STS.U8 [R3+UR4+0x4400], R23 ;  /* 0x0044001703007988 */ /* 0x0007e80008000004 */
[----:B------:R2:W-:Y:S04]  /*3f5d0*/  STS.U8 [R3+UR4+0x4440], R22 ;  /* 0x0044401603007988 */ /* 0x0005e80008000004 */
[----:B------:R5:W-:Y:S04]  /*3f5e0*/  STS.U8 [R3+UR4+0x44c0], R21 ;  /* 0x0044c01503007988 */ /* 0x000be80008000004 */
[----:B------:R5:W-:Y:S04]  /*3f5f0*/  STS.U8 [R3+UR4+0x4500], R20 ;  /* 0x0045001403007988 */ /* 0x000be80008000004 */
[----:B0-----:R-:W4:Y:S04]  /*3f600*/  LDL.LU R24, [R1+0xa7c] ;  /* 0x000a7c0001187983 */ /* 0x001f280000300800 */
[----:B-1----:R-:W4:Y:S04]  /*3f610*/  LDL.LU R29, [R1+0xa78] ;  /* 0x000a7800011d7983 */ /* 0x002f280000300800 */
[----:B---3--:R-:W3:Y:S04]  /*3f620*/  LDL.LU R23, [R1+0x994] ;  /* 0x0009940001177983 */ /* 0x008ee80000300800 */
[----:B--2---:R-:W2:Y:S04]  /*3f630*/  LDL.LU R22, [R1+0x990] ;  /* 0x0009900001167983 */ /* 0x004ea80000300800 */
[----:B-----5:R-:W5:Y:S04]  /*3f640*/  LDL.LU R21, [R1+0x98c] ;  /* 0x00098c0001157983 */ /* 0x020f680000300800 */
        /* <DEDUP_REMOVED lines=15> */
[----:B0-----:R-:W3:Y:S04]  /*3f740*/  LDL.LU R27, [R1+0x88c] ;  /* 0x00088c00011b7983 */ /* 0x001ee80000300800 */
[----:B-1----:R-:W2:Y:S04]  /*3f750*/  LDL.LU R28, [R1+0x888] ;  /* 0x00088800011c7983 */ /* 0x002ea80000300800 */
[----:B----4-:R0:W-:Y:S04]  /*3f760*/  STS.U8 [R3+UR4+0x55c0], R2 ;  /* 0x0055c00203007988 */ /* 0x0101e80008000004 */
[----:B0-----:R-:W4:Y:S04]  /*3f770*/  LDL.LU R2, [R1+0x34bc] ;  /* 0x0034bc0001027983 */ /* 0x001f280000300800 */
[----:B----4-:R0:W-:Y:S04]  /*3f780*/  STS.U8 [R3+UR4+0x5580], R2 ;  /* 0x0055800203007988 */ /* 0x0101e80008000004 */
[----:B0-----:R-:W4:Y:S04]  /*3f790*/  LDL.LU R2, [R1+0x34b8] ;  /* 0x0034b80001027983 */ /* 0x001f280000300800 */
[----:B------:R0:W-:Y:S04]  /*3f7a0*/  STS.U8 [R3+UR4+0x7580], R29 ;  /* 0x0075801d03007988 */ /* 0x0001e80008000004 */
[----:B---3--:R1:W-:Y:S04]  /*3f7b0*/  STS.U8 [R3+UR4+0x94c0], R27 ;  /* 0x0094c01b03007988 */ /* 0x0083e80008000004 */
[----:B0-----:R-:W3:Y:S04]  /*3f7c0*/  LDL.LU R29, [R1+0x884] ;  /* 0x00088400011d7983 */ /* 0x001ee80000300800 */
[----:B-1----:R-:W3:Y:S04]  /*3f7d0*/  LDL.LU R27, [R1+0x880] ;  /* 0x00088000011b7983 */ /* 0x002ee80000300800 */
[----:B----4-:R0:W-:Y:S04]  /*3f7e0*/  STS.U8 [R3+UR4+0x6400], R2 ;  /* 0x0064000203007988 */ /* 0x0101e80008000004 */
        /* <DEDUP_REMOVED lines=17> */
[----:B------:R-:W-:Y:S04]  /*3f900*/  STS.U8 [R3+UR4+0x8440], R22 ;  /* 0x0084401603007988 */ /* 0x000fe80008000004 */
        /* <DEDUP_REMOVED lines=8> */
[----:B---3--:R-:W-:Y:S04]  /*3f990*/  STS.U8 [R3+UR4+0x9540], R29 ;  /* 0x0095401d03007988 */ /* 0x008fe80008000004 */
[----:B----4-:R0:W-:Y:S04]  /*3f9a0*/  STL [R1+0x34b4], R2 ;  /* 0x0034b40201007387 */ /* 0x0101e80000100800 */
        /* <DEDUP_REMOVED lines=28> */
[----:B0-----:R-:W5:Y:S04]  /*3fb70*/  LDL.LU R27, [R1+0x2ac] ;  /* 0x0002ac00011b7983 */ /* 0x001f680000300800 */
[----:B--2---:R0:W-:Y:S04]  /*3fb80*/  STS.U8 [R3+UR4+0x95c0], R2 ;  /* 0x0095c00203007988 */ /* 0x0041e80008000004 */
[----:B---3--:R-:W-:Y:S04]  /*3fb90*/  STS.U8 [R3+UR4+0xa400], R14 ;  /* 0x00a4000e03007988 */ /* 0x008fe80008000004 */
[----:B0-----:R-:W2:Y:S04]  /*3fba0*/  LDL.LU R2, [R1+0x34b4] ;  /* 0x0034b40001027983 */ /* 0x001ea80000300800 */
[----:B----4-:R0:W-:Y:S04]  /*3fbb0*/  STS.U8 [R3+UR4+0xb500], R28 ;  /* 0x00b5001c03007988 */ /* 0x0101e80008000004 */
[----:B0-----:R-:W3:Y:S04]  /*3fbc0*/  LDL.LU R28, [R1+0x2a8] ;  /* 0x0002a800011c7983 */ /* 0x001ee80000300800 */
[----:B-----5:R0:W-:Y:S04]  /*3fbd0*/  STS.U8 [R3+UR4+0xd400], R29 ;  /* 0x00d4001d03007988 */ /* 0x0201e80008000004 */
[----:B0-----:R-:W4:Y:S04]  /*3fbe0*/  LDL.LU R29, [R1+0x2a4] ;  /* 0x0002a400011d7983 */ /* 0x001f280000300800 */
[----:B------:R-:W5:Y:S04]  /*3fbf0*/  LDL.LU R14, [R1+0x29c] ;  /* 0x00029c00010e7983 */ /* 0x000f680000300800 */
        /* <DEDUP_REMOVED lines=13> */
[----:B-----5:R0:W-:Y:S04]  /*3fcd0*/  STL [R1+0x34b0], R14 ;  /* 0x0034b00e01007387 */ /* 0x0201e80000100800 */
[----:B0-----:R-:W5:Y:S04]  /*3fce0*/  LDL.LU R14, [R1+0x2a0] ;  /* 0x0002a000010e7983 */ /* 0x001f680000300800 */
[----:B--2---:R0:W-:Y:S04]  /*3fcf0*/  STS.U8 [R3+UR4+0x9580], R2 ;  /* 0x0095800203007988 */ /* 0x0041e80008000004 */
[----:B0-----:R-:W2:Y:S04]  /*3fd00*/  LDL.LU R2, [R1+0x298] ;  /* 0x0002980001027983 */ /* 0x001ea80000300800 */
        /* <DEDUP_REMOVED lines=21> */
[----:B---3--:R-:W3:Y:S04]  /*3fe60*/  LDL.LU R21, [R1+0x68] ;  /* 0x0000680001157983 */ /* 0x008ee80000300800 */
[----:B----4-:R-:W4:Y:S04]  /*3fe70*/  LDL.LU R20, [R1+0x1174] ;  /* 0x0011740001147983 */ /* 0x010f280000300800 */
[----:B------:R-:W4:Y:S04]  /*3fe80*/  LDL.LU R19, [R1+0x1170] ;  /* 0x0011700001137983 */ /* 0x000f280000300800 */
[----:B------:R0:W-:Y:S04]  /*3fe90*/  STS.U8 [R3+UR4+0xc540], R13 ;  /* 0x00c5400d03007988 */ /* 0x0001e80008000004 */
[----:B------:R-:W4:Y:S04]  /*3fea0*/  LDL.LU R17, [R1+0x116c] ;  /* 0x00116c0001117983 */ /* 0x000f280000300800 */
[----:B------:R1:W-:Y:S04]  /*3feb0*/  STS.U8 [R3+UR4+0xc580], R12 ;  /* 0x00c5800c03007988 */ /* 0x0003e80008000004 */
[----:B------:R1:W-:Y:S04]  /*3fec0*/  STS.U8 [R3+UR4+0xc5c0], R25 ;  /* 0x00c5c01903007988 */ /* 0x0003e80008000004 */
[----:B------:R1:W-:Y:S04]  /*3fed0*/  STS.U8 [R3+UR4+0xd440], R26 ;  /* 0x00d4401a03007988 */ /* 0x0003e80008000004 */
[----:B------:R1:W-:Y:S04]  /*3fee0*/  STS.U8 [R3+UR4+0xd480], R28 ;  /* 0x00d4801c03007988 */ /* 0x0003e80008000004 */
[----:B------:R1:W-:Y:S04]  /*3fef0*/  STS.U8 [R3+UR4+0xd4c0], R27 ;  /* 0x00d4c01b03007988 */ /* 0x0003e80008000004 */
[----:B0-----:R-:W4:Y:S04]  /*3ff00*/  LDL.LU R13, [R1+0x1168] ;  /* 0x00116800010d7983 */ /* 0x001f280000300800 */
[----:B-1----:R-:W4:Y:S04]  /*3ff10*/  LDL.LU R12, [R1+0x1164] ;  /* 0x00116400010c7983 */ /* 0x002f280000300800 */
[----:B------:R-:W4:Y:S04]  /*3ff20*/  LDL.LU R25, [R1+0x1160] ;  /* 0x0011600001197983 */ /* 0x000f280000300800 */
[----:B------:R-:W4:Y:S04]  /*3ff30*/  LDL.LU R26, [R1+0x115c] ;  /* 0x00115c00011a7983 */ /* 0x000f280000300800 */
[----:B------:R-:W4:Y:S04]  /*3ff40*/  LDL.LU R28, [R1+0x1158] ;  /* 0x00115800011c7983 */ /* 0x000f280000300800 */
[----:B------:R0:W-:Y:S04]  /*3ff50*/  STS.U8 [R3+UR4+0xd540], R29 ;  /* 0x00d5401d03007988 */ /* 0x0001e80008000004 */
[----:B------:R-:W4:Y:S04]  /*3ff60*/  LDL.LU R27, [R1+0x1074] ;  /* 0x00107400011b7983 */ /* 0x000f280000300800 */
[----:B0-----:R-:W4:Y:S04]  /*3ff70*/  LDL.LU R29, [R1+0x1070] ;  /* 0x00107000011d7983 */ /* 0x001f280000300800 */
[----:B-----5:R0:W-:Y:S04]  /*3ff80*/  STS.U8 [R3+UR4+0xd500], R14 ;  /* 0x00d5000e03007988 */ /* 0x0201e80008000004 */
[----:B0-----:R-:W5:Y:S04]  /*3ff90*/  LDL.LU R14, [R1+0x34b0] ;  /* 0x0034b000010e7983 */ /* 0x001f680000300800 */
[----:B--2---:R-:W-:Y:S04]  /*3ffa0*/  STS.U8 [R3+UR4+0xd580], R2 ;  /* 0x00d5800203007988 */ /* 0x004fe80008000004 */
        /* <DEDUP_REMOVED lines=16> */
[----:B-----5:R0:W-:Y:S02]  /*400b0*/  STS.U8 [R3+UR4+0xd5c0], R14 ;  /* 0x00d5c00e03007988 */ /* 0x0201e40008000004 */
[----:B0-----:R-:W0:Y:S02]  /*400c0*/  S2R R14, SR_TID.X ;  /* 0x00000000000e7919 */ /* 0x001e240000002100 */
[----:B0-----:R-:W-:-:S04]  /*400d0*/  LOP3.LUT R14, R14, 0x3f, RZ, 0xc0, !PT ;  /* 0x0000003f0e0e7812 */ /* 0x001fc800078ec0ff */
[----:B------:R-:W-:-:S05]  /*400e0*/  LOP3.LUT R2, R14, 0x18, RZ, 0x3c, !PT ;  /* 0x000000180e027812 */ /* 0x000fca00078e3cff */
[----:B----4-:R0:W-:Y:S04]  /*400f0*/  STS.U8 [R2+UR4+0x7c0], R28 ;  /* 0x0007c01c02007988 */ /* 0x0101e80008000004 */
[----:B0-----:R-:W2:Y:S04]  /*40100*/  LDL.LU R28, [R1+0x106c] ;  /* 0x00106c00011c7983 */ /* 0x001ea80000300800 */
[----:B------:R-:W3:Y:S04]  /*40110*/  LDL.LU R3, [R1+0x1060] ;  /* 0x0010600001037983 */ /* 0x000ee80000300800 */
[----:B---3--:R0:W-:Y:S04]  /*40120*/  STL [R1+0x34a8], R3 ;  /* 0x0034a80301007387 */ /* 0x0081e80000100800 */
[----:B0-----:R-:W3:Y:S04]  /*40130*/  LDL.LU R3, [R1+0x1064] ;  /* 0x0010640001037983 */ /* 0x001ee80000300800 */
[----:B------:R-:W-:Y:S04]  /*40140*/  STS.U8 [R2+UR4+0x600], R20 ;  /* 0x0006001402007988 */ /* 0x000fe80008000004 */
[----:B------:R-:W-:Y:S04]  /*40150*/  STS.U8 [R2+UR4+0x640], R19 ;  /* 0x0006401302007988 */ /* 0x000fe80008000004 */
[----:B------:R-:W-:Y:S04]  /*40160*/  STS.U8 [R2+UR4+0x680], R17 ;  /* 0x0006801102007988 */ /* 0x000fe80008000004 */
[----:B------:R-:W-:Y:S04]  /*40170*/  STS.U8 [R2+UR4+0x6c0], R13 ;  /* 0x0006c00d02007988 */ /* 0x000fe80008000004 */
[----:B------:R-:W-:Y:S04]  /*40180*/  STS.U8 [R2+UR4+0x700], R12 ;  /* 0x0007000c02007988 */ /* 0x000fe80008000004 */
[----:B---3--:R0:W-:Y:S04]  /*40190*/  STL [R1+0x34ac], R3 ;  /* 0x0034ac0301007387 */ /* 0x0081e80000100800 */
[----:B0-----:R-:W3:Y:S04]  /*401a0*/  LDL.LU R3, [R1+0x1068] ;  /* 0x0010680001037983 */ /* 0x001ee80000300800 */
        /* <DEDUP_REMOVED lines=26> */
[----:B--2---:R2:W-:Y:S04]  /*40350*/  STS.U8 [R2+UR4+0x16c0], R28 ;  /* 0x0016c01c02007988 */ /* 0x0045e80008000004 */
[----:B0-----:R-:W5:Y:S04]  /*40360*/  LDL.LU R29, [R1+0xd64] ;  /* 0x000d6400011d7983 */ /* 0x001f680000300800 */
[----:B-1----:R-:W5:Y:S04]  /*40370*/  LDL.LU R25, [R1+0xd60] ;  /* 0x000d600001197983 */ /* 0x002f680000300800 */
[----:B------:R-:W5:Y:S04]  /*40380*/  LDL.LU R26, [R1+0xd5c] ;  /* 0x000d5c00011a7983 */ /* 0x000f680000300800 */
[----:B------:R-:W5:Y:S04]  /*40390*/  LDL.LU R27, [R1+0xd58] ;  /* 0x000d5800011b7983 */ /* 0x000f680000300800 */
[----:B--2---:R-:W2:Y:S04]  /*403a0*/  LDL.LU R28, [R1+0xc74] ;  /* 0x000c7400011c7983 */ /* 0x004ea80000300800 */
[----:B---3--:R0:W-:Y:S04]  /*403b0*/  STS.U8 [R2+UR4+0x1680], R3 ;  /* 0x0016800302007988 */ /* 0x0081e80008000004 */
[----:B0-----:R-:W3:Y:S04]  /*403c0*/  LDL.LU R3, [R1+0x34ac] ;  /* 0x0034ac0001037983 */ /* 0x001ee80000300800 */
[----:B---3--:R0:W-:Y:S04]  /*403d0*/  STS.U8 [R2+UR4+0x1740], R3 ;  /* 0x0017400302007988 */ /* 0x0081e80008000004 */
[----:B0-----:R-:W3:Y:S04]  /*403e0*/  LDL.LU R3, [R1+0x34a8] ;  /* 0x0034a80001037983 */ /* 0x001ee80000300800 */
[----:B----4-:R-:W-:Y:S04]  /*403f0*/  STS.U8 [R2+UR4+0x17c0], R14 ;  /* 0x0017c00e02007988 */ /* 0x010fe80008000004 */
[----:B-----5:R-:W-:Y:S04]  /*40400*/  STS.U8 [R2+UR4+0x1780], R11 ;  /* 0x0017800b02007988 */ /* 0x020fe80008000004 */
[----:B---3--:R-:W-:Y:S04]  /*40410*/  STS.U8 [R2+UR4+0x1700], R3 ;  /* 0x0017000302007988 */ /* 0x008fe80008000004 */
[----:B------:R-:W-:Y:S04]  /*40420*/  STS.U8 [R2+UR4+0x2600], R10 ;  /* 0x0026000a02007988 */ /* 0x000fe80008000004 */
[----:B------:R0:W-:Y:S04]  /*40430*/  STS.U8 [R2+UR4+0x4700], R29 ;  /* 0x0047001d02007988 */ /* 0x0001e80008000004 */
[----:B0-----:R-:W3:Y:S04]  /*40440*/  LDL.LU R29, [R1+0xc70] ;  /* 0x000c7000011d7983 */ /* 0x001ee80000300800 */
[----:B------:R-:W4:Y:S04]  /*40450*/  LDL.LU R3, [R1+0xc64] ;  /* 0x000c640001037983 */ /* 0x000f280000300800 */
        /* <DEDUP_REMOVED lines=54> */
[----:B------:R-:W3:Y:S04]  /*407c0*/  LDL.LU R29, [R1+0x958] ;  /* 0x00095800011d7983 */ /* 0x000ee80000300800 */
[----:B----4-:R0:W-:Y:S04]  /*407d0*/  STS.U8 [R2+UR4+0x56c0], R3 ;  /* 0x0056c00302007988 */ /* 0x0101e80008000004 */
[----:B0-----:R-:W4:Y:S04]  /*407e0*/  LDL.LU R3, [R1+0x34a4] ;  /* 0x0034a40001037983 */ /* 0x001f280000300800 */
[----:B----4-:R0:W-:Y:S04]  /*407f0*/  STS.U8 [R2+UR4+0x5680], R3 ;  /* 0x0056800302007988 */ /* 0x0101e80008000004 */
[----:B0-----:R-:W4:Y:S04]  /*40800*/  LDL.LU R3, [R1+0x34a0] ;  /* 0x0034a00001037983 */ /* 0x001f280000300800 */
[----:B--2---:R0:W-:Y:S04]  /*40810*/  STS.U8 [R2+UR4+0x8640], R28 ;  /* 0x0086401c02007988 */ /* 0x0041e80008000004 */
[----:B0-----:R-:W2:Y:S04]  /*40820*/  LDL.LU R28, [R1+0x874] ;  /* 0x00087400011c7983 */ /* 0x001ea80000300800 */
[----:B----4-:R0:W-:Y:S04]  /*40830*/  STS.U8 [R2+UR4+0x5740], R3 ;  /* 0x0057400302007988 */ /* 0x0101e80008000004 */
[----:B0-----:R-:W4:Y:S04]  /*40840*/  LDL.LU R3, [R1+0x868] ;  /* 0x0008680001037983 */ /* 0x001f280000300800 */
[----:B----4-:R0:W-:Y:S04]  /*40850*/  STL [R1+0x3498], R3 ;  /* 0x0034980301007387 */ /* 0x0101e80000100800 */
[----:B0-----:R-:W4:Y:S04]  /*40860*/  LDL.LU R3, [R1+0x86c] ;  /* 0x00086c0001037983 */ /* 0x001f280000300800 */
        /* <DEDUP_REMOVED lines=32> */
[----:B---3--:R3:W-:Y:S04]  /*40a70*/  STS.U8 [R2+UR4+0x77c0], R20 ;  /* 0x0077c01402007988 */ /* 0x0087e80008000004 */
[----:B------:R3:W-:Y:S04]  /*40a80*/  STS.U8 [R2+UR4+0x87c0], R29 ;  /* 0x0087c01d02007988 */ /* 0x0007e80008000004 */
[----:B0-----:R-:W5:Y:S04]  /*40a90*/  LDL.LU R24, [R1+0x490] ;  /* 0x0004900001187983 */ /* 0x001f680000300800 */
[----:B-1----:R-:W5:Y:S04]  /*40aa0*/  LDL.LU R23, [R1+0x48c] ;  /* 0x00048c0001177983 */ /* 0x002f680000300800 */
[----:B--2---:R-:W2:Y:S04]  /*40ab0*/  LDL.LU R22, [R1+0x488] ;  /* 0x0004880001167983 */ /* 0x004ea80000300800 */
[----:B------:R-:W2:Y:S04]  /*40ac0*/  LDL.LU R21, [R1+0x484] ;  /* 0x0004840001157983 */ /* 0x000ea80000300800 */
[----:B---3--:R-:W3:Y:S04]  /*40ad0*/  LDL.LU R20, [R1+0x480] ;  /* 0x0004800001147983 */ /* 0x008ee80000300800 */
[----:B------:R0:W-:Y:S04]  /*40ae0*/  STS.U8 [R2+UR4+0x7780], R19 ;  /* 0x0077801302007988 */ /* 0x0001e80008000004 */
[----:B------:R-:W2:Y:S04]  /*40af0*/  LDL.LU R29, [R1+0x47c] ;  /* 0x00047c00011d7983 */ /* 0x000ea80000300800 */
        /* <DEDUP_REMOVED lines=13> */
[----:B0-----:R-:W3:Y:S04]  /*40bd0*/  LDL.LU R27, [R1+0x380] ;  /* 0x00038000011b7983 */ /* 0x001ee80000300800 */
[----:B-1----:R-:W3:Y:S04]  /*40be0*/  LDL.LU R28, [R1+0x37c] ;  /* 0x00037c00011c7983 */ /* 0x002ee80000300800 */
[----:B----4-:R0:W-:Y:S04]  /*40bf0*/  STS.U8 [R2+UR4+0x9600], R3 ;  /* 0x0096000302007988 */ /* 0x0101e80008000004 */
[----:B0-----:R-:W4:Y:S04]  /*40c00*/  LDL.LU R3, [R1+0x349c] ;  /* 0x00349c0001037983 */ /* 0x001f280000300800 */
[----:B-----5:R-:W-:Y:S04]  /*40c10*/  STS.U8 [R2+UR4+0x9740], R14 ;  /* 0x0097400e02007988 */ /* 0x020fe80008000004 */
[----:B--2---:R-:W-:Y:S04]  /*40c20*/  STS.U8 [R2+UR4+0xb7c0], R29 ;  /* 0x00b7c01d02007988 */ /* 0x004fe80008000004 */
[----:B----4-:R0:W-:Y:S04]  /*40c30*/  STS.U8 [R2+UR4+0x96c0], R3 ;  /* 0x0096c00302007988 */ /* 0x0101e80008000004 */
[----:B0-----:R-:W2:Y:S04]  /*40c40*/  LDL.LU R3, [R1+0x3498] ;  /* 0x0034980001037983 */ /* 0x001ea80000300800 */
[----:B------:R-:W4:Y:S04]  /*40c50*/  LDL.LU R29, [R1+0x378] ;  /* 0x00037800011d7983 */ /* 0x000f280000300800 */
[----:B------:R-:W5:Y:S04]  /*40c60*/  LDL.LU R14, [R1+0x28c] ;  /* 0x00028c00010e7983 */ /* 0x000f680000300800 */
[----:B-----5:R0:W-:Y:S04]  /*40c70*/  STL [R1+0x3490], R14 ;  /* 0x0034900e01007387 */ /* 0x0201e80000100800 */
        /* <DEDUP_REMOVED lines=15> */
[----:B0-----:R-:W2:Y:S04]  /*40d70*/  LDL.LU R14, [R1+0x294] ;  /* 0x00029400010e7983 */ /* 0x001ea80000300800 */
        /* <DEDUP_REMOVED lines=21> */
[----:B----4-:R-:W4:Y:S04]  /*40ed0*/  LDL.LU R22, [R1+0x5c] ;  /* 0x00005c0001167983 */ /* 0x010f280000300800 */
[----:B------:R-:W4:Y:S04]  /*40ee0*/  LDL.LU R21, [R1+0x58] ;  /* 0x0000580001157983 */ /* 0x000f280000300800 */
[----:B---3--:R-:W3:Y:S04]  /*40ef0*/  LDL.LU R20, [R1+0x54] ;  /* 0x0000540001147983 */ /* 0x008ee80000300800 */
        /* <DEDUP_REMOVED lines=17> */
[----:B--2---:R0:W-:Y:S04]  /*41010*/  STS.U8 [R2+UR4+0xd640], R14 ;  /* 0x00d6400e02007988 */ /* 0x0041e80008000004 */
[----:B0-----:R-:W2:Y:S04]  /*41020*/  LDL.LU R14, [R1+0x3494] ;  /* 0x00349400010e7983 */ /* 0x001ea80000300800 */
[----:B--2---:R0:W-:Y:S04]  /*41030*/  STS.U8 [R2+UR4+0xd600], R14 ;  /* 0x00d6000e02007988 */ /* 0x0041e80008000004 */
[----:B0-----:R-:W2:Y:S04]  /*41040*/  LDL.LU R14, [R1+0x3490] ;  /* 0x00349000010e7983 */ /* 0x001ea80000300800 */
        /* <DEDUP_REMOVED lines=15> */
[----:B----4-:R-:W-:Y:S04]  /*41140*/  STS.U8 [R2+UR4+0xf6c0], R22 ;  /* 0x00f6c01602007988 */ /* 0x010fe80008000004 */
[----:B------:R-:W-:Y:S04]  /*41150*/  STS.U8 [R2+UR4+0xf680], R21 ;  /* 0x00f6801502007988 */ /* 0x000fe80008000004 */
[----:B---3--:R-:W-:Y:S04]  /*41160*/  STS.U8 [R2+UR4+0xf740], R20 ;  /* 0x00f7401402007988 */ /* 0x008fe80008000004 */
[----:B------:R-:W-:Y:S04]  /*41170*/  STS.U8 [R2+UR4+0xf700], R19 ;  /* 0x00f7001302007988 */ /* 0x000fe80008000004 */
[----:B------:R-:W-:Y:S04]  /*41180*/  STS.U8 [R2+UR4+0xf7c0], R17 ;  /* 0x00f7c01102007988 */ /* 0x000fe80008000004 */
[----:B------:R-:W-:Y:S04]  /*41190*/  STS.U8 [R2+UR4+0xf780], R13 ;  /* 0x00f7800d02007988 */ /* 0x000fe80008000004 */
[----:B--2---:R0:W-:Y:S04]  /*411a0*/  STS.U8 [R2+UR4+0xd6c0], R14 ;  /* 0x00d6c00e02007988 */ /* 0x0041e80008000004 */
[----:B0-----:R-:W2:Y:S04]  /*411b0*/  LDL.LU R2, [R1+0x1050] ;  /* 0x0010500001027983 */ /* 0x001ea80000300800 */
[----:B--2---:R0:W-:Y:S04]  /*411c0*/  STL [R1+0x3484], R2 ;  /* 0x0034840201007387 */ /* 0x0041e80000100800 */
[----:B0-----:R-:W2:Y:S04]  /*411d0*/  LDL.LU R2, [R1+0x1054] ;  /* 0x0010540001027983 */ /* 0x001ea80000300800 */
[----:B--2---:R0:W-:Y:S04]  /*411e0*/  STL [R1+0x3488], R2 ;  /* 0x0034880201007387 */ /* 0x0041e80000100800 */
[----:B0-----:R-:W2:Y:S01]  /*411f0*/  LDL.LU R2, [R1+0x1138] ;  /* 0x0011380001027983 */ /* 0x001ea20000300800 */
[----:B------:R-:W0:Y:S03]  /*41200*/  S2R R14, SR_TID.X ;  /* 0x00000000000e7919 */ /* 0x000e260000002100 */
[----:B--2---:R1:W-:Y:S04]  /*41210*/  STL [R1+0x348c], R2 ;  /* 0x00348c0201007387 */ /* 0x0043e80000100800 */
[----:B-1----:R-:W2:Y:S01]  /*41220*/  LDL.LU R2, [R1+0x113c] ;  /* 0x00113c0001027983 */ /* 0x002ea20000300800 */
[----:B0-----:R-:W-:-:S04]  /*41230*/  LOP3.LUT R14, R14, 0x3f, RZ, 0xc0, !PT ;  /* 0x0000003f0e0e7812 */ /* 0x001fc800078ec0ff */
[----:B------:R-:W-:Y:S02]  /*41240*/  LOP3.LUT R4, R14, 0x20, RZ, 0x3c, !PT ;  /* 0x000000200e047812 */ /* 0x000fe400078e3cff */
        /* <DEDUP_REMOVED lines=32> */
[----:B------:R-:W3:Y:S04]  /*41450*/  LDL.LU R29, [R1+0xd44] ;  /* 0x000d4400011d7983 */ /* 0x000ee80000300800 */
[----:B--2---:R0:W-:Y:S04]  /*41460*/  STS.U8 [R4+UR4+0x980], R2 ;  /* 0x0009800204007988 */ /* 0x0041e80008000004 */
[----:B0-----:R-:W2:Y:S04]  /*41470*/  LDL.LU R2, [R1+0x348c] ;  /* 0x00348c0001027983 */ /* 0x001ea80000300800 */
[----:B--2---:R0:W-:Y:S04]  /*41480*/  STS.U8 [R4+UR4+0x9c0], R2 ;  /* 0x0009c00204007988 */ /* 0x0041e80008000004 */
[----:B0-----:R-:W2:Y:S04]  /*41490*/  LDL.LU R2, [R1+0x3488] ;  /* 0x0034880001027983 */ /* 0x001ea80000300800 */
[----:B--2---:R0:W-:Y:S04]  /*414a0*/  STS.U8 [R4+UR4+0x1840], R2 ;  /* 0x0018400204007988 */ /* 0x0041e80008000004 */
[----:B0-----:R-:W2:Y:S04]  /*414b0*/  LDL.LU R2, [R1+0x3484] ;  /* 0x0034840001027983 */ /* 0x001ea80000300800 */
[----:B---3--:R0:W-:Y:S04]  /*414c0*/  STS.U8 [R4+UR4+0x4900], R29 ;  /* 0x0049001d04007988 */ /* 0x0081e80008000004 */
[----:B0-----:R-:W3:Y:S04]  /*414d0*/  LDL.LU R29, [R1+0xd40] ;  /* 0x000d4000011d7983 */ /* 0x001ee80000300800 */
[----:B--2---:R0:W-:Y:S04]  /*414e0*/  STS.U8 [R4+UR4+0x1800], R2 ;  /* 0x0018000204007988 */ /* 0x0041e80008000004 */
[----:B0-----:R-:W2:Y:S04]  /*414f0*/  LDL.LU R2, [R1+0xc54] ;  /* 0x000c540001027983 */ /* 0x001ea80000300800 */
[----:B--2---:R0:W-:Y:S04]  /*41500*/  STL [R1+0x347c], R2 ;  /* 0x00347c0201007387 */ /* 0x0041e80000100800 */
[----:B0-----:R-:W2:Y:S04]  /*41510*/  LDL.LU R2, [R1+0xd38] ;  /* 0x000d380001027983 */ /* 0x001ea80000300800 */
[----:B------:R-:W-:Y:S04]  /*41520*/  STS.U8 [R4+UR4+0x18c0], R14 ;  /* 0x0018c00e04007988 */ /* 0x000fe80008000004 */
        /* <DEDUP_REMOVED lines=35> */
[----:B---3--:R-:W3:Y:S04]  /*41760*/  LDL.LU R22, [R1+0xa54] ;  /* 0x000a540001167983 */ /* 0x008ee80000300800 */
        /* <DEDUP_REMOVED lines=15> */
[----:B------:R-:W4:Y:S04]  /*41860*/  LDL.LU R28, [R1+0x950] ;  /* 0x00095000011c7983 */ /* 0x000f280000300800 */
[----:B------:R1:W-:Y:S04]  /*41870*/  STS.U8 [R4+UR4+0x4940], R29 ;  /* 0x0049401d04007988 */ /* 0x0003e80008000004 */
[----:B0-----:R-:W3:Y:S04]  /*41880*/  LDL.LU R27, [R1+0x94c] ;  /* 0x00094c00011b7983 */ /* 0x001ee80000300800 */
[----:B-1----:R-:W3:Y:S04]  /*41890*/  LDL.LU R29, [R1+0x948] ;  /* 0x00094800011d7983 */ /* 0x002ee80000300800 */
[----:B--2---:R0:W-:Y:S04]  /*418a0*/  STS.U8 [R4+UR4+0x4980], R2 ;  /* 0x0049800204007988 */ /* 0x0041e80008000004 */
[----:B0-----:R-:W2:Y:S04]  /*418b0*/  LDL.LU R2, [R1+0x3480] ;  /* 0x0034800001027983 */ /* 0x001ea80000300800 */
[----:B--2---:R0:W-:Y:S04]  /*418c0*/  STS.U8 [R4+UR4+0x49c0], R2 ;  /* 0x0049c00204007988 */ /* 0x0041e80008000004 */
[----:B0-----:R-:W2:Y:S04]  /*418d0*/  LDL.LU R2, [R1+0x347c] ;  /* 0x00347c0001027983 */ /* 0x001ea80000300800 */
[----:B----4-:R0:W-:Y:S04]  /*418e0*/  STS.U8 [R4+UR4+0x8840], R28 ;  /* 0x0088401c04007988 */ /* 0x0101e80008000004 */
[----:B0-----:R-:W4:Y:S04]  /*418f0*/  LDL.LU R28, [R1+0x944] ;  /* 0x00094400011c7983 */ /* 0x001f280000300800 */
[----:B--2---:R0:W-:Y:S04]  /*41900*/  STS.U8 [R4+UR4+0x5840], R2 ;  /* 0x0058400204007988 */ /* 0x0041e80008000004 */
[----:B0-----:R-:W2:Y:S04]  /*41910*/  LDL.LU R2, [R1+0x938] ;  /* 0x0009380001027983 */ /* 0x001ea80000300800 */
[----:B--2---:R0:W-:Y:S04]  /*41920*/  STL [R1+0x3474], R2 ;  /* 0x0034740201007387 */ /* 0x0041e80000100800 */
[----:B0-----:R-:W2:Y:S04]  /*41930*/  LDL.LU R2, [R1+0x93c] ;  /* 0x00093c0001027983 */ /* 0x001ea80000300800 */
        /* <DEDUP_REMOVED lines=30> */
[----:B---3--:R3:W-:Y:S04]  /*41b20*/  STS.U8 [R4+UR4+0x7840], R22 ;  /* 0x0078401604007988 */ /* 0x0087e80008000004 */
[----:B------:R4:W-:Y:S04]  /*41b30*/  STS.U8 [R4+UR4+0x7800], R21 ;  /* 0x0078001504007988 */ /* 0x0009e80008000004 */
[----:B------:R4:W-:Y:S04]  /*41b40*/  STS.U8 [R4+UR4+0x78c0], R20 ;  /* 0x0078c01404007988 */ /* 0x0009e80008000004 */
[----:B------:R4:W-:Y:S04]  /*41b50*/  STS.U8 [R4+UR4+0x7880], R19 ;  /* 0x0078801304007988 */ /* 0x0009e80008000004 */
[----:B0-----:R-:W5:Y:S04]  /*41b60*/  LDL.LU R24, [R1+0x560] ;  /* 0x0005600001187983 */ /* 0x001f680000300800 */
[----:B-1----:R-:W5:Y:S04]  /*41b70*/  LDL.LU R23, [R1+0x55c] ;  /* 0x00055c0001177983 */ /* 0x002f680000300800 */
        /* <DEDUP_REMOVED lines=17> */
[----:B------:R1:W-:Y:S04]  /*41c90*/  STS.U8 [R4+UR4+0x8900], R28 ;  /* 0x0089001c04007988 */ /* 0x0003e80008000004 */
[----:B0-----:R-:W4:Y:S04]  /*41ca0*/  LDL.LU R27, [R1+0x370] ;  /* 0x00037000011b7983 */ /* 0x001f280000300800 */
[----:B-1----:R-:W4:Y:S04]  /*41cb0*/  LDL.LU R28, [R1+0x36c] ;  /* 0x00036c00011c7983 */ /* 0x002f280000300800 */
        /* <DEDUP_REMOVED lines=20> */
[----:B----4-:R-:W-:Y:S04]  /*41e00*/  STS.U8 [R4+UR4+0xb840], R21 ;  /* 0x00b8401504007988 */ /* 0x010fe80008000004 */
[----:B--2---:R-:W-:Y:S04]  /*41e10*/  STS.U8 [R4+UR4+0x89c0], R2 ;  /* 0x0089c00204007988 */ /* 0x004fe80008000004 */
[----:B------:R-:W-:Y:S04]  /*41e20*/  STS.U8 [R4+UR4+0xb800], R20 ;  /* 0x00b8001404007988 */ /* 0x000fe80008000004 */
[----:B------:R0:W-:Y:S04]  /*41e30*/  STS.U8 [R4+UR4+0xb9c0], R29 ;  /* 0x00b9c01d04007988 */ /* 0x0001e80008000004 */
        /* <DEDUP_REMOVED lines=71> */
[----:B---3--:R0:W-:Y:S04]  /*422b0*/  STS.U8 [R4+UR4+0xc980], R14 ;  /* 0x00c9800e04007988 */ /* 0x0081e80008000004 */
[----:B0-----:R-:W3:Y:S04]  /*422c0*/  LDL.LU R4, [R1+0x1120] ;  /* 0x0011200001047983 */ /* 0x001ee80000300800 */
[----:B---3--:R0:W-:Y:S04]  /*422d0*/  STL [R1+0x3460], R4 ;  /* 0x0034600401007387 */ /* 0x0081e80000100800 */
[----:B0-----:R-:W3:Y:S04]  /*422e0*/  LDL.LU R4, [R1+0x1124] ;  /* 0x0011240001047983 */ /* 0x001ee80000300800 */
[----:B---3--:R0:W-:Y:S04]  /*422f0*/  STL [R1+0x3464], R4 ;  /* 0x0034640401007387 */ /* 0x0081e80000100800 */
[----:B0-----:R-:W3:Y:S01]  /*42300*/  LDL.LU R4, [R1+0x1128] ;  /* 0x0011280001047983 */ /* 0x001ee20000300800 */
[----:B------:R-:W0:Y:S03]  /*42310*/  S2R R14, SR_TID.X ;  /* 0x00000000000e7919 */ /* 0x000e260000002100 */
[----:B---3--:R1:W-:Y:S04]  /*42320*/  STL [R1+0x3468], R4 ;  /* 0x0034680401007387 */ /* 0x0083e80000100800 */
[----:B-1----:R-:W3:Y:S01]  /*42330*/  LDL.LU R4, [R1+0x112c] ;  /* 0x00112c0001047983 */ /* 0x002ee20000300800 */
[----:B0-----:R-:W-:-:S04]  /*42340*/  LOP3.LUT R14, R14, 0x3f, RZ, 0xc0, !PT ;  /* 0x0000003f0e0e7812 */ /* 0x001fc800078ec0ff */
[----:B------:R-:W-:Y:S02]  /*42350*/  LOP3.LUT R5, R14, 0x28, RZ, 0x3c, !PT ;  /* 0x000000280e057812 */ /* 0x000fe400078e3cff */
        /* <DEDUP_REMOVED lines=26> */
[----:B--2---:R1:W-:Y:S04]  /*42500*/  STS.U8 [R5+UR4+0xa40], R29 ;  /* 0x000a401d05007988 */ /* 0x0043e80008000004 */
[----:B0-----:R-:W2:Y:S04]  /*42510*/  LDL.LU R28, [R1+0xe18] ;  /* 0x000e1800011c7983 */ /* 0x001ea80000300800 */
[----:B-1----:R-:W2:Y:S04]  /*42520*/  LDL.LU R29, [R1+0xd34] ;  /* 0x000d3400011d7983 */ /* 0x002ea80000300800 */
[----:B---3--:R0:W-:Y:S04]  /*42530*/  STS.U8 [R5+UR4+0xa80], R4 ;  /* 0x000a800405007988 */ /* 0x0081e80008000004 */
[----:B0-----:R-:W3:Y:S04]  /*42540*/  LDL.LU R4, [R1+0x3468] ;  /* 0x0034680001047983 */ /* 0x001ee80000300800 */
[----:B---3--:R0:W-:Y:S04]  /*42550*/  STS.U8 [R5+UR4+0xac0], R4 ;  /* 0x000ac00405007988 */ /* 0x0081e80008000004 */
[----:B0-----:R-:W3:Y:S04]  /*42560*/  LDL.LU R4, [R1+0x3464] ;  /* 0x0034640001047983 */ /* 0x001ee80000300800 */
[----:B---3--:R0:W-:Y:S04]  /*42570*/  STS.U8 [R5+UR4+0xb00], R4 ;  /* 0x000b000405007988 */ /* 0x0081e80008000004 */
[----:B0-----:R-:W3:Y:S04]  /*42580*/  LDL.LU R4, [R1+0x3460] ;  /* 0x0034600001047983 */ /* 0x001ee80000300800 */
[----:B---3--:R0:W-:Y:S04]  /*42590*/  STS.U8 [R5+UR4+0xb40], R4 ;  /* 0x000b400405007988 */ /* 0x0081e80008000004 */
[----:B0-----:R-:W3:Y:S04]  /*425a0*/  LDL.LU R4, [R1+0xd24] ;  /* 0x000d240001047983 */ /* 0x001ee80000300800 */
        /* <DEDUP_REMOVED lines=40> */
[----:B--2---:R-:W2:Y:S04]  /*42830*/  LDL.LU R22, [R1+0xb24] ;  /* 0x000b240001167983 */ /* 0x004ea80000300800 */
        /* <DEDUP_REMOVED lines=61> */
[----:B--2---:R2:W-:Y:S04]  /*42c10*/  STS.U8 [R5+UR4+0x6b00], R22 ;  /* 0x006b001605007988 */ /* 0x0045e80008000004 */
        /* <DEDUP_REMOVED lines=66> */
[----:B------:R1:W-:Y:S04]  /*43040*/  STS.U8 [R5+UR4+0xaa80], R23 ;  /* 0x00aa801705007988 */ /* 0x0003e80008000004 */
[----:B--2---:R2:W-:Y:S04]  /*43050*/  STS.U8 [R5+UR4+0xaac0], R22 ;  /* 0x00aac01605007988 */ /* 0x0045e80008000004 */
[----:B------:R2:W-:Y:S04]  /*43060*/  STS.U8 [R5+UR4+0xab00], R21 ;  /* 0x00ab001505007988 */ /* 0x0005e80008000004 */
[----:B------:R2:W-:Y:S04]  /*43070*/  STS.U8 [R5+UR4+0xab40], R20 ;  /* 0x00ab401405007988 */ /* 0x0005e80008000004 */
[----:B------:R2:W-:Y:S04]  /*43080*/  STS.U8 [R5+UR4+0xab80], R19 ;  /* 0x00ab801305007988 */ /* 0x0005e80008000004 */
[----:B0-----:R-:W4:Y:S04]  /*43090*/  LDL.LU R24, [R1+0x134] ;  /* 0x0001340001187983 */ /* 0x001f280000300800 */
[----:B-1----:R-:W4:Y:S04]  /*430a0*/  LDL.LU R23, [R1+0x130] ;  /* 0x0001300001177983 */ /* 0x002f280000300800 */
        /* <DEDUP_REMOVED lines=24> */
[----:B-----5:R-:W-:Y:S04]  /*43230*/  STS.U8 [R5+UR4+0xcb00], R2 ;  /* 0x00cb000205007988 */ /* 0x020fe80008000004 */
[----:B---3--:R0:W-:Y:S04]  /*43240*/  STS.U8 [R5+UR4+0xca40], R4 ;  /* 0x00ca400405007988 */ /* 0x0081e80008000004 */
[----:B0-----:R-:W3:Y:S04]  /*43250*/  LDL.LU R4, [R1+0x343c] ;  /* 0x00343c0001047983 */ /* 0x001ee80000300800 */
[----:B------:R-:W5:Y:S04]  /*43260*/  LDL.LU R2, [R1+0x8] ;  /* 0x0000080001027983 */ /* 0x000f680000300800 */
[----:B----4-:R-:W-:Y:S04]  /*43270*/  STS.U8 [R5+UR4+0xcac0], R14 ;  /* 0x00cac00e05007988 */ /* 0x010fe80008000004 */
[----:B-----5:R0:W-:Y:S04]  /*43280*/  STL [R1+0x3438], R2 ;  /* 0x0034380201007387 */ /* 0x0201e80000100800 */
[----:B0-----:R-:W4:Y:S04]  /*43290*/  LDL.LU R2, [R1+0xc] ;  /* 0x00000c0001027983 */ /* 0x001f280000300800 */
[----:B------:R-:W5:Y:S04]  /*432a0*/  LDL.LU R14, [R1+0x110c] ;  /* 0x00110c00010e7983 */ /* 0x000f680000300800 */
[----:B---3--:R-:W-:Y:S04]  /*432b0*/  STS.U8 [R5+UR4+0xca80], R4 ;  /* 0x00ca800405007988 */ /* 0x008fe80008000004 */
        /* <DEDUP_REMOVED lines=27> */
[----:B------:R-:W3:Y:S04]  /*43470*/  LDL.LU R4, [R1+0x1108] ;  /* 0x0011080001047983 */ /* 0x000ee80000300800 */
        /* <DEDUP_REMOVED lines=25> */
[----:B----4-:R0:W-:Y:S04]  /*43610*/  STS.U8 [R5+UR4+0xfbc0], R2 ;  /* 0x00fbc00205007988 */ /* 0x0101e80008000004 */
[----:B0-----:R-:W4:Y:S04]  /*43620*/  LDL.LU R2, [R1+0x3438] ;  /* 0x0034380001027983 */ /* 0x001f280000300800 */
[----:B----4-:R0:W-:Y:S04]  /*43630*/  STS.U8 [R5+UR4+0xfb80], R2 ;  /* 0x00fb800205007988 */ /* 0x0101e80008000004 */
[----:B0-----:R-:W4:Y:S01]  /*43640*/  LDL.LU R5, [R1+0x1110] ;  /* 0x0011100001057983 */ /* 0x001f220000300800 */
[----:B------:R-:W0:Y:S02]  /*43650*/  S2R R2, SR_TID.X ;  /* 0x0000000000027919 */ /* 0x000e240000002100 */
[----:B0-----:R-:W-:-:S04]  /*43660*/  LOP3.LUT R2, R2, 0x3f, RZ, 0xc0, !PT ;  /* 0x0000003f02027812 */ /* 0x001fc800078ec0ff */
[----:B------:R-:W-:-:S05]  /*43670*/  LOP3.LUT R2, R2, 0x30, RZ, 0x3c, !PT ;  /* 0x0000003002027812 */ /* 0x000fca00078e3cff */
[----:B--2---:R0:W-:Y:S04]  /*43680*/  STS.U8 [R2+UR4+0xc00], R14 ;  /* 0x000c000e02007988 */ /* 0x0041e80008000004 */
[----:B0-----:R-:W2:Y:S04]  /*43690*/  LDL.LU R14, [R1+0x3434] ;  /* 0x00343400010e7983 */ /* 0x001ea80000300800 */
[----:B----4-:R0:W-:Y:S04]  /*436a0*/  STS.U8 [R2+UR4+0xc40], R5 ;  /* 0x000c400502007988 */ /* 0x0101e80008000004 */
[----:B0-----:R-:W4:Y:S04]  /*436b0*/  LDL.LU R5, [R1+0xd14] ;  /* 0x000d140001057983 */ /* 0x001f280000300800 */
[----:B----4-:R0:W-:Y:S04]  /*436c0*/  STL [R1+0x3428], R5 ;  /* 0x0034280501007387 */ /* 0x0101e80000100800 */
[----:B0-----:R-:W4:Y:S04]  /*436d0*/  LDL.LU R5, [R1+0xdf8] ;  /* 0x000df80001057983 */ /* 0x001f280000300800 */
[----:B----4-:R0:W-:Y:S04]  /*436e0*/  STL [R1+0x342c], R5 ;  /* 0x00342c0501007387 */ /* 0x0101e80000100800 */
[----:B0-----:R-:W4:Y:S04]  /*436f0*/  LDL.LU R5, [R1+0xdfc] ;  /* 0x000dfc0001057983 */ /* 0x001f280000300800 */
[----:B--2---:R-:W-:Y:S04]  /*43700*/  STS.U8 [R2+UR4+0xc80], R14 ;  /* 0x000c800e02007988 */ /* 0x004fe80008000004 */
[----:B---3--:R-:W-:Y:S04]  /*43710*/  STS.U8 [R2+UR4+0xcc0], R4 ;  /* 0x000cc00402007988 */ /* 0x008fe80008000004 */
        /* <DEDUP_REMOVED lines=114> */
[----:B------:R-:W3:Y:S04]  /*43e40*/  LDL.LU R12, [R1+0x520] ;  /* 0x00052000010c7983 */ /* 0x000ee80000300800 */
[----:B------:R-:W4:Y:S04]  /*43e50*/  LDL.LU R25, [R1+0x51c] ;  /* 0x00051c0001197983 */ /* 0x000f280000300800 */
        /* <DEDUP_REMOVED lines=73> */
[----:B-1----:R-:W5:Y:S04]  /*442f0*/  LDL.LU R13, [R1] ;  /* 0x00000000010d7983 */ /* 0x002f680000300800 */
        /* <DEDUP_REMOVED lines=53> */
[----:B------:R-:W0:Y:S03]  /*44650*/  S2R R14, SR_TID.X ;  /* 0x00000000000e7919 */ /* 0x000e260000002100 */
[----:B------:R1:W-:Y:S04]  /*44660*/  STS.U8 [R2+UR4+0xed40], R21 ;  /* 0x00ed401502007988 */ /* 0x0003e80008000004 */
[----:B------:R1:W-:Y:S04]  /*44670*/  STS.U8 [R2+UR4+0xfc40], R17 ;  /* 0x00fc401102007988 */ /* 0x0003e80008000004 */
[----:B------:R1:W-:Y:S04]  /*44680*/  STS.U8 [R2+UR4+0xfc00], R13 ;  /* 0x00fc000d02007988 */ /* 0x0003e80008000004 */
[----:B------:R0:W-:Y:S04]  /*44690*/  STS.U8 [R2+UR4+0xcd40], R5 ;  /* 0x00cd400502007988 */ /* 0x0001e80008000004 */
[----:B-1----:R-:W4:Y:S04]  /*446a0*/  LDL.LU R21, [R1+0xdf4] ;  /* 0x000df40001157983 */ /* 0x002f280000300800 */
[----:B------:R-:W4:Y:S04]  /*446b0*/  LDL.LU R17, [R1+0xdf0] ;  /* 0x000df00001117983 */ /* 0x000f280000300800 */
[----:B------:R-:W4:Y:S01]  /*446c0*/  LDL.LU R13, [R1+0xdec] ;  /* 0x000dec00010d7983 */ /* 0x000f220000300800 */
[----:B0-----:R-:W-:-:S04]  /*446d0*/  LOP3.LUT R14, R14, 0x3f, RZ, 0xc0, !PT ;  /* 0x0000003f0e0e7812 */ /* 0x001fc800078ec0ff */
[----:B------:R-:W-:Y:S01]  /*446e0*/  LOP3.LUT R5, R14, 0x38, RZ, 0x3c, !PT ;  /* 0x000000380e057812 */ /* 0x000fe200078e3cff */
[----:B--2---:R-:W-:Y:S04]  /*446f0*/  STS.U8 [R2+UR4+0xfc80], R28 ;  /* 0x00fc801c02007988 */ /* 0x004fe80008000004 */
[----:B---3--:R0:W-:Y:S04]  /*44700*/  STS.U8 [R2+UR4+0xfcc0], R29 ;  /* 0x00fcc01d02007988 */ /* 0x0081e80008000004 */
[----:B-----5:R-:W-:Y:S04]  /*44710*/  STS.U8 [R2+UR4+0xfd40], R27 ;  /* 0x00fd401b02007988 */ /* 0x020fe80008000004 */
[----:B----4-:R-:W-:Y:S04]  /*44720*/  STS.U8 [R2+UR4+0xfd00], R26 ;  /* 0x00fd001a02007988 */ /* 0x010fe80008000004 */
[----:B------:R-:W-:Y:S04]  /*44730*/  STS.U8 [R2+UR4+0xfdc0], R25 ;  /* 0x00fdc01902007988 */ /* 0x000fe80008000004 */
[----:B0-----:R-:W2:Y:S04]  /*44740*/  LDL.LU R29, [R1+0x10dc] ;  /* 0x0010dc00011d7983 */ /* 0x001ea80000300800 */
[----:B------:R-:W3:Y:S04]  /*44750*/  LDL.LU R28, [R1+0x10e0] ;  /* 0x0010e000011c7983 */ /* 0x000ee80000300800 */
[----:B------:R-:W4:Y:S04]  /*44760*/  LDL.LU R14, [R1+0x10e4] ;  /* 0x0010e400010e7983 */ /* 0x000f280000300800 */
[----:B------:R0:W-:Y:S04]  /*44770*/  STL [R1+0x33dc], R27 ;  /* 0x0033dc1b01007387 */ /* 0x0001e80000100800 */
[----:B------:R-:W-:Y:S04]  /*44780*/  STS.U8 [R2+UR4+0xfd80], R12 ;  /* 0x00fd800c02007988 */ /* 0x000fe80008000004 */
[----:B------:R-:W-:Y:S04]  /*44790*/  STS.U8 [R5+UR4+0x2f80], R20 ;  /* 0x002f801405007988 */ /* 0x000fe80008000004 */
[----:B------:R-:W-:Y:S04]  /*447a0*/  STS.U8 [R5+UR4+0x2fc0], R19 ;  /* 0x002fc01305007988 */ /* 0x000fe80008000004 */
[----:B0-----:R-:W5:Y:S04]  /*447b0*/  LDL.LU R27, [R1+0x10e8] ;  /* 0x0010e800011b7983 */ /* 0x001f680000300800 */
[----:B------:R0:W-:Y:S04]  /*447c0*/  STL [R1+0x33e0], R26 ;  /* 0x0033e01a01007387 */ /* 0x0001e80000100800 */
[----:B0-----:R-:W2:Y:S04]  /*447d0*/  LDL.LU R26, [R1+0x10ec] ;  /* 0x0010ec00011a7983 */ /* 0x001ea80000300800 */
[----:B------:R0:W-:Y:S04]  /*447e0*/  STL [R1+0x33e4], R25 ;  /* 0x0033e41901007387 */ /* 0x0001e80000100800 */
[----:B0-----:R-:W3:Y:S04]  /*447f0*/  LDL.LU R25, [R1+0x10f0] ;  /* 0x0010f00001197983 */ /* 0x001ee80000300800 */
[----:B------:R-:W4:Y:S04]  /*44800*/  LDL.LU R2, [R1+0x10f4] ;  /* 0x0010f40001027983 */ /* 0x000f280000300800 */
[----:B------:R0:W-:Y:S04]  /*44810*/  STL [R1+0x33e8], R12 ;  /* 0x0033e80c01007387 */ /* 0x0001e80000100800 */
[----:B------:R-:W5:Y:S04]  /*44820*/  LDL.LU R20, [R1+0xde8] ;  /* 0x000de80001147983 */ /* 0x000f680000300800 */
[----:B------:R-:W5:Y:S04]  /*44830*/  LDL.LU R19, [R1+0xde4] ;  /* 0x000de40001137983 */ /* 0x000f680000300800 */
[----:B0-----:R-:W2:Y:S04]  /*44840*/  LDL.LU R12, [R1+0xddc] ;  /* 0x000ddc00010c7983 */ /* 0x001ea80000300800 */
        /* <DEDUP_REMOVED lines=12> */
[----:B----4-:R0:W-:Y:S04]  /*44910*/  STS.U8 [R5+UR4+0xe00], R2 ;  /* 0x000e000205007988 */ /* 0x0101e80008000004 */
[----:B---3--:R1:W-:Y:S04]  /*44920*/  STS.U8 [R5+UR4+0xe40], R25 ;  /* 0x000e401905007988 */ /* 0x0083e80008000004 */
[----:B------:R3:W-:Y:S04]  /*44930*/  STS.U8 [R5+UR4+0xe80], R26 ;  /* 0x000e801a05007988 */ /* 0x0007e80008000004 */
[----:B-----5:R4:W-:Y:S04]  /*44940*/  STS.U8 [R5+UR4+0xec0], R27 ;  /* 0x000ec01b05007988 */ /* 0x0209e80008000004 */
[----:B------:R5:W-:Y:S04]  /*44950*/  STS.U8 [R5+UR4+0xf00], R14 ;  /* 0x000f000e05007988 */ /* 0x000be80008000004 */
[----:B------:R5:W-:Y:S04]  /*44960*/  STS.U8 [R5+UR4+0xf40], R28 ;  /* 0x000f401c05007988 */ /* 0x000be80008000004 */
[----:B0-----:R-:W2:Y:S04]  /*44970*/  LDL.LU R2, [R1+0xdd8] ;  /* 0x000dd80001027983 */ /* 0x001ea80000300800 */
[----:B-1----:R-:W2:Y:S04]  /*44980*/  LDL.LU R25, [R1+0xcf4] ;  /* 0x000cf40001197983 */ /* 0x002ea80000300800 */
[----:B---3--:R-:W3:Y:S04]  /*44990*/  LDL.LU R26, [R1+0xcf0] ;  /* 0x000cf000011a7983 */ /* 0x008ee80000300800 */
[----:B----4-:R-:W4:Y:S04]  /*449a0*/  LDL.LU R27, [R1+0xcec] ;  /* 0x000cec00011b7983 */ /* 0x010f280000300800 */
[----:B-----5:R-:W5:Y:S04]  /*449b0*/  LDL.LU R14, [R1+0xce8] ;  /* 0x000ce800010e7983 */ /* 0x020f680000300800 */
[----:B------:R0:W-:Y:S04]  /*449c0*/  STS.U8 [R5+UR4+0xf80], R29 ;  /* 0x000f801d05007988 */ /* 0x0001e80008000004 */
[----:B------:R-:W5:Y:S04]  /*449d0*/  LDL.LU R28, [R1+0xce4] ;  /* 0x000ce400011c7983 */ /* 0x000f680000300800 */
[----:B0-----:R-:W5:Y:S04]  /*449e0*/  LDL.LU R29, [R1+0xce0] ;  /* 0x000ce000011d7983 */ /* 0x001f680000300800 */
        /* <DEDUP_REMOVED lines=20> */
[----:B------:R-:W3:Y:S04]  /*44b30*/  LDL.LU R17, [R1+0xae4] ;  /* 0x000ae40001117983 */ /* 0x000ee80000300800 */
[----:B------:R0:W-:Y:S04]  /*44b40*/  STS.U8 [R5+UR4+0x2f40], R22 ;  /* 0x002f401605007988 */ /* 0x0001e80008000004 */
[----:B------:R-:W4:Y:S04]  /*44b50*/  LDL.LU R13, [R1+0xae0] ;  /* 0x000ae000010d7983 */ /* 0x000f280000300800 */
[----:B------:R1:W-:Y:S04]  /*44b60*/  STS.U8 [R5+UR4+0x3e40], R21 ;  /* 0x003e401505007988 */ /* 0x0003e80008000004 */
[----:B------:R1:W-:Y:S04]  /*44b70*/  STS.U8 [R5+UR4+0x3e80], R20 ;  /* 0x003e801405007988 */ /* 0x0003e80008000004 */
[----:B------:R1:W-:Y:S04]  /*44b80*/  STS.U8 [R5+UR4+0x3f40], R19 ;  /* 0x003f401305007988 */ /* 0x0003e80008000004 */
[----:B0-----:R-:W5:Y:S04]  /*44b90*/  LDL.LU R22, [R1+0xadc] ;  /* 0x000adc0001167983 */ /* 0x001f680000300800 */
[----:B-1----:R-:W5:Y:S04]  /*44ba0*/  LDL.LU R21, [R1+0xad8] ;  /* 0x000ad80001157983 */ /* 0x002f680000300800 */
[----:B------:R-:W5:Y:S04]  /*44bb0*/  LDL.LU R20, [R1+0x9f4] ;  /* 0x0009f40001147983 */ /* 0x000f680000300800 */
[----:B------:R-:W5:Y:S04]  /*44bc0*/  LDL.LU R19, [R1+0x9f0] ;  /* 0x0009f00001137983 */ /* 0x000f680000300800 */
[----:B--2---:R0:W-:Y:S04]  /*44bd0*/  STS.U8 [R5+UR4+0x3f00], R12 ;  /* 0x003f000c05007988 */ /* 0x0041e80008000004 */
[----:B0-----:R-:W2:Y:S04]  /*44be0*/  LDL.LU R12, [R1+0x33f4] ;  /* 0x0033f400010c7983 */ /* 0x001ea80000300800 */
[----:B---3--:R0:W-:Y:S04]  /*44bf0*/  STS.U8 [R5+UR4+0x6f00], R17 ;  /* 0x006f001105007988 */ /* 0x0081e80008000004 */
[----:B----4-:R1:W-:Y:S04]  /*44c00*/  STS.U8 [R5+UR4+0x6f40], R13 ;  /* 0x006f400d05007988 */ /* 0x0103e80008000004 */
[----:B0-----:R-:W3:Y:S04]  /*44c10*/  LDL.LU R17, [R1+0x9ec] ;  /* 0x0009ec0001117983 */ /* 0x001ee80000300800 */
[----:B-1----:R-:W4:Y:S04]  /*44c20*/  LDL.LU R13, [R1+0x9e8] ;  /* 0x0009e800010d7983 */ /* 0x002f280000300800 */
[----:B--2---:R0:W-:Y:S04]  /*44c30*/  STS.U8 [R5+UR4+0x3fc0], R12 ;  /* 0x003fc00c05007988 */ /* 0x0041e80008000004 */
[----:B0-----:R-:W2:Y:S04]  /*44c40*/  LDL.LU R12, [R1+0x9e0] ;  /* 0x0009e000010c7983 */ /* 0x001ea80000300800 */
[----:B------:R-:W-:Y:S04]  /*44c50*/  STS.U8 [R5+UR4+0x3f80], R2 ;  /* 0x003f800205007988 */ /* 0x000fe80008000004 */
        /* <DEDUP_REMOVED lines=36> */
[----:B----4-:R-:W4:Y:S04]  /*44ea0*/  LDL.LU R6, [R1+0x5fc] ;  /* 0x0005fc0001067983 */ /* 0x010f280000300800 */
[----:B------:R-:W3:Y:S04]  /*44eb0*/  LDL.LU R16, [R1+0x5f8] ;  /* 0x0005f80001107983 */ /* 0x000ee80000300800 */
        /* <DEDUP_REMOVED lines=19> */
[----:B-----5:R0:W-:Y:S04]  /*44ff0*/  STS.U8 [R5+UR4+0x8f40], R4 ;  /* 0x008f400405007988 */ /* 0x0201e80008000004 */
[----:B------:R1:W-:Y:S04]  /*45000*/  STS.U8 [R5+UR4+0x8f80], R3 ;  /* 0x008f800305007988 */ /* 0x0003e80008000004 */
[----:B0-----:R-:W5:Y:S04]  /*45010*/  LDL.LU R4, [R1+0x410] ;  /* 0x0004100001047983 */ /* 0x001f680000300800 */
[----:B-1----:R-:W5:Y:S04]  /*45020*/  LDL.LU R3, [R1+0x40c] ;  /* 0x00040c0001037983 */ /* 0x002f680000300800 */
[----:B--2---:R0:W-:Y:S04]  /*45030*/  STS.U8 [R5+UR4+0x7f00], R12 ;  /* 0x007f000c05007988 */ /* 0x0041e80008000004 */
        /* <DEDUP_REMOVED lines=12> */
[----:B------:R-:W-:Y:S04]  /*45100*/  STS.U8 [R5+UR4+0xae40], R24 ;  /* 0x00ae401805007988 */ /* 0x000fe80008000004 */
[----:B------:R-:W-:Y:S04]  /*45110*/  STS.U8 [R5+UR4+0xae80], R23 ;  /* 0x00ae801705007988 */ /* 0x000fe80008000004 */
[----:B--2---:R0:W-:Y:S04]  /*45120*/  STL [R1+0x33ec], R12 ;  /* 0x0033ec0c01007387 */ /* 0x0041e80000100800 */
[----:B0-----:R-:W2:Y:S04]  /*45130*/  LDL.LU R12, [R1+0x408] ;  /* 0x00040800010c7983 */ /* 0x001ea80000300800 */
        /* <DEDUP_REMOVED lines=21> */
[----:B-----5:R-:W5:Y:S04]  /*45290*/  LDL.LU R20, [R1+0x204] ;  /* 0x0002040001147983 */ /* 0x020f680000300800 */
        /* <DEDUP_REMOVED lines=21> */
[----:B---3--:R-:W-:Y:S04]  /*453f0*/  STS.U8 [R5+UR4+0xbf00], R25 ;  /* 0x00bf001905007988 */ /* 0x008fe80008000004 */
[----:B----4-:R-:W-:Y:S04]  /*45400*/  STS.U8 [R5+UR4+0xbfc0], R26 ;  /* 0x00bfc01a05007988 */ /* 0x010fe80008000004 */
        /* <DEDUP_REMOVED lines=16> */
[----:B------:R-:W2:Y:S04]  /*45510*/  LDL.LU R27, [R1+0x33dc] ;  /* 0x0033dc00011b7983 */ /* 0x000ea80000300800 */
[----:B------:R-:W2:Y:S04]  /*45520*/  LDL.LU R11, [R1+0x33d8] ;  /* 0x0033d800010b7983 */ /* 0x000ea80000300800 */
[----:B------:R-:W2:Y:S04]  /*45530*/  LDL.LU R10, [R1+0x33d4] ;  /* 0x0033d400010a7983 */ /* 0x000ea80000300800 */
[----:B------:R-:W2:Y:S04]  /*45540*/  LDL.LU R9, [R1+0x33d0] ;  /* 0x0033d00001097983 */ /* 0x000ea80000300800 */
[----:B------:R-:W2:Y:S04]  /*45550*/  LDL.LU R8, [R1+0x33cc] ;  /* 0x0033cc0001087983 */ /* 0x000ea80000300800 */
[----:B------:R-:W3:Y:S04]  /*45560*/  LDL.LU R0, [R1+0x33c8] ;  /* 0x0033c80001007983 */ /* 0x000ee80000300800 */
[----:B------:R-:W2:Y:S04]  /*45570*/  LDL.LU R15, [R1+0x33c4] ;  /* 0x0033c400010f7983 */ /* 0x000ea80000300800 */
[----:B------:R-:W2:Y:S04]  /*45580*/  LDL.LU R16, [R1+0x33c0] ;  /* 0x0033c00001107983 */ /* 0x000ea80000300800 */
[----:B------:R-:W2:Y:S04]  /*45590*/  LDL.LU R18, [R1+0x33bc] ;  /* 0x0033bc0001127983 */ /* 0x000ea80000300800 */
[----:B------:R-:W3:Y:S04]  /*455a0*/  LDL.LU R24, [R1+0x33b8] ;  /* 0x0033b80001187983 */ /* 0x000ee80000300800 */
[----:B------:R-:W2:Y:S04]  /*455b0*/  LDL.LU R23, [R1+0x33b4] ;  /* 0x0033b40001177983 */ /* 0x000ea80000300800 */
[----:B------:R-:W2:Y:S04]  /*455c0*/  LDL.LU R22, [R1+0x33b0] ;  /* 0x0033b00001167983 */ /* 0x000ea80000300800 */
[----:B------:R0:W-:Y:S04]  /*455d0*/  STS.U8 [R5+UR4+0xde80], R21 ;  /* 0x00de801505007988 */ /* 0x0001e80008000004 */
[----:B-----5:R1:W-:Y:S04]  /*455e0*/  STS.U8 [R5+UR4+0xdf40], R20 ;  /* 0x00df401405007988 */ /* 0x0203e80008000004 */
[----:B------:R5:W-:Y:S04]  /*455f0*/  STS.U8 [R5+UR4+0xdf00], R19 ;  /* 0x00df001305007988 */ /* 0x000be80008000004 */
[----:B------:R5:W-:Y:S04]  /*45600*/  STS.U8 [R5+UR4+0xdfc0], R17 ;  /* 0x00dfc01105007988 */ /* 0x000be80008000004 */
[----:B0-----:R-:W2:Y:S04]  /*45610*/  LDL.LU R21, [R1+0x33ac] ;  /* 0x0033ac0001157983 */ /* 0x001ea80000300800 */
[----:B-1----:R-:W2:Y:S04]  /*45620*/  LDL.LU R20, [R1+0x33a8] ;  /* 0x0033a80001147983 */ /* 0x002ea80000300800 */
[----:B-----5:R-:W5:Y:S04]  /*45630*/  LDL.LU R19, [R1+0x33a4] ;  /* 0x0033a40001137983 */ /* 0x020f680000300800 */
[----:B------:R-:W5:Y:S04]  /*45640*/  LDL.LU R17, [R1+0x33a0] ;  /* 0x0033a00001117983 */ /* 0x000f680000300800 */
[----:B------:R0:W-:Y:S04]  /*45650*/  STS.U8 [R5+UR4+0xdf80], R13 ;  /* 0x00df800d05007988 */ /* 0x0001e80008000004 */
[----:B0-----:R-:W5:Y:S04]  /*45660*/  LDL.LU R13, [R1+0x339c] ;  /* 0x00339c00010d7983 */ /* 0x001f680000300800 */
[----:B------:R0:W-:Y:S04]  /*45670*/  STS.U8 [R5+UR4+0xee80], R2 ;  /* 0x00ee800205007988 */ /* 0x0001e80008000004 */
[----:B------:R1:W-:Y:S01]  /*45680*/  STS.U8 [R5+UR4+0xeec0], R14 ;  /* 0x00eec00e05007988 */ /* 0x0003e20008000004 */
[----:B0-----:R-:W0:Y:S01]  /*45690*/  S2R R2, SR_TID.X ;  /* 0x0000000000027919 */ /* 0x001e220000002100 */
[----:B-1----:R-:W1:Y:S02]  /*456a0*/  S2R R14, SR_TID.X ;  /* 0x00000000000e7919 */ /* 0x002e640000002100 */
[----:B------:R0:W-:Y:S04]  /*456b0*/  STS.U8 [R5+UR4+0xee00], R7 ;  /* 0x00ee000705007988 */ /* 0x0001e80008000004 */
[----:B------:R0:W-:Y:S04]  /*456c0*/  STS.U8 [R5+UR4+0xee40], R6 ;  /* 0x00ee400605007988 */ /* 0x0001e80008000004 */
[----:B------:R-:W-:Y:S04]  /*456d0*/  STS.U8 [R5+UR4+0xef80], R28 ;  /* 0x00ef801c05007988 */ /* 0x000fe80008000004 */
[----:B------:R-:W-:Y:S04]  /*456e0*/  STS.U8 [R5+UR4+0xefc0], R29 ;  /* 0x00efc01d05007988 */ /* 0x000fe80008000004 */
[----:B0-----:R-:W5:Y:S04]  /*456f0*/  LDL R7, [R1+0x3370] ;  /* 0x0033700001077983 */ /* 0x001f680000100800 */
[----:B------:R-:W5:Y:S04]  /*45700*/  LDL R6, [R1+0x3374] ;  /* 0x0033740001067983 */ /* 0x000f680000100800 */
[----:B------:R0:W-:Y:S04]  /*45710*/  STS.U8 [R5+UR4+0xef00], R4 ;  /* 0x00ef000405007988 */ /* 0x0001e80008000004 */
[----:B------:R0:W-:Y:S01]  /*45720*/  STS.U8 [R5+UR4+0xef40], R3 ;  /* 0x00ef400305007988 */ /* 0x0001e20008000004 */
[----:B------:R-:W-:-:S02]  /*45730*/  LOP3.LUT R2, R2, 0x3f, RZ, 0xc0, !PT ;  /* 0x0000003f02027812 */ /* 0x000fc400078ec0ff */
[----:B-1----:R-:W-:Y:S02]  /*45740*/  LOP3.LUT R14, R14, 0x3f, RZ, 0xc0, !PT ;  /* 0x0000003f0e0e7812 */ /* 0x002fe400078ec0ff */
[----:B------:R-:W-:Y:S02]  /*45750*/  LOP3.LUT R2, R2, 0x30, RZ, 0x3c, !PT ;  /* 0x0000003002027812 */ /* 0x000fe400078e3cff */
[C---:B0-----:R-:W-:Y:S02]  /*45760*/  LOP3.LUT R4, R14.reuse, 0x20, RZ, 0x3c, !PT ;  /* 0x000000200e047812 */ /* 0x041fe400078e3cff */
[----:B------:R-:W-:Y:S02]  /*45770*/  LOP3.LUT R3, R14, 0x10, RZ, 0x3c, !PT ;  /* 0x000000100e037812 */ /* 0x000fe400078e3cff */
[----:B----4-:R-:W-:-:S05]  /*45780*/  PRMT R26, RZ, 0x7610, R26 ;  /* 0x00007610ff1a7816 */ /* 0x010fca000000001a */
[----:B------:R-:W-:Y:S04]  /*45790*/  STL.S16 [R1+0x58], R26 ;  /* 0x0000581a01007387 */ /* 0x000fe80000100600 */
[----:B---3--:R-:W-:Y:S04]  /*457a0*/  STS.U8 [R5+UR4+0xff80], R24 ;  /* 0x00ff801805007988 */ /* 0x008fe80008000004 */
[----:B--2---:R-:W-:Y:S04]  /*457b0*/  STS.U8 [R5+UR4+0xff00], R22 ;  /* 0x00ff001605007988 */ /* 0x004fe80008000004 */
[----:B------:R-:W-:Y:S04]  /*457c0*/  STS.U8 [R5+UR4+0xffc0], R23 ;  /* 0x00ffc01705007988 */ /* 0x000fe80008000004 */
[----:B-----5:R0:W-:Y:S04]  /*457d0*/  STS.U8 [R5+UR4+0xfe00], R17 ;  /* 0x00fe001105007988 */ /* 0x0201e80008000004 */
[----:B------:R-:W-:Y:S04]  /*457e0*/  STS.U8 [R5+UR4+0xfec0], R19 ;  /* 0x00fec01305007988 */ /* 0x000fe80008000004 */
[----:B------:R-:W-:Y:S04]  /*457f0*/  STS.U8 [R5+UR4+0xfe80], R20 ;  /* 0x00fe801405007988 */ /* 0x000fe80008000004 */
[----:B------:R-:W-:Y:S01]  /*45800*/  STS.U8 [R5+UR4+0xff40], R21 ;  /* 0x00ff401505007988 */ /* 0x000fe20008000004 */
[----:B0-----:R-:W-:-:S03]  /*45810*/  PRMT R17, RZ, 0x7610, R17 ;  /* 0x00007610ff117816 */ /* 0x001fc60000000011 */
[----:B------:R-:W-:Y:S04]  /*45820*/  STS.U8 [R5+UR4+0xfe40], R13 ;  /* 0x00fe400d05007988 */ /* 0x000fe80008000004 */
[----:B------:R-:W-:Y:S01]  /*45830*/  STL.S16 [R1+0x54], R17 ;  /* 0x0000541101007387 */ /* 0x000fe20000100600 */
[----:B------:R-:W-:Y:S01]  /*45840*/  BAR.SYNC.DEFER_BLOCKING 0x0 ;  /* 0x0000000000007b1d */ /* 0x000fe20000010000 */
[----:B------:R-:W-:-:S05]  /*45850*/  IMAD.MOV.U32 R22, RZ, RZ, R26 ;  /* 0x000000ffff167224 */ /* 0x000fca00078e001a */
[----:B------:R0:W-:Y:S04]  /*45860*/  STL [R1+0x42fc], R0 ;  /* 0x0042fc0001007387 */ /* 0x0001e80000100800 */
[----:B------:R-:W2:Y:S04]  /*45870*/  LDL R26, [R1+0x32bc] ;  /* 0x0032bc00011a7983 */ /* 0x000ea80000100800 */
[----:B------:R-:W3:Y:S04]  /*45880*/  LDL R29, [R1+0x3294] ;  /* 0x00329400011d7983 */ /* 0x000ee80000100800 */
[----:B0-----:R-:W4:Y:S04]  /*45890*/  LDL R0, [R1+0x54] ;  /* 0x0000540001007983 */ /* 0x001f280000100800 */
[----:B------:R0:W5:Y:S04]  /*458a0*/  @!P1 LDG.E.U8 R22, desc[UR32][R6.64] ;  /* 0x0000002006169981 */ /* 0x000168000c1e1100 */
[----:B------:R-:W3:Y:S04]  /*458b0*/  LDL R28, [R1+0x32c8] ;  /* 0x0032c800011c7983 */ /* 0x000ee80000100800 */
[----:B------:R-:W3:Y:S04]  /*458c0*/  LDL R24, [R1+0x32a4] ;  /* 0x0032a40001187983 */ /* 0x000ee80000100800 */
[----:B------:R-:W0:Y:S04]  /*458d0*/  LDL R6, [R1+0x3288] ;  /* 0x0032880001067983 */ /* 0x000e280000100800 */
[----:B------:R-:W0:Y:S04]  /*458e0*/  LDL R7, [R1+0x32ac] ;  /* 0x0032ac0001077983 */ /* 0x000e280000100800 */
[----:B------:R-:W3:Y:S01]  /*458f0*/  LDL R17, [R1+0x32d8] ;  /* 0x0032d80001117983 */ /* 0x000ee20000100800 */
[----:B0-----:R-:W-:-:S04]  /*45900*/  @!P1 LOP3.LUT R7, R7, R6, RZ, 0x3c, !PT ;  /* 0x0000000607079212 */ /* 0x001fc800078e3cff */
[----:B------:R-:W-:-:S04]  /*45910*/  @!P1 LOP3.LUT R6, R7, R6, RZ, 0x3c, !PT ;  /* 0x0000000607069212 */ /* 0x000fc800078e3cff */
[----:B------:R-:W-:-:S05]  /*45920*/  @!P1 LOP3.LUT R7, R7, R6, RZ, 0x3c, !PT ;  /* 0x0000000607079212 */ /* 0x000fca00078e3cff */
[----:B----4-:R-:W4:Y:S04]  /*45930*/  @!P1 LDG.E.U8 R0, desc[UR32][R6.64] ;  /* 0x0000002006009981 */ /* 0x010f28000c1e1100 */
[----:B-----5:R0:W-:Y:S04]  /*45940*/  @!P1 STL [R1+0x58], R22 ;  /* 0x0000581601009387 */ /* 0x0201e80000100800 */
[----:B------:R-:W5:Y:S04]  /*45950*/  LDL R14, [R1+0x32e8] ;  /* 0x0032e800010e7983 */ /* 0x000f680000100800 */
[----:B0-----:R-:W5:Y:S04]  /*45960*/  LDL R22, [R1+0x32b4] ;  /* 0x0032b40001167983 */ /* 0x001f680000100800 */
[----:B----4-:R0:W-:Y:S04]  /*45970*/  @!P1 STL [R1+0x54], R0 ;  /* 0x0000540001009387 */ /* 0x0101e80000100800 */
[----:B0-----:R-:W4:Y:S04]  /*45980*/  LDL.LU R0, [R1+0x42fc] ;  /* 0x0042fc0001007983 */ /* 0x001f280000300800 */
[----:B------:R-:W3:Y:S01]  /*45990*/  LDL R7, [R1+0x3280] ;  /* 0x0032800001077983 */ /* 0x000ee20000100800 */
[----:B------:R-:W-:Y:S01]  /*459a0*/  PRMT R25, RZ, 0x7610, R25 ;  /* 0x00007610ff197816 */ /* 0x000fe20000000019 */
[----:B--2---:R-:W-:Y:S01]  /*459b0*/  @!P1 IMAD.MOV.U32 R6, RZ, RZ, R26 ;  /* 0x000000ffff069224 */ /* 0x004fe200078e001a */
[----:B------:R-:W-:Y:S01]  /*459c0*/  PRMT R27, RZ, 0x7610, R27 ;  /* 0x00007610ff1b7816 */ /* 0x000fe2000000001b */
[----:B------:R-:W2:Y:S04]  /*459d0*/  LDL R26, [R1+0x32c4] ;  /* 0x0032c400011a7983 */ /* 0x000ea80000100800 */
[----:B---3--:R0:W3:Y:S02]  /*459e0*/  @!P1 LDG.E.U8 R25, desc[UR32][R6.64] ;  /* 0x0000002006199981 */ /* 0x0080e4000c1e1100 */
[----:B0-----:R-:W-:-:S02]  /*459f0*/  @!P1 IMAD.MOV.U32 R6, RZ, RZ, R28 ;  /* 0x000000ffff069224 */ /* 0x001fc400078e001c */
[----:B------:R-:W-:-:S05]  /*45a00*/  @!P1 IMAD.MOV.U32 R7, RZ, RZ, R29 ;  /* 0x000000ffff079224 */ /* 0x000fca00078e001d */
[----:B------:R0:W4:Y:S01]  /*45a10*/  @!P1 LDG.E.U8 R27, desc[UR32][R6.64] ;  /* 0x00000020061b9981 */ /* 0x000122000c1e1100 */
[----:B------:R-:W-:Y:S01]  /*45a20*/  PRMT R23, RZ, 0x7610, R23 ;  /* 0x00007610ff177816 */ /* 0x000fe20000000017 */
[----:B0-----:R-:W-:Y:S02]  /*45a30*/  @!P1 IMAD.MOV.U32 R6, RZ, RZ, R17 ;  /* 0x000000ffff069224 */ /* 0x001fe400078e0011 */
[----:B------:R-:W-:-:S05]  /*45a40*/  @!P1 IMAD.MOV.U32 R7, RZ, RZ, R24 ;  /* 0x000000ffff079224 */ /* 0x000fca00078e0018 */
[----:B------:R5:W2:Y:S01]  /*45a50*/  @!P1 LDG.E.U8 R23, desc[UR32][R6.64] ;  /* 0x0000002006179981 */ /* 0x000aa2000c1e1100 */
[----:B------:R-:W-:Y:S01]  /*45a60*/  PRMT R4, RZ, 0x7610, R4 ;  /* 0x00007610ff047816 */ /* 0x000fe20000000004 */
[----:B-----5:R-:W-:Y:S02]  /*45a70*/  @!P1 IMAD.MOV.U32 R6, RZ, RZ, R14 ;  /* 0x000000ffff069224 */ /* 0x020fe400078e000e */
[----:B------:R-:W-:-:S05]  /*45a80*/  @!P1 IMAD.MOV.U32 R7, RZ, RZ, R22 ;  /* 0x000000ffff079224 */ /* 0x000fca00078e0016 */
[----:B------:R2:W5:Y:S04]  /*45a90*/  @!P1 LDG.E.U8 R4, desc[UR32][R6.64] ;  /* 0x0000002006049981 */ /* 0x000568000c1e1100 */
[----:B---3--:R0:W-:Y:S04]  /*45aa0*/  STL [R1+0x50], R25 ;  /* 0x0000501901007387 */ /* 0x0081e80000100800 */
[----:B0-----:R-:W3:Y:S04]  /*45ab0*/  LDL R25, [R1+0x32f8] ;  /* 0x0032f80001197983 */ /* 0x001ee80000100800 */
[----:B----4-:R0:W-:Y:S04]  /*45ac0*/  STL [R1+0x4c], R27 ;  /* 0x00004c1b01007387 */ /* 0x0101e80000100800 */
[----:B------:R-:W4:Y:S01]  /*45ad0*/  LDL R17, [R1+0x3308] ;  /* 0x0033080001117983 */ /* 0x000f220000100800 */
[----:B------:R-:W-:Y:S01]  /*45ae0*/  PRMT R2, RZ, 0x7610, R2 ;  /* 0x00007610ff027816 */ /* 0x000fe20000000002 */
[----:B--2---:R-:W-:-:S02]  /*45af0*/  @!P1 IMAD.MOV.U32 R7, RZ, RZ, R26 ;  /* 0x000000ffff079224 */ /* 0x004fc400078e001a */
[----:B------:R-:W2:Y:S04]  /*45b00*/  LDL R24, [R1+0x32e4] ;  /* 0x0032e40001187983 */ /* 0x000ea80000100800 */
[----:B0-----:R-:W2:Y:S01]  /*45b10*/  LDL R27, [R1+0x32d4] ;  /* 0x0032d400011b7983 */ /* 0x001ea20000100800 */
[----:B------:R-:W-:-:S03]  /*45b20*/  PRMT R16, RZ, 0x7610, R16 ;  /* 0x00007610ff107816 */ /* 0x000fc60000000010 */
[----:B------:R0:W-:Y:S04]  /*45b30*/  STL [R1+0x48], R23 ;  /* 0x0000481701007387 */ /* 0x0001e80000100800 */
[----:B------:R-:W2:Y:S04]  /*45b40*/  LDL R22, [R1+0x32f4] ;  /* 0x0032f40001167983 */ /* 0x000ea80000100800 */
[----:B------:R-:W2:Y:S04]  /*45b50*/  LDL R14, [R1+0x3328] ;  /* 0x00332800010e7983 */ /* 0x000ea80000100800 */
[----:B0-----:R-:W2:Y:S04]  /*45b60*/  LDL R23, [R1+0x3318] ;  /* 0x0033180001177983 */ /* 0x001ea80000100800 */
[----:B-----5:R-:W-:Y:S04]  /*45b70*/  STL [R1+0x42f4], R4 ;  /* 0x0042f40401007387 */ /* 0x020fe80000100800 */
[----:B------:R-:W5:Y:S01]  /*45b80*/  LDL R26, [R1+0x3304] ;  /* 0x00330400011a7983 */ /* 0x000f620000100800 */
[----:B---3--:R-:W-:-:S03]  /*45b90*/  @!P1 IMAD.MOV.U32 R6, RZ, RZ, R25 ;  /* 0x000000ffff069224 */ /* 0x008fc600078e0019 */
[----:B------:R-:W3:Y:S04]  /*45ba0*/  LDL R25, [R1+0x3338] ;  /* 0x0033380001197983 */ /* 0x000ee80000100800 */
[----:B------:R4:W3:Y:S02]  /*45bb0*/  @!P1 LDG.E.U8 R2, desc[UR32][R6.64] ;  /* 0x0000002006029981 */ /* 0x0008e4000c1e1100 */
[----:B----4-:R-:W-:Y:S02]  /*45bc0*/  @!P1 IMAD.MOV.U32 R6, RZ, RZ, R17 ;  /* 0x000000ffff069224 */ /* 0x010fe400078e0011 */
[----:B--2---:R-:W-:-:S05]  /*45bd0*/  @!P1 IMAD.MOV.U32 R7, RZ, RZ, R27 ;  /* 0x000000ffff079224 */ /* 0x004fca00078e001b */
[----:B------:R0:W2:Y:S01]  /*45be0*/  @!P1 LDG.E.U8 R16, desc[UR32][R6.64] ;  /* 0x0000002006109981 */ /* 0x0000a2000c1e1100 */
[----:B------:R-:W-:Y:S02]  /*45bf0*/  PRMT R3, RZ, 0x7610, R3 ;  /* 0x00007610ff037816 */ /* 0x000fe40000000003 */
[----:B------:R-:W-:Y:S01]  /*45c00*/  PRMT R12, RZ, 0x7610, R12 ;  /* 0x00007610ff0c7816 */ /* 0x000fe2000000000c */
[----:B0-----:R-:W-:Y:S02]  /*45c10*/  @!P1 IMAD.MOV.U32 R7, RZ, RZ, R24 ;  /* 0x000000ffff079224 */ /* 0x001fe400078e0018 */
[----:B------:R-:W-:-:S05]  /*45c20*/  @!P1 IMAD.MOV.U32 R6, RZ, RZ, R23 ;  /* 0x000000ffff069224 */ /* 0x000fca00078e0017 */
[----:B------:R0:W4:Y:S01]  /*45c30*/  @!P1 LDG.E.U8 R3, desc[UR32][R6.64] ;  /* 0x0000002006039981 */ /* 0x000122000c1e1100 */
[----:B------:R-:W-:Y:S01]  /*45c40*/  PRMT R5, RZ, 0x7610, R5 ;  /* 0x00007610ff057816 */ /* 0x000fe20000000005 */
[----:B0-----:R-:W-:Y:S02]  /*45c50*/  @!P1 IMAD.MOV.U32 R6, RZ, RZ, R14 ;  /* 0x000000ffff069224 */ /* 0x001fe400078e000e */
[----:B------:R-:W-:-:S05]  /*45c60*/  @!P1 IMAD.MOV.U32 R7, RZ, RZ, R22 ;  /* 0x000000ffff079224 */ /* 0x000fca00078e0016 */
[----:B------:R5:W4:Y:S02]  /*45c70*/  @!P1 LDG.E.U8 R12, desc[UR32][R6.64] ;  /* 0x00000020060c9981 */ /* 0x000b24000c1e1100 */
[----:B-----5:R-:W-:Y:S02]  /*45c80*/  @!P1 IMAD.MOV.U32 R7, RZ, RZ, R26 ;  /* 0x000000ffff079224 */ /* 0x020fe400078e001a */
[----:B---3--:R-:W-:Y:S04]  /*45c90*/  STL [R1+0x42e8], R2 ;  /* 0x0042e80201007387 */ /* 0x008fe80000100800 */
[----:B------:R-:W3:Y:S01]  /*45ca0*/  LDL R17, [R1+0x3314] ;  /* 0x0033140001117983 */ /* 0x000ee20000100800 */
[----:B------:R-:W-:-:S05]  /*45cb0*/  @!P1 IMAD.MOV.U32 R6, RZ, RZ, R25 ;  /* 0x000000ffff069224 */ /* 0x000fca00078e0019 */
[----:B------:R3:W5:Y:S04]  /*45cc0*/  @!P1 LDG.E.U8 R5, desc[UR32][R6.64] ;  /* 0x0000002006059981 */ /* 0x000768000c1e1100 */
[----:B--2---:R0:W-:Y:S04]  /*45cd0*/  STL [R1+0x3c], R16 ;  /* 0x00003c1001007387 */ /* 0x0041e80000100800 */
[----:B------:R-:W2:Y:S04]  /*45ce0*/  LDL R24, [R1+0x3324] ;  /* 0x0033240001187983 */ /* 0x000ea80000100800 */
[----:B------:R-:W2:Y:S04]  /*45cf0*/  LDL R23, [R1+0x3358] ;  /* 0x0033580001177983 */ /* 0x000ea80000100800 */
[----:B0-----:R-:W2:Y:S01]  /*45d00*/  LDL R16, [R1+0x3348] ;  /* 0x0033480001107983 */ /* 0x001ea20000100800 */
[----:B------:R-:W-:-:S03]  /*45d10*/  PRMT R10, RZ, 0x7610, R10 ;  /* 0x00007610ff0a7816 */ /* 0x000fc6000000000a */
[----:B------:R-:W2:Y:S04]  /*45d20*/  LDL R22, [R1+0x3334] ;  /* 0x0033340001167983 */ /* 0x000ea80000100800 */
[----:B------:R-:W2:Y:S04]  /*45d30*/  LDL R14, [R1+0x3360] ;  /* 0x00336000010e7983 */ /* 0x000ea80000100800 */
[----:B----4-:R-:W-:Y:S01]  /*45d40*/  STL [R1+0x42f0], R12 ;  /* 0x0042f00c01007387 */ /* 0x010fe20000100800 */
[----:B---3--:R-:W-:-:S03]  /*45d50*/  @!P1 IMAD.MOV.U32 R7, RZ, RZ, R17 ;  /* 0x000000ffff079224 */ /* 0x008fc600078e0011 */
[----:B-----5:R-:W-:Y:S04]  /*45d60*/  STL [R1+0x42e4], R5 ;  /* 0x0042e40501007387 */ /* 0x020fe80000100800 */
[----:B------:R-:W3:Y:S01]  /*45d70*/  LDL R17, [R1+0x3344] ;  /* 0x0033440001117983 */ /* 0x000ee20000100800 */
[----:B--2---:R-:W-:-:S03]  /*45d80*/  @!P1 IMAD.MOV.U32 R6, RZ, RZ, R16 ;  /* 0x000000ffff069224 */ /* 0x004fc600078e0010 */
[----:B------:R-:W3:Y:S04]  /*45d90*/  LDL R16, [R1+0x3368] ;  /* 0x0033680001107983 */ /* 0x000ee80000100800 */
        /* <DEDUP_REMOVED lines=9> */
[----:B------:R0:W5:Y:S04]  /*45e30*/  @!P1 LDG.E.U8 R13, desc[UR32][R6.64] ;  /* 0x00000020060d9981 */ /* 0x000168000c1e1100 */
[----:B---3--:R-:W3:Y:S04]  /*45e40*/  @!P1 LDG.E.U8 R8, desc[UR32][R16.64] ;  /* 0x0000002010089981 */ /* 0x008ee8000c1e1100 */
[----:B--2---:R-:W-:Y:S04]  /*45e50*/  STL [R1+0x42dc], R10 ;  /* 0x0042dc0a01007387 */ /* 0x004fe80000100800 */
[----:B------:R-:W2:Y:S04]  /*45e60*/  LDL R24, [R1+0x3350] ;  /* 0x0033500001187983 */ /* 0x000ea80000100800 */
[----:B------:R-:W4:Y:S04]  /*45e70*/  LDL R23, [R1+0x336c] ;  /* 0x00336c0001177983 */ /* 0x000f280000100800 */
[----:B------:R-:W4:Y:S04]  /*45e80*/  LDL R28, [R1+0x327c] ;  /* 0x00327c00011c7983 */ /* 0x000f280000100800 */
[----:B------:R-:W4:Y:S04]  /*45e90*/  LDL R27, [R1+0x3290] ;  /* 0x00329000011b7983 */ /* 0x000f280000100800 */
[----:B------:R-:W4:Y:S04]  /*45ea0*/  LDL R22, [R1+0x328c] ;  /* 0x00328c0001167983 */ /* 0x000f280000100800 */
[----:B------:R-:W4:Y:S01]  /*45eb0*/  LDL R14, [R1+0x329c] ;  /* 0x00329c00010e7983 */ /* 0x000f220000100800 */
[----:B0-----:R-:W-:-:S03]  /*45ec0*/  PRMT R6, RZ, 0x7610, R6 ;  /* 0x00007610ff067816 */ /* 0x001fc60000000006 */
[----:B-----5:R-:W-:Y:S04]  /*45ed0*/  STL [R1+0x42ec], R13 ;  /* 0x0042ec0d01007387 */ /* 0x020fe80000100800 */
[----:B------:R-:W5:Y:S04]  /*45ee0*/  LDL R26, [R1+0x3284] ;  /* 0x00328400011a7983 */ /* 0x000f680000100800 */
[----:B------:R-:W5:Y:S04]  /*45ef0*/  LDL R25, [R1+0x32a8] ;  /* 0x0032a80001197983 */ /* 0x000f680000100800 */
[----:B---3--:R0:W-:Y:S01]  /*45f00*/  STL [R1+0x42f8], R8 ;  /* 0x0042f80801007387 */ /* 0x0081e20000100800 */
[----:B--2---:R-:W-:-:S03]  /*45f10*/  @!P1 IMAD.MOV.U32 R17, RZ, RZ, R24 ;  /* 0x000000ffff119224 */ /* 0x004fc600078e0018 */
[----:B------:R-:W2:Y:S01]  /*45f20*/  LDL R24, [R1+0x3278] ;  /* 0x0032780001187983 */ /* 0x000ea20000100800 */
[----:B----4-:R-:W-:-:S03]  /*45f30*/  @!P1 IMAD.MOV.U32 R16, RZ, RZ, R23 ;  /* 0x000000ffff109224 */ /* 0x010fc600078e0017 */
[----:B------:R-:W3:Y:S04]  /*45f40*/  LDL R23, [R1+0x32b8] ;  /* 0x0032b80001177983 */ /* 0x000ee80000100800 */
[----:B------:R1:W4:Y:S01]  /*45f50*/  @!P1 LDG.E.U8 R6, desc[UR32][R16.64] ;  /* 0x0000002010069981 */ /* 0x000322000c1e1100 */
[----:B0-----:R-:W-:Y:S02]  /*45f60*/  PRMT R8, RZ, 0x7610, R8 ;  /* 0x00007610ff087816 */ /* 0x001fe40000000008 */
[----:B------:R-:W-:Y:S01]  /*45f70*/  PRMT R13, RZ, 0x7610, R13 ;  /* 0x00007610ff0d7816 */ /* 0x000fe2000000000d */
[----:B-1----:R-:W-:Y:S02]  /*45f80*/  @!P0 IMAD.MOV.U32 R16, RZ, RZ, R27 ;  /* 0x000000ffff108224 */ /* 0x002fe400078e001b */
[----:B------:R-:W-:-:S05]  /*45f90*/  @!P0 IMAD.MOV.U32 R17, RZ, RZ, R28 ;  /* 0x000000ffff118224 */ /* 0x000fca00078e001c */
[----:B------:R0:W4:Y:S01]  /*45fa0*/  @!P0 LDG.E.U8 R8, desc[UR32][R16.64] ;  /* 0x0000002010088981 */ /* 0x000122000c1e1100 */
[----:B------:R-:W-:Y:S01]  /*45fb0*/  PRMT R5, RZ, 0x7610, R5 ;  /* 0x00007610ff057816 */ /* 0x000fe20000000005 */
[----:B0-----:R-:W-:Y:S02]  /*45fc0*/  @!P0 IMAD.MOV.U32 R16, RZ, RZ, R14 ;  /* 0x000000ffff108224 */ /* 0x001fe400078e000e */
[----:B------:R-:W-:-:S05]  /*45fd0*/  @!P0 IMAD.MOV.U32 R17, RZ, RZ, R22 ;  /* 0x000000ffff118224 */ /* 0x000fca00078e0016 */
[----:B------:R5:W4:Y:S01]  /*45fe0*/  @!P0 LDG.E.U8 R13, desc[UR32][R16.64] ;  /* 0x00000020100d8981 */ /* 0x000b22000c1e1100 */
[----:B------:R-:W-:Y:S01]  /*45ff0*/  PRMT R10, RZ, 0x7610, R10 ;  /* 0x00007610ff0a7816 */ /* 0x000fe2000000000a */
[----:B-----5:R-:W-:Y:S02]  /*46000*/  @!P0 IMAD.MOV.U32 R16, RZ, RZ, R25 ;  /* 0x000000ffff108224 */ /* 0x020fe400078e0019 */
[----:B------:R-:W-:-:S05]  /*46010*/  @!P0 IMAD.MOV.U32 R17, RZ, RZ, R26 ;  /* 0x000000ffff118224 */ /* 0x000fca00078e001a */
[----:B------:R2:W5:Y:S02]  /*46020*/  @!P0 LDG.E.U8 R5, desc[UR32][R16.64] ;  /* 0x0000002010058981 */ /* 0x000564000c1e1100 */
[----:B--2---:R-:W-:Y:S02]  /*46030*/  @!P0 IMAD.MOV.U32 R17, RZ, RZ, R24 ;  /* 0x000000ffff118224 */ /* 0x004fe400078e0018 */
[----:B---3--:R-:W-:Y:S01]  /*46040*/  @!P0 IMAD.MOV.U32 R16, RZ, RZ, R23 ;  /* 0x000000ffff108224 */ /* 0x008fe200078e0017 */
[----:B----4-:R-:W-:Y:S04]  /*46050*/  STL [R1+0x42d8], R6 ;  /* 0x0042d80601007387 */ /* 0x010fe80000100800 */
[----:B------:R-:W2:Y:S04]  /*46060*/  LDL R22, [R1+0x3298] ;  /* 0x0032980001167983 */ /* 0x000ea80000100800 */
[----:B------:R-:W3:Y:S04]  /*46070*/  LDL R14, [R1+0x32cc] ;  /* 0x0032cc00010e7983 */ /* 0x000ee80000100800 */
[----:B------:R2:W4:Y:S01]  /*46080*/  @!P0 LDG.E.U8 R10, desc[UR32][R16.64] ;  /* 0x00000020100a8981 */ /* 0x000522000c1e1100 */
[----:B------:R-:W-:-:S03]  /*46090*/  PRMT R4, RZ, 0x7610, R4 ;  /* 0x00007610ff047816 */ /* 0x000fc60000000004 */
[----:B------:R-:W5:Y:S04]  /*460a0*/  LDL R29, [R1+0x32dc] ;  /* 0x0032dc00011d7983 */ /* 0x000f680000100800 */
[----:B------:R-:W5:Y:S04]  /*460b0*/  LDL R28, [R1+0x32b0] ;  /* 0x0032b000011c7983 */ /* 0x000f680000100800 */
[----:B------:R-:W5:Y:S04]  /*460c0*/  LDL R27, [R1+0x32ec] ;  /* 0x0032ec00011b7983 */ /* 0x000f680000100800 */
[----:B------:R-:W5:Y:S04]  /*460d0*/  LDL R26, [R1+0x32c0] ;  /* 0x0032c000011a7983 */ /* 0x000f680000100800 */
[----:B------:R-:W5:Y:S04]  /*460e0*/  LDL R25, [R1+0x32fc] ;  /* 0x0032fc0001197983 */ /* 0x000f680000100800 */
[----:B------:R-:W5:Y:S04]  /*460f0*/  LDL R24, [R1+0x32d0] ;  /* 0x0032d00001187983 */ /* 0x000f680000100800 */
[----:B------:R-:W5:Y:S01]  /*46100*/  LDL R23, [R1+0x330c] ;  /* 0x00330c0001177983 */ /* 0x000f620000100800 */
[----:B--2---:R-:W-:-:S02]  /*46110*/  @!P0 IMAD.MOV.U32 R17, RZ, RZ, R22 ;  /* 0x000000ffff118224 */ /* 0x004fc400078e0016 */
[----:B---3--:R-:W-:Y:S01]  /*46120*/  @!P0 IMAD.MOV.U32 R16, RZ, RZ, R14 ;  /* 0x000000ffff108224 */ /* 0x008fe200078e000e */
[----:B----4-:R0:W-:Y:S04]  /*46130*/  STL [R1+0x42e0], R10 ;  /* 0x0042e00a01007387 */ /* 0x0101e80000100800 */
[----:B------:R5:W2:Y:S04]  /*46140*/  @!P0 LDG.E.U8 R4, desc[UR32][R16.64] ;  /* 0x0000002010048981 */ /* 0x000aa8000c1e1100 */
[----:B------:R-:W3:Y:S04]  /*46150*/  LDL R22, [R1+0x32e0] ;  /* 0x0032e00001167983 */ /* 0x000ee80000100800 */
[----:B------:R-:W4:Y:S04]  /*46160*/  LDL R14, [R1+0x331c] ;  /* 0x00331c00010e7983 */ /* 0x000f280000100800 */
[----:B------:R-:W2:Y:S01]  /*46170*/  LDL R17, [R1+0x32a0] ;  /* 0x0032a00001117983 */ /* 0x000ea20000100800 */
[----:B------:R-:W-:Y:S01]  /*46180*/  PRMT R2, RZ, 0x7610, R2 ;  /* 0x00007610ff027816 */ /* 0x000fe20000000002 */
[----:B-----5:R-:W-:Y:S01]  /*46190*/  @!P0 IMAD.MOV.U32 R16, RZ, RZ, R29 ;  /* 0x000000ffff108224 */ /* 0x020fe200078e001d */
[----:B0-----:R-:W-:Y:S01]  /*461a0*/  PRMT R10, RZ, 0x7610, R10 ;  /* 0x00007610ff0a7816 */ /* 0x001fe2000000000a */
[----:B------:R-:W5:Y:S01]  /*461b0*/  LDL R29, [R1+0x333c] ;  /* 0x00333c00011d7983 */ /* 0x000f620000100800 */
[----:B------:R-:W-:-:S02]  /*461c0*/  PRMT R6, RZ, 0x7610, R6 ;  /* 0x00007610ff067816 */ /* 0x000fc40000000006 */
[----:B------:R-:W-:Y:S02]  /*461d0*/  PRMT R12, RZ, 0x7610, R12 ;  /* 0x00007610ff0c7816 */ /* 0x000fe4000000000c */
[----:B------:R-:W-:Y:S01]  /*461e0*/  PRMT R9, RZ, 0x7610, R9 ;  /* 0x00007610ff097816 */ /* 0x000fe20000000009 */
[----:B--2---:R0:W2:Y:S02]  /*461f0*/  @!P0 LDG.E.U8 R2, desc[UR32][R16.64] ;  /* 0x0000002010028981 */ /* 0x0040a4000c1e1100 */
[----:B0-----:R-:W-:Y:S02]  /*46200*/  @!P0 IMAD.MOV.U32 R16, RZ, RZ, R27 ;  /* 0x000000ffff108224 */ /* 0x001fe400078e001b */
[----:B------:R-:W-:Y:S01]  /*46210*/  @!P0 IMAD.MOV.U32 R17, RZ, RZ, R28 ;  /* 0x000000ffff118224 */ /* 0x000fe200078e001c */
[----:B------:R-:W-:Y:S01]  /*46220*/  PRMT R7, RZ, 0x7610, R7 ;  /* 0x00007610ff077816 */ /* 0x000fe20000000007 */
[----:B------:R-:W2:Y:S04]  /*46230*/  LDL R28, [R1+0x3310] ;  /* 0x00331000011c7983 */ /* 0x000ea80000100800 */
[----:B------:R0:W2:Y:S04]  /*46240*/  @!P0 LDG.E.U8 R10, desc[UR32][R16.64] ;  /* 0x00000020100a8981 */ /* 0x0000a8000c1e1100 */
[----:B------:R-:W2:Y:S01]  /*46250*/  LDL R27, [R1+0x334c] ;  /* 0x00334c00011b7983 */ /* 0x000ea20000100800 */
[----:B0-----:R-:W-:-:S02]  /*46260*/  @!P0 IMAD.MOV.U32 R16, RZ, RZ, R25 ;  /* 0x000000ffff108224 */ /* 0x001fc400078e0019 */
[----:B------:R-:W-:Y:S01]  /*46270*/  @!P0 IMAD.MOV.U32 R17, RZ, RZ, R26 ;  /* 0x000000ffff118224 */ /* 0x000fe200078e001a */
        /* <DEDUP_REMOVED lines=8> */
[----:B----4-:R-:W-:-:S02]  /*46300*/  @!P0 IMAD.MOV.U32 R16, RZ, RZ, R14 ;  /* 0x000000ffff108224 */ /* 0x010fc400078e000e */
[----:B---3--:R-:W-:Y:S01]  /*46310*/  @!P0 IMAD.MOV.U32 R17, RZ, RZ, R22 ;  /* 0x000000ffff118224 */ /* 0x008fe200078e0016 */
[----:B------:R-:W3:Y:S04]  /*46320*/  LDL R14, [R1+0x3364] ;  /* 0x00336400010e7983 */ /* 0x000ee80000100800 */
[----:B------:R0:W4:Y:S01]  /*46330*/  @!P0 LDG.E.U8 R9, desc[UR32][R16.64] ;  /* 0x0000002010098981 */ /* 0x000122000c1e1100 */
[----:B------:R-:W-:Y:S02]  /*46340*/  PRMT R15, RZ, 0x7610, R15 ;  /* 0x00007610ff0f7816 */ /* 0x000fe4000000000f */
[----:B------:R-:W-:Y:S01]  /*46350*/  PRMT R18, RZ, 0x7610, R18 ;  /* 0x00007610ff127816 */ /* 0x000fe20000000012 */
[----:B------:R-:W4:Y:S04]  /*46360*/  LDL R22, [R1+0x3340] ;  /* 0x0033400001167983 */ /* 0x000f280000100800 */
[----:B------:R-:W0:Y:S04]  /*46370*/  LDL R16, [R1+0x32f0] ;  /* 0x0032f00001107983 */ /* 0x000e280000100800 */
[----:B------:R-:W0:Y:S02]  /*46380*/  LDL R17, [R1+0x332c] ;  /* 0x00332c0001117983 */ /* 0x000e240000100800 */
[----:B0-----:R-:W-:-:S04]  /*46390*/  @!P0 LOP3.LUT R17, R17, R16, RZ, 0x3c, !PT ;  /* 0x0000001011118212 */ /* 0x001fc800078e3cff */
[----:B------:R-:W-:-:S04]  /*463a0*/  @!P0 LOP3.LUT R16, R17, R16, RZ, 0x3c, !PT ;  /* 0x0000001011108212 */ /* 0x000fc800078e3cff */
[----:B------:R-:W-:-:S05]  /*463b0*/  @!P0 LOP3.LUT R17, R17, R16, RZ, 0x3c, !PT ;  /* 0x0000001011118212 */ /* 0x000fca00078e3cff */
[----:B------:R5:W4:Y:S04]  /*463c0*/  @!P0 LDG.E.U8 R7, desc[UR32][R16.64] ;  /* 0x0000002010078981 */ /* 0x000b28000c1e1100 */
[----:B------:R-:W2:Y:S01]  /*463d0*/  LDL R17, [R1+0x3300] ;  /* 0x0033000001117983 */ /* 0x000ea20000100800 */
[----:B-----5:R-:W-:Y:S01]  /*463e0*/  @!P0 IMAD.MOV.U32 R16, RZ, RZ, R29 ;  /* 0x000000ffff108224 */ /* 0x020fe200078e001d */
[----:B------:R-:W-:Y:S02]  /*463f0*/  PRMT R19, RZ, 0x7610, R19 ;  /* 0x00007610ff137816 */ /* 0x000fe40000000013 */
[----:B------:R-:W-:Y:S01]  /*46400*/  PRMT R21, RZ, 0x7610, R21 ;  /* 0x00007610ff157816 */ /* 0x000fe20000000015 */
[----:B------:R-:W-:Y:S04]  /*46410*/  LDS.U8 R29, [R0+UR4+0x2200] ;  /* 0x00220004001d7984 */ /* 0x000fe80008000000 */
[----:B--2---:R0:W2:Y:S02]  /*46420*/  @!P0 LDG.E.U8 R15, desc[UR32][R16.64] ;  /* 0x00000020100f8981 */ /* 0x0040a4000c1e1100 */
[----:B0-----:R-:W-:-:S02]  /*46430*/  @!P0 IMAD.MOV.U32 R16, RZ, RZ, R27 ;  /* 0x000000ffff108224 */ /* 0x001fc400078e001b */
[----:B------:R-:W-:Y:S01]  /*46440*/  @!P0 IMAD.MOV.U32 R17, RZ, RZ, R28 ;  /* 0x000000ffff118224 */ /* 0x000fe200078e001c */
[----:B------:R-:W-:Y:S04]  /*46450*/  LDS.U8 R27, [R0+UR4+0x8] ;  /* 0x00000804001b7984 */ /* 0x000fe80008000000 */
[----:B------:R0:W5:Y:S04]  /*46460*/  @!P0 LDG.E.U8 R18, desc[UR32][R16.64] ;  /* 0x0000002010128981 */ /* 0x000168000c1e1100 */
[----:B------:R-:W1:Y:S01]  /*46470*/  LDS.U8 R28, [R0+UR4] ;  /* 0x00000004001c7984 */ /* 0x000e620008000000 */
[----:B0-----:R-:W-:-:S02]  /*46480*/  @!P0 IMAD.MOV.U32 R16, RZ, RZ, R25 ;  /* 0x000000ffff108224 */ /* 0x001fc400078e0019 */
[----:B------:R-:W-:-:S05]  /*46490*/  @!P0 IMAD.MOV.U32 R17, RZ, RZ, R26 ;  /* 0x000000ffff118224 */ /* 0x000fca00078e001a */
[----:B------:R0:W2:Y:S02]  /*464a0*/  @!P0 LDG.E.U8 R19, desc[UR32][R16.64] ;  /* 0x0000002010138981 */ /* 0x0000a4000c1e1100 */
[----:B0-----:R-:W-:Y:S02]  /*464b0*/  @!P0 IMAD.MOV.U32 R16, RZ, RZ, R23 ;  /* 0x000000ffff108224 */ /* 0x001fe400078e0017 */
[----:B------:R-:W-:-:S05]  /*464c0*/  @!P0 IMAD.MOV.U32 R17, RZ, RZ, R24 ;  /* 0x000000ffff118224 */ /* 0x000fca00078e0018 */
[----:B------:R3:W2:Y:S02]  /*464d0*/  @!P0 LDG.E.U8 R21, desc[UR32][R16.64] ;  /* 0x0000002010158981 */ /* 0x0006a4000c1e1100 */
[----:B---3--:R-:W-:Y:S02]  /*464e0*/  @!P0 IMAD.MOV.U32 R16, RZ, RZ, R14 ;  /* 0x000000ffff108224 */ /* 0x008fe400078e000e */
[----:B------:R-:W0:Y:S04]  /*464f0*/  LDS.U8 R14, [R0+UR4+0x208] ;  /* 0x00020804000e7984 */ /* 0x000e280008000000 */
[----:B-1----:R-:W-:Y:S04]  /*46500*/  STL [R1+0x18], R28 ;  /* 0x0000181c01007387 */ /* 0x002fe80000100800 */
[----:B------:R-:W1:Y:S04]  /*46510*/  LDS.U8 R28, [R0+UR4+0x200] ;  /* 0x00020004001c7984 */ /* 0x000e680008000000 */
[----:B0-----:R-:W-:Y:S04]  /*46520*/  STL [R1+0x10], R14 ;  /* 0x0000100e01007387 */ /* 0x001fe80000100800 */
[----:B------:R-:W0:Y:S04]  /*46530*/  LDS.U8 R14, [R0+UR4+0x2000] ;  /* 0x00200004000e7984 */ /* 0x000e280008000000 */
[----:B------:R-:W-:Y:S04]  /*46540*/  STL [R1+0xc], R27 ;  /* 0x00000c1b01007387 */ /* 0x000fe80000100800 */
[----:B-1----:R-:W-:Y:S01]  /*46550*/  STL [R1+0x8], R28 ;  /* 0x0000081c01007387 */ /* 0x002fe20000100800 */
[----:B------:R-:W-:Y:S01]  /*46560*/  PRMT R20, RZ, 0x7610, R20 ;  /* 0x00007610ff147816 */ /* 0x000fe20000000014 */
[----:B----4-:R-:W-:Y:S01]  /*46570*/  @!P0 IMAD.MOV.U32 R17, RZ, RZ, R22 ;  /* 0x000000ffff118224 */ /* 0x010fe200078e0016 */
[C---:B------:R-:W-:Y:S01]  /*46580*/  LOP3.LUT R24, R0.reuse, 0x40, RZ, 0x3c, !PT ;  /* 0x0000004000187812 */ /* 0x040fe200078e3cff */
[----:B------:R-:W-:Y:S04]  /*46590*/  LDS.U8 R27, [R0+UR4+0x2208] ;  /* 0x00220804001b7984 */ /* 0x000fe80008000000 */
[----:B------:R1:W3:Y:S01]  /*465a0*/  @!P0 LDG.E.U8 R20, desc[UR32][R16.64] ;  /* 0x0000002010148981 */ /* 0x0002e2000c1e1100 */
[----:B------:R-:W-:-:S02]  /*465b0*/  LOP3.LUT R25, R0, 0x450, RZ, 0x3c, !PT ;  /* 0x0000045000197812 */ /* 0x000fc400078e3cff */
[C---:B------:R-:W-:Y:S01]  /*465c0*/  LOP3.LUT R23, R0.reuse, 0x60, RZ, 0x3c, !PT ;  /* 0x0000006000177812 */ /* 0x040fe200078e3cff */
[----:B------:R-:W-:Y:S04]  /*465d0*/  LDS.U8 R28, [R0+UR4+0x2008] ;  /* 0x00200804001c7984 */ /* 0x000fe80008000000 */
[----:B0-----:R-:W-:Y:S04]  /*465e0*/  STL [R1], R14 ;  /* 0x0000000e01007387 */ /* 0x001fe80000100800 */
[----:B------:R-:W0:Y:S04]  /*465f0*/  LDS.U8 R14, [R0+UR4+0x4000] ;  /* 0x00400004000e7984 */ /* 0x000e280008000000 */
[----:B0-----:R-:W-:Y:S04]  /*46600*/  STL [R1+0x4d8], R14 ;  /* 0x0004d80e01007387 */ /* 0x001fe80000100800 */
        /* <DEDUP_REMOVED lines=232> */
[----:B------:R-:W0:Y:S01]  /*47490*/  LDS.U8 R14, [R0+UR4+0xe388] ;  /* 0x00e38804000e7984 */ /* 0x000e220008000000 */
[----:B-1----:R-:W-:-:S03]  /*474a0*/  LOP3.LUT R16, R0, 0x20, RZ, 0x3c, !PT ;  /* 0x0000002000107812 */ /* 0x002fc600078e3cff */
[----:B0-----:R-:W-:Y:S04]  /*474b0*/  STL [R1+0x1048], R14 ;  /* 0x0010480e01007387 */ /* 0x001fe80000100800 */
[----:B------:R-:W0:Y:S01]  /*474c0*/  LDS.U8 R14, [R0+UR4+0xe380] ;  /* 0x00e38004000e7984 */ /* 0x000e220008000000 */
[C---:B------:R-:W-:Y:S02]  /*474d0*/  LOP3.LUT R17, R0.reuse, 0x430, RZ, 0x3c, !PT ;  /* 0x0000043000117812 */ /* 0x040fe400078e3cff */
[C---:B------:R-:W-:Y:S02]  /*474e0*/  LOP3.LUT R22, R0.reuse, 0x470, RZ, 0x3c, !PT ;  /* 0x0000047000167812 */ /* 0x040fe400078e3cff */
[----:B------:R-:W-:Y:S02]  /*474f0*/  LOP3.LUT R26, R0, 0x410, RZ, 0x3c, !PT ;  /* 0x00000410001a7812 */ /* 0x000fe400078e3cff */
[----:B------:R-:W1:Y:S04]  /*47500*/  LDS.U8 R0, [R0+UR4+0xe188] ;  /* 0x00e1880400007984 */ /* 0x000e680008000000 */
[----:B0-----:R-:W-:Y:S04]  /*47510*/  STL [R1+0x1050], R14 ;  /* 0x0010500e01007387 */ /* 0x001fe80000100800 */
[----:B------:R-:W0:Y:S04]  /*47520*/  LDS.U8 R14, [R16+UR4] ;  /* 0x00000004100e7984 */ /* 0x000e280008000000 */
[----:B-1----:R-:W-:Y:S04]  /*47530*/  STL [R1+0x1044], R0 ;  /* 0x0010440001007387 */ /* 0x002fe80000100800 */
[----:B------:R-:W1:Y:S04]  /*47540*/  LDS.U8 R0, [R16+UR4+0x208] ;  /* 0x0002080410007984 */ /* 0x000e680008000000 */
[----:B0-----:R-:W-:Y:S04]  /*47550*/  STL [R1+0x74], R14 ;  /* 0x0000740e01007387 */ /* 0x001fe80000100800 */
[----:B------:R-:W0:Y:S04]  /*47560*/  LDS.U8 R14, [R16+UR4+0x8] ;  /* 0x00000804100e7984 */ /* 0x000e280008000000 */
        /* <DEDUP_REMOVED lines=9> */
[----:B------:R-:W-:Y:S04]  /*47600*/  LDS.U8 R0, [R16+UR4+0x2200] ;  /* 0x0022000410007984 */ /* 0x000fe80008000000 */
        /* <DEDUP_REMOVED lines=240> */
[----:B------:R-:W1:Y:S04]  /*48510*/  LDS.U8 R16, [R17+UR4] ;  /* 0x0000000411107984 */ /* 0x000e680008000000 */
        /* <DEDUP_REMOVED lines=255> */
[----:B------:R-:W-:Y:S04]  /*49510*/  LDS.U8 R17, [R24+UR4] ;  /* 0x0000000418117984 */ /* 0x000fe80008000000 */
        /* <DEDUP_REMOVED lines=508> */
[----:B------:R-:W4:Y:S04]  /*4b4e0*/  LDS.U8 R25, [R23+UR4] ;  /* 0x0000000417197984 */ /* 0x000f280008000000 */
[----:B0-----:R-:W-:Y:S04]  /*4b4f0*/  STL [R1+0x1294], R14 ;  /* 0x0012940e01007387 */ /* 0x001fe80000100800 */
[----:B------:R-:W0:Y:S04]  /*4b500*/  LDS.U8 R14, [R23+UR4+0x208] ;  /* 0x00020804170e7984 */ /* 0x000e280008000000 */
[----:B-1----:R-:W-:Y:S04]  /*4b510*/  STL [R1+0x1288], R24 ;  /* 0x0012881801007387 */ /* 0x002fe80000100800 */
[----:B------:R-:W1:Y:S04]  /*4b520*/  LDS.U8 R24, [R23+UR4+0x8] ;  /* 0x0000080417187984 */ /* 0x000e680008000000 */
[----:B----4-:R-:W-:Y:S04]  /*4b530*/  STL [R1+0x9c], R25 ;  /* 0x00009c1901007387 */ /* 0x010fe80000100800 */
[----:B------:R-:W4:Y:S04]  /*4b540*/  LDS.U8 R25, [R23+UR4+0x200] ;  /* 0x0002000417197984 */ /* 0x000f280008000000 */
        /* <DEDUP_REMOVED lines=249> */
[----:B------:R-:W1:Y:S04]  /*4c4e0*/  LDS.U8 R24, [R22+UR4] ;  /* 0x0000000416187984 */ /* 0x000e680008000000 */
[----:B----4-:R-:W-:Y:S04]  /*4c4f0*/  STL [R1+0x10b0], R25 ;  /* 0x0010b01901007387 */ /* 0x010fe80000100800 */
[----:B------:R-:W4:Y:S04]  /*4c500*/  LDS.U8 R23, [R22+UR4+0x208] ;  /* 0x0002080416177984 */ /* 0x000f280008000000 */
[----:B------:R-:W-:Y:S04]  /*4c510*/  LDS.U8 R25, [R26+UR4+0x4188] ;  /* 0x004188041a197984 */ /* 0x000fe80008000000 */
        /* <DEDUP_REMOVED lines=252> */
[----:B------:R-:W-:Y:S04]  /*4d4e0*/  LDS.U8 R22, [R26+UR4+0x208] ;  /* 0x000208041a167984 */ /* 0x000fe80008000000 */
[----:B0-----:R-:W-:Y:S04]  /*4d4f0*/  STL [R1+0x12ac], R14 ;  /* 0x0012ac0e01007387 */ /* 0x001fe80000100800 */
[----:B------:R-:W0:Y:S04]  /*4d500*/  LDS.U8 R14, [R26+UR4] ;  /* 0x000000041a0e7984 */ /* 0x000e280008000000 */
[----:B-1----:R-:W-:Y:S04]  /*4d510*/  STL [R1+0x12b4], R24 ;  /* 0x0012b41801007387 */ /* 0x002fe80000100800 */
[----:B------:R-:W-:Y:S04]  /*4d520*/  LDS.U8 R24, [R26+UR4+0x2380] ;  /* 0x002380041a187984 */ /* 0x000fe80008000000 */
[----:B----4-:R-:W-:Y:S04]  /*4d530*/  STL [R1+0x12a8], R23 ;  /* 0x0012a81701007387 */ /* 0x010fe80000100800 */
[----:B------:R-:W1:Y:S04]  /*4d540*/  LDS.U8 R23, [R26+UR4+0x8] ;  /* 0x000008041a177984 */ /* 0x000e680008000000 */
[----:B0-----:R-:W-:Y:S04]  /*4d550*/  STL [R1+0x2d4], R14 ;  /* 0x0002d40e01007387 */ /* 0x001fe80000100800 */
[----:B------:R-:W0:Y:S04]  /*4d560*/  LDS.U8 R14, [R26+UR4+0x200] ;  /* 0x000200041a0e7984 */ /* 0x000e280008000000 */
[----:B------:R-:W-:Y:S04]  /*4d570*/  STL [R1+0x2d0], R22 ;  /* 0x0002d01601007387 */ /* 0x000fe80000100800 */
[----:B------:R-:W4:Y:S04]  /*4d580*/  LDS.U8 R22, [R26+UR4+0x2000] ;  /* 0x002000041a167984 */ /* 0x000f280008000000 */
[----:B-1----:R-:W-:Y:S04]  /*4d590*/  STL [R1+0x2dc], R23 ;  /* 0x0002dc1701007387 */ /* 0x002fe80000100800 */
[----:B------:R-:W1:Y:S04]  /*4d5a0*/  LDS.U8 R23, [R26+UR4+0x2208] ;  /* 0x002208041a177984 */ /* 0x000e680008000000 */
[----:B0-----:R-:W-:Y:S04]  /*4d5b0*/  STL [R1+0x2d8], R14 ;  /* 0x0002d80e01007387 */ /* 0x001fe80000100800 */
[----:B------:R-:W0:Y:S04]  /*4d5c0*/  LDS.U8 R14, [R26+UR4+0x2008] ;  /* 0x002008041a0e7984 */ /* 0x000e280008000000 */
[----:B----4-:R-:W-:Y:S04]  /*4d5d0*/  STL [R1+0x2e4], R22 ;  /* 0x0002e41601007387 */ /* 0x010fe80000100800 */
        /* <DEDUP_REMOVED lines=191> */
[----:B----4-:R4:W-:Y:S04]  /*4e1d0*/  STL [R1+0x468], R22 ;  /* 0x0004681601007387 */ /* 0x0109e80000100800 */
[----:B----4-:R-:W4:Y:S04]  /*4e1e0*/  LDL.LU R22, [R1+0x58] ;  /* 0x0000580001167983 */ /* 0x010f280000300800 */
[----:B-1----:R1:W-:Y:S04]  /*4e1f0*/  STL [R1+0x464], R23 ;  /* 0x0004641701007387 */ /* 0x0023e80000100800 */
[----:B0-----:R-:W-:Y:S04]  /*4e200*/  STL [R1+0x470], R14 ;  /* 0x0004700e01007387 */ /* 0x001fe80000100800 */
[----:B------:R-:W0:Y:S04]  /*4e210*/  LDS.U8 R14, [R26+UR4+0x4180] ;  /* 0x004180041a0e7984 */ /* 0x000e280008000000 */
[----:B-1----:R-:W5:Y:S04]  /*4e220*/  LDL.LU R23, [R1+0x48] ;  /* 0x0000480001177983 */ /* 0x002f680000300800 */
[----:B------:R-:W-:Y:S04]  /*4e230*/  STL [R1+0x46c], R24 ;  /* 0x00046c1801007387 */ /* 0x000fe80000100800 */
[----:B------:R-:W1:Y:S04]  /*4e240*/  LDS.U8 R24, [R26+UR4+0x4388] ;  /* 0x004388041a187984 */ /* 0x000e680008000000 */
[----:B0-----:R-:W-:Y:S04]  /*4e250*/  STL [R1+0xa38], R14 ;  /* 0x000a380e01007387 */ /* 0x001fe80000100800 */
[----:B------:R-:W0:Y:S04]  /*4e260*/  LDS.U8 R14, [R26+UR4+0x4380] ;  /* 0x004380041a0e7984 */ /* 0x000e280008000000 */
[----:B-1----:R-:W-:Y:S04]  /*4e270*/  STL [R1+0xa34], R24 ;  /* 0x000a341801007387 */ /* 0x002fe80000100800 */
[----:B------:R1:W-:Y:S04]  /*4e280*/  STL [R1+0xa40], R25 ;  /* 0x000a401901007387 */ /* 0x0003e80000100800 */
[----:B------:R-:W2:Y:S04]  /*4e290*/  LDS.U8 R24, [R26+UR4+0x6180] ;  /* 0x006180041a187984 */ /* 0x000ea80008000000 */
[----:B-1----:R-:W3:Y:S04]  /*4e2a0*/  LDL.LU R25, [R1+0x54] ;  /* 0x0000540001197983 */ /* 0x002ee80000300800 */
[----:B0-----:R-:W-:Y:S04]  /*4e2b0*/  STL [R1+0xa3c], R14 ;  /* 0x000a3c0e01007387 */ /* 0x001fe80000100800 */
[----:B------:R-:W0:Y:S04]  /*4e2c0*/  LDS.U8 R14, [R26+UR4+0x6388] ;  /* 0x006388041a0e7984 */ /* 0x000e280008000000 */
[----:B--2---:R-:W-:Y:S04]  /*4e2d0*/  STL [R1+0xa48], R24 ;  /* 0x000a481801007387 */ /* 0x004fe80000100800 */
        /* <DEDUP_REMOVED lines=11> */
[----:B-1----:R1:W-:Y:S04]  /*4e390*/  STL [R1+0xe40], R24 ;  /* 0x000e401801007387 */ /* 0x0023e80000100800 */
[----:B-1----:R-:W2:Y:S04]  /*4e3a0*/  LDL.LU R24, [R1+0x50] ;  /* 0x0000500001187983 */ /* 0x002ea80000300800 */
        /* <DEDUP_REMOVED lines=23> */
[----:B0-----:R0:W-:Y:S02]  /*4e520*/  STL [R1+0x1254], R14 ;  /* 0x0012540e01007387 */ /* 0x0011e40000100800 */
[----:B0-----:R-:W0:Y:S02]  /*4e530*/  S2R R14, SR_TID.X ;  /* 0x00000000000e7919 */ /* 0x001e240000002100 */
[----:B-1----:R-:W-:Y:S01]  /*4e540*/  STL [R1+0x1248], R26 ;  /* 0x0012481a01007387 */ /* 0x002fe20000100800 */
[----:B0-----:R-:W-:Y:S01]  /*4e550*/  LOP3.LUT R14, R14, 0x3f, RZ, 0xc0, !PT ;  /* 0x0000003f0e0e7812 */ /* 0x001fe200078ec0ff */
[----:B------:R-:W-:Y:S06]  /*4e560*/  BAR.SYNC.DEFER_BLOCKING 0x0 ;  /* 0x0000000000007b1d */ /* 0x000fec0000010000 */
[----:B------:R0:W-:Y:S04]  /*4e570*/  STS.U8 [R14+UR4], R8 ;  /* 0x000000080e007988 */ /* 0x0001e80008000004 */
[----:B------:R1:W-:Y:S04]  /*4e580*/  STS.U8 [R14+UR4+0x240], R4 ;  /* 0x000240040e007988 */ /* 0x0003e80008000004 */
[----:B0-----:R-:W2:Y:S04]  /*4e590*/  LDL.LU R8, [R1+0x42f8] ;  /* 0x0042f80001087983 */ /* 0x001ea80000300800 */
[----:B-1----:R-:W2:Y:S04]  /*4e5a0*/  LDL.LU R4, [R1+0x42f4] ;  /* 0x0042f40001047983 */ /* 0x002ea80000300800 */
[----:B------:R0:W-:Y:S04]  /*4e5b0*/  STS.U8 [R14+UR4+0x440], R3 ;  /* 0x000440030e007988 */ /* 0x0001e80008000004 */
[----:B----4-:R-:W-:Y:S01]  /*4e5c0*/  STS.U8 [R14+UR4+0x40], R22 ;  /* 0x000040160e007988 */ /* 0x010fe20008000004 */
[----:B0-----:R-:W-:-:S03]  /*4e5d0*/  LOP3.LUT R3, R14, 0x10, RZ, 0x3c, !PT ;  /* 0x000000100e037812 */ /* 0x001fc600078e3cff */
[----:B-----5:R-:W-:Y:S04]  /*4e5e0*/  STS.U8 [R14+UR4+0x200], R23 ;  /* 0x000200170e007988 */ /* 0x020fe80008000004 */
[----:B------:R0:W-:Y:S04]  /*4e5f0*/  STS.U8 [R14+UR4+0x400], R12 ;  /* 0x0004000c0e007988 */ /* 0x0001e80008000004 */
[----:B------:R-:W-:Y:S04]  /*4e600*/  STS.U8 [R14+UR4+0x640], R18 ;  /* 0x000640120e007988 */ /* 0x000fe80008000004 */
[----:B------:R-:W-:Y:S04]  /*4e610*/  STS.U8 [R14+UR4+0x600], R11 ;  /* 0x0006000b0e007988 */ /* 0x000fe80008000004 */
[----:B0-----:R-:W4:Y:S04]  /*4e620*/  LDL.LU R12, [R1+0x42f0] ;  /* 0x0042f000010c7983 */ /* 0x001f280000300800 */
[----:B------:R0:W-:Y:S04]  /*4e630*/  STS.U8 [R3+UR4+0x80], R13 ;  /* 0x0000800d03007988 */ /* 0x0001e80008000004 */
[----:B0-----:R-:W5:Y:S04]  /*4e640*/  LDL.LU R13, [R1+0x42ec] ;  /* 0x0042ec00010d7983 */ /* 0x001f680000300800 */
[----:B---3--:R-:W-:Y:S04]  /*4e650*/  STS.U8 [R3+UR4+0xc0], R25 ;  /* 0x0000c01903007988 */ /* 0x008fe80008000004 */
[----:B------:R0:W-:Y:S04]  /*4e660*/  STS.U8 [R3+UR4+0x2c0], R2 ;  /* 0x0002c00203007988 */ /* 0x0001e80008000004 */
[----:B------:R-:W-:Y:S04]  /*4e670*/  STS.U8 [R3+UR4+0x480], R9 ;  /* 0x0004800903007988 */ /* 0x000fe80008000004 */
[----:B------:R-:W-:Y:S04]  /*4e680*/  STS.U8 [R3+UR4+0x6c0], R19 ;  /* 0x0006c01303007988 */ /* 0x000fe80008000004 */
[----:B0-----:R-:W3:Y:S04]  /*4e690*/  LDL.LU R2, [R1+0x42e8] ;  /* 0x0042e80001027983 */ /* 0x001ee80000300800 */
[----:B--2---:R0:W-:Y:S02]  /*4e6a0*/  STS.U8 [R3+UR4+0x280], R4 ;  /* 0x0002800403007988 */ /* 0x0041e40008000004 */
[----:B0-----:R-:W0:Y:S02]  /*4e6b0*/  S2R R4, SR_TID.X ;  /* 0x0000000000047919 */ /* 0x001e240000002100 */
[----:B----4-:R-:W-:Y:S01]  /*4e6c0*/  STS.U8 [R3+UR4+0x4c0], R12 ;  /* 0x0004c00c03007988 */ /* 0x010fe20008000004 */
[----:B0-----:R-:W-:-:S04]  /*4e6d0*/  LOP3.LUT R4, R4, 0x3f, RZ, 0xc0, !PT ;  /* 0x0000003f04047812 */ /* 0x001fc800078ec0ff */
[----:B------:R-:W-:Y:S01]  /*4e6e0*/  LOP3.LUT R4, R4, 0x20, RZ, 0x3c, !PT ;  /* 0x0000002004047812 */ /* 0x000fe200078e3cff */
[----:B-----5:R-:W-:Y:S04]  /*4e6f0*/  STS.U8 [R3+UR4+0x680], R13 ;  /* 0x0006800d03007988 */ /* 0x020fe80008000004 */
[----:B------:R0:W-:Y:S04]  /*4e700*/  STS.U8 [R4+UR4+0x100], R5 ;  /* 0x0001000504007988 */ /* 0x0001e80008000004 */
[----:B0-----:R-:W2:Y:S04]  /*4e710*/  LDL.LU R5, [R1+0x42e4] ;  /* 0x0042e40001057983 */ /* 0x001ea80000300800 */
[----:B------:R0:W-:Y:S04]  /*4e720*/  STS.U8 [R4+UR4+0x140], R24 ;  /* 0x0001401804007988 */ /* 0x0001e80008000004 */
[----:B------:R-:W4:Y:S01]  /*4e730*/  LDL.LU R19, [R1+0x3c] ;  /* 0x00003c0001137983 */ /* 0x000f220000300800 */
[----:B0-----:R-:W0:Y:S03]  /*4e740*/  S2R R24, SR_TID.X ;  /* 0x0000000000187919 */ /* 0x001e260000002100 */
[----:B------:R1:W-:Y:S04]  /*4e750*/  STS.U8 [R4+UR4+0x340], R10 ;  /* 0x0003400a04007988 */ /* 0x0003e80008000004 */
[----:B------:R5:W-:Y:S04]  /*4e760*/  STS.U8 [R4+UR4+0x500], R7 ;  /* 0x0005000704007988 */ /* 0x000be80008000004 */
[----:B-1----:R-:W4:Y:S04]  /*4e770*/  LDL.LU R10, [R1+0x42e0] ;  /* 0x0042e000010a7983 */ /* 0x002f280000300800 */
[----:B-----5:R-:W5:Y:S04]  /*4e780*/  LDL.LU R7, [R1+0x4c] ;  /* 0x00004c0001077983 */ /* 0x020f680000300800 */
[----:B---3--:R-:W-:Y:S04]  /*4e790*/  STS.U8 [R4+UR4+0x300], R2 ;  /* 0x0003000204007988 */ /* 0x008fe80008000004 */
[----:B------:R-:W-:Y:S04]  /*4e7a0*/  STS.U8 [R4+UR4+0x740], R21 ;  /* 0x0007401504007988 */ /* 0x000fe80008000004 */
[----:B------:R-:W-:Y:S01]  /*4e7b0*/  STS.U8 [R4+UR4+0x700], R8 ;  /* 0x0007000804007988 */ /* 0x000fe20008000004 */
[----:B0-----:R-:W-:-:S03]  /*4e7c0*/  LOP3.LUT R3, R24, 0x7, RZ, 0xc0, !PT ;  /* 0x0000000718037812 */ /* 0x001fc600078ec0ff */
[----:B--2---:R0:W-:Y:S04]  /*4e7d0*/  STS.U8 [R4+UR4+0x540], R5 ;  /* 0x0005400504007988 */ /* 0x0041e80008000004 */
[----:B0-----:R-:W2:Y:S01]  /*4e7e0*/  LDL.LU R5, [R1+0x18] ;  /* 0x0000180001057983 */ /* 0x001ea20000300800 */
[----:B------:R-:W-:-:S03]  /*4e7f0*/  IMAD.SHL.U32 R4, R24, 0x2, RZ ;  /* 0x0000000218047824 */ /* 0x000fc600078e00ff */
[----:B------:R-:W2:Y:S04]  /*4e800*/  LDL.LU R13, [R1+0x10] ;  /* 0x00001000010d7983 */ /* 0x000ea80000300800 */
[----:B------:R-:W3:Y:S04]  /*4e810*/  LDL.LU R26, [R1+0xc] ;  /* 0x00000c00011a7983 */ /* 0x000ee80000300800 */
[----:B------:R-:W4:Y:S04]  /*4e820*/  LDL.LU R25, [R1+0x8] ;  /* 0x0000080001197983 */ /* 0x000f280000300800 */
[----:B------:R-:W4:Y:S01]  /*4e830*/  LDL.LU R24, [R1] ;  /* 0x0000000001187983 */ /* 0x000f220000300800 */
[----:B------:R-:W0:Y:S03]  /*4e840*/  S2R R2, SR_TID.X ;  /* 0x0000000000027919 */ /* 0x000e260000002100 */
[----:B---3--:R-:W-:Y:S04]  /*4e850*/  STL.64 [R1+0x42d0], R26 ;  /* 0x0042d01a01007387 */ /* 0x008fe80000100a00 */
[----:B----4-:R-:W-:Y:S04]  /*4e860*/  STL.64 [R1+0x42c8], R24 ;  /* 0x0042c81801007387 */ /* 0x010fe80000100a00 */
[----:B------:R-:W3:Y:S04]  /*4e870*/  LDL.LU R12, [R1+0x74] ;  /* 0x00007400010c7983 */ /* 0x000ee80000300800 */
[----:B------:R-:W3:Y:S04]  /*4e880*/  LDL.LU R9, [R1+0x70] ;  /* 0x0000700001097983 */ /* 0x000ee80000300800 */
[----:B------:R-:W4:Y:S04]  /*4e890*/  LDL.LU R11, [R1+0x6c] ;  /* 0x00006c00010b7983 */ /* 0x000f280000300800 */
[----:B------:R-:W4:Y:S04]  /*4e8a0*/  LDL.LU R14, [R1+0x68] ;  /* 0x00006800010e7983 */ /* 0x000f280000300800 */
[----:B------:R-:W5:Y:S01]  /*4e8b0*/  LDL.LU R18, [R1+0x64] ;  /* 0x0000640001127983 */ /* 0x000f620000300800 */
[----:B0-----:R-:W-:-:S04]  /*4e8c0*/  LOP3.LUT R2, R2, 0x3f, RZ, 0xc0, !PT ;  /* 0x0000003f02027812 */ /* 0x001fc800078ec0ff */
[----:B------:R-:W-:-:S05]  /*4e8d0*/  LOP3.LUT R2, R2, 0x30, RZ, 0x3c, !PT ;  /* 0x0000003002027812 */ /* 0x000fca00078e3cff */
[----:B------:R0:W-:Y:S04]  /*4e8e0*/  STS.U8 [R2+UR4+0x180], R10 ;  /* 0x0001800a02007988 */ /* 0x0001e80008000004 */
[----:B------:R1:W-:Y:S01]  /*4e8f0*/  STS.U8 [R2+UR4+0x3c0], R6 ;  /* 0x0003c00602007988 */ /* 0x0003e20008000004 */
[----:B------:R-:W-:-:S05]  /*4e900*/  IMAD R3, R3, 0x90, RZ ;  /* 0x0000009003037824 */ /* 0x000fca00078e02ff */
[----:B------:R-:W-:Y:S01]  /*4e910*/  LOP3.LUT R3, R3, 0x30, R4, 0x78, !PT ;  /* 0x0000003003037812 */ /* 0x000fe200078e7804 */
[----:B------:R-:W-:Y:S04]  /*4e920*/  STS.U8 [R2+UR4+0x380], R19 ;  /* 0x0003801302007988 */ /* 0x000fe80008000004 */
[----:B-----5:R-:W-:Y:S04]  /*4e930*/  STL [R1+0x42b0], R18 ;  /* 0x0042b01201007387 */ /* 0x020fe80000100800 */
[----:B------:R5:W-:Y:S04]  /*4e940*/  STL.64 [R1+0x42a8], R16 ;  /* 0x0042a81001007387 */ /* 0x000be80000100a00 */
[----:B------:R-:W4:Y:S04]  /*4e950*/  LDL.LU R22, [R1+0x60] ;  /* 0x0000600001167983 */ /* 0x000f280000300800 */
[----:B------:R-:W4:Y:S04]  /*4e960*/  LDL.LU R23, [R1+0x5c] ;  /* 0x00005c0001177983 */ /* 0x000f280000300800 */
[----:B0-----:R-:W2:Y:S04]  /*4e970*/  LDL.LU R10, [R1+0x42dc] ;  /* 0x0042dc00010a7983 */ /* 0x001ea80000300800 */
[----:B-1----:R-:W3:Y:S04]  /*4e980*/  LDL.LU R6, [R1+0x42d8] ;  /* 0x0042d80001067983 */ /* 0x002ee80000300800 */
[----:B------:R-:W-:Y:S04]  /*4e990*/  STL [R1+0x390], R3 ;  /* 0x0003900301007387 */ /* 0x000fe80000100800 */
[----:B-----5:R-:W5:Y:S04]  /*4e9a0*/  LDL.LU.64 R16, [R1+0x680] ;  /* 0x0006800001107983 */ /* 0x020f680000300a00 */
[----:B------:R-:W4:Y:S04]  /*4e9b0*/  LDL.LU.64 R18, [R1+0x688] ;  /* 0x0006880001127983 */ /* 0x000f280000300a00 */
[----:B------:R-:W-:Y:S04]  /*4e9c0*/  STS.U8 [R2+UR4+0x1c0], R7 ;  /* 0x0001c00702007988 */ /* 0x000fe80008000004 */
[----:B------:R-:W-:Y:S04]  /*4e9d0*/  STS.U8 [R2+UR4+0x580], R15 ;  /* 0x0005800f02007988 */ /* 0x000fe80008000004 */
[----:B------:R-:W-:Y:S04]  /*4e9e0*/  STS.U8 [R2+UR4+0x7c0], R20 ;  /* 0x0007c01402007988 */ /* 0x000fe80008000004 */
[----:B--2---:R-:W-:Y:S04]  /*4e9f0*/  STS.U8 [R2+UR4+0x5c0], R10 ;  /* 0x0005c00a02007988 */ /* 0x004fe80008000004 */
[----:B---3--:R-:W-:Y:S01]  /*4ea00*/  STS.U8 [R2+UR4+0x780], R6 ;  /* 0x0007800602007988 */ /* 0x008fe20008000004 */
[----:B------:R-:W-:Y:S06]  /*4ea10*/  BAR.SYNC.DEFER_BLOCKING 0x0 ;  /* 0x0000000000007b1d */ /* 0x000fec0000010000 */
[----:B------:R-:W0:Y:S04]  /*4ea20*/  LDSM.16.M88.4 R24, [R3+UR4] ;  /* 0x000000040318783b */ /* 0x000e280008000200 */
[----:B----4-:R-:W-:Y:S04]  /*4ea30*/  STL.64 [R1+0x42c0], R18 ;  /* 0x0042c01201007387 */ /* 0x010fe80000100a00 */
[----:B-----5:R1:W-:Y:S04]  /*4ea40*/  STL.64 [R1+0x42b8], R16 ;  /* 0x0042b81001007387 */ /* 0x0203e80000100a00 */
[----:B-1----:R-:W2:Y:S04]  /*4ea50*/  LDL.LU.64 R16, [R1+0x710] ;  /* 0x0007100001107983 */ /* 0x002ea80000300a00 */
[----:B------:R-:W2:Y:S04]  /*4ea60*/  LDL.LU.64 R18, [R1+0x718] ;  /* 0x0007180001127983 */ /* 0x000ea80000300a00 */
[----:B0-----:R-:W-:Y:S01]  /*4ea70*/  STL.64 [R1+0x2b0], R24 ;  /* 0x0002b01801007387 */ /* 0x001fe20000100a00 */
[----:B------:R-:W-:-:S02]  /*4ea80*/  IMAD.MOV.U32 R10, RZ, RZ, R24 ;  /* 0x000000ffff0a7224 */ /* 0x000fc400078e0018 */
[----:B------:R-:W-:Y:S01]  /*4ea90*/  IMAD.MOV.U32 R8, RZ, RZ, R25 ;  /* 0x000000ffff087224 */ /* 0x000fe200078e0019 */
[----:B------:R-:W-:Y:S04]  /*4eaa0*/  STL.64 [R1+0x2b8], R26 ;  /* 0x0002b81a01007387 */ /* 0x000fe80000100a00 */
[----:B------:R-:W0:Y:S04]  /*4eab0*/  LDSM.16.M88.4 R24, [R3+UR4+0x400] ;  /* 0x000400040318783b */ /* 0x000e280008000200 */
[----:B0-----:R-:W-:Y:S01]  /*4eac0*/  STL.64 [R1+0x2c0], R24 ;  /* 0x0002c01801007387 */ /* 0x001fe20000100a00 */
[----:B------:R-:W-:-:S02]  /*4ead0*/  IMAD.MOV.U32 R7, RZ, RZ, R24 ;  /* 0x000000ffff077224 */ /* 0x000fc400078e0018 */
[----:B------:R-:W-:Y:S01]  /*4eae0*/  IMAD.MOV.U32 R6, RZ, RZ, R25 ;  /* 0x000000ffff067224 */ /* 0x000fe200078e0019 */
[----:B------:R0:W-:Y:S04]  /*4eaf0*/  STL.64 [R1+0x2c8], R26 ;  /* 0x0002c81a01007387 */ /* 0x0001e80000100a00 */
[----:B0-----:R-:W3:Y:S04]  /*4eb00*/  LDL.LU.64 R26, [R1+0x42d0] ;  /* 0x0042d000011a7983 */ /* 0x001ee80000300a00 */
[----:B------:R-:W3:Y:S01]  /*4eb10*/  LDL.LU.64 R24, [R1+0x42c8] ;  /* 0x0042c80001187983 */ /* 0x000ee20000300a00 */
[----:B------:R-:W-:-:S02]  /*4eb20*/  IMAD R2, R13, 0x100, R5 ;  /* 0x000001000d027824 */ /* 0x000fc400078e0205 */
[----:B------:R-:W-:Y:S02]  /*4eb30*/  IMAD R5, R29, 0x100, R28 ;  /* 0x000001001d057824 */ /* 0x000fe400078e021c */
[----:B---3--:R-:W-:Y:S02]  /*4eb40*/  IMAD R4, R27, 0x100, R24 ;  /* 0x000001001b047824 */ /* 0x008fe400078e0218 */
[----:B------:R-:W-:Y:S01]  /*4eb50*/  IMAD R3, R25, 0x100, R26 ;  /* 0x0000010019037824 */ /* 0x000fe200078e021a */
[----:B------:R-:W-:Y:S02]  /*4eb60*/  F2FP.F16.E4M3.UNPACK_B R27, R5 ;  /* 0x00000005ff1b723e */ /* 0x000fe400020006ff */
[----:B------:R-:W-:Y:S02]  /*4eb70*/  F2FP.F16.E4M3.UNPACK_B R26, R4 ;  /* 0x00000004ff1a723e */ /* 0x000fe400020006ff */
[----:B------:R-:W-:Y:S02]  /*4eb80*/  F2FP.F16.E4M3.UNPACK_B R24, R2 ;  /* 0x00000002ff18723e */ /* 0x000fe400020006ff */
[----:B------:R-:W-:-:S02]  /*4eb90*/  F2FP.F16.E4M3.UNPACK_B R25, R3 ;  /* 0x00000003ff19723e */ /* 0x000fc400020006ff */
[----:B------:R-:W-:Y:S02]  /*4eba0*/  F2FP.F16.E4M3.UNPACK_B R4, R10 ;  /* 0x0000000aff04723e */ /* 0x000fe400020006ff */
[----:B------:R-:W-:-:S07]  /*4ebb0*/  F2FP.F16.E4M3.UNPACK_B R5, R8 ;  /* 0x00000008ff05723e */ /* 0x000fce00020006ff */
[----:B--2---:R-:W-:-:S15]  /*4ebc0*/  HMMA.16816.F32 R16, R24, R4, R16 ;  /* 0x000000041810723c */ /* 0x004fde0000001810 */
[----:B------:R-:W-:-:S08]  /*4ebd0*/  NOP ;  /* 0x0000000000007918 */ /* 0x000fd00000000000 */
[----:B------:R-:W-:Y:S04]  /*4ebe0*/  STL.64 [R1], R16 ;  /* 0x0000001001007387 */ /* 0x000fe80000100a00 */
[----:B------:R0:W-:Y:S04]  /*4ebf0*/  STL.64 [R1+0x8], R18 ;  /* 0x0000081201007387 */ /* 0x0001e80000100a00 */
[----:B0-----:R-:W2:Y:S04]  /*4ec00*/  LDL.LU.64 R18, [R1+0x42c0] ;  /* 0x0042c00001127983 */ /* 0x001ea80000300a00 */
[----:B------:R-:W2:Y:S01]  /*4ec10*/  LDL.LU.64 R16, [R1+0x42b8] ;  /* 0x0042b80001107983 */ /* 0x000ea20000300a00 */
[----:B------:R-:W-:-:S02]  /*4ec20*/  F2FP.F16.E4M3.UNPACK_B R2, R7 ;  /* 0x00000007ff02723e */ /* 0x000fc400020006ff */
[----:B------:R-:W-:-:S07]  /*4ec30*/  F2FP.F16.E4M3.UNPACK_B R3, R6 ;  /* 0x00000006ff03723e */ /* 0x000fce00020006ff */
[----:B--2---:R-:W-:Y:S01]  /*4ec40*/  HMMA.16816.F32 R24, R24, R2, R16 ;  /* 0x000000021818723c */ /* 0x004fe20000001810 */
[----:B------:R-:W2:Y:S04]  /*4ec50*/  LDL.LU R18, [R1+0x42b0] ;  /* 0x0042b00001127983 */ /* 0x000ea80000300800 */
[----:B------:R-:W3:-:S15]  /*4ec60*/  LDL.LU.64 R16, [R1+0x42a8] ;  /* 0x0042a80001107983 */ /* 0x000ede0000300a00 */
[----:B------:R-:W-:-:S03]  /*4ec70*/  NOP ;  /* 0x0000000000007918 */ /* 0x000fc60000000000 */
[----:B------:R-:W-:Y:S04]  /*4ec80*/  STL.64 [R1+0x4170], R26 ;  /* 0x0041701a01007387 */ /* 0x000fe80000100a00 */
[----:B------:R0:W-:Y:S04]  /*4ec90*/  STL.64 [R1+0x4168], R24 ;  /* 0x0041681801007387 */ /* 0x0001e80000100a00 */
[----:B0-----:R-:W4:Y:S04]  /*4eca0*/  LDL.LU R25, [R1+0x84] ;  /* 0x0000840001197983 */ /* 0x001f280000300800 */
[----:B------:R-:W5:Y:S04]  /*4ecb0*/  LDL.LU R26, [R1+0x80] ;  /* 0x00008000011a7983 */ /* 0x000f680000300800 */
[----:B------:R-:W5:Y:S01]  /*4ecc0*/  LDL.LU R27, [R1+0x8c] ;  /* 0x00008c00011b7983 */ /* 0x000f620000300800 */
[----:B------:R-:W-:-:S02]  /*4ecd0*/  IMAD R6, R9, 0x100, R12 ;  /* 0x0000010009067824 */ /* 0x000fc400078e020c */
[----:B------:R-:W-:Y:S01]  /*4ece0*/  IMAD R7, R14, 0x100, R11 ;  /* 0x000001000e077824 */ /* 0x000fe200078e020b */
[----:B-----5:R-:W-:Y:S04]  /*4ecf0*/  STL.64 [R1+0x42a0], R26 ;  /* 0x0042a01a01007387 */ /* 0x020fe80000100a00 */
[----:B----4-:R0:W-:Y:S04]  /*4ed00*/  STL [R1+0x4298], R25 ;  /* 0x0042981901007387 */ /* 0x0101e80000100800 */
[----:B0-----:R-:W4:Y:S04]  /*4ed10*/  LDL.LU.64 R24, [R1+0x700] ;  /* 0x0007000001187983 */ /* 0x001f280000300a00 */
[----:B------:R-:W4:Y:S04]  /*4ed20*/  LDL.LU.64 R26, [R1+0x708] ;  /* 0x00070800011a7983 */ /* 0x000f280000300a00 */
[----:B------:R-:W5:Y:S04]  /*4ed30*/  LDL.LU R15, [R1+0x88] ;  /* 0x00008800010f7983 */ /* 0x000f680000300800 */
[----:B------:R-:W5:Y:S04]  /*4ed40*/  LDL.LU R29, [R1+0xa8] ;  /* 0x0000a800011d7983 */ /* 0x000f680000300800 */
[----:B------:R-:W5:Y:S04]  /*4ed50*/  LDL.LU R28, [R1+0xb4] ;  /* 0x0000b400011c7983 */ /* 0x000f680000300800 */
[----:B------:R-:W3:Y:S04]  /*4ed60*/  LDL.LU R20, [R1+0xb0] ;  /* 0x0000b00001147983 */ /* 0x000ee80000300800 */
[----:B------:R-:W3:Y:S04]  /*4ed70*/  LDL.LU R21, [R1+0xd4] ;  /* 0x0000d40001157983 */ /* 0x000ee80000300800 */
[----:B------:R-:W4:Y:S04]  /*4ed80*/  LDL.LU R13, [R1+0xd0] ;  /* 0x0000d000010d7983 */ /* 0x000f280000300800 */
[----:B------:R-:W5:Y:S04]  /*4ed90*/  LDL.LU R19, [R1+0xdc] ;  /* 0x0000dc0001137983 */ /* 0x000f680000300800 */
[----:B------:R-:W4:Y:S04]  /*4eda0*/  LDL.LU R12, [R1+0xd8] ;  /* 0x0000d800010c7983 */ /* 0x000f280000300800 */
[----:B------:R-:W3:Y:S01]  /*4edb0*/  LDL.LU R14, [R1+0x124] ;  /* 0x00012400010e7983 */ /* 0x000ee20000300800 */
[----:B--2---:R-:W-:-:S02]  /*4edc0*/  IMAD R10, R22, 0x100, R18 ;  /* 0x00000100160a7824 */ /* 0x004fc400078e0212 */
[----:B------:R-:W-:Y:S01]  /*4edd0*/  IMAD R0, R0, 0x100, R23 ;  /* 0x0000010000007824 */ /* 0x000fe200078e0217 */
[----:B---3--:R-:W-:Y:S04]  /*4ede0*/  STL [R1+0x4270], R14 ;  /* 0x0042700e01007387 */ /* 0x008fe80000100800 */
[----:B----4-:R-:W-:Y:S04]  /*4edf0*/  STL.64 [R1+0x4268], R12 ;  /* 0x0042680c01007387 */ /* 0x010fe80000100a00 */
[----:B------:R-:W2:Y:S04]  /*4ee00*/  LDL.LU R18, [R1+0x120] ;  /* 0x0001200001127983 */ /* 0x000ea80000300800 */
[----:B------:R-:W3:Y:S04]  /*4ee10*/  LDL.LU R22, [R1+0x12c] ;  /* 0x00012c0001167983 */ /* 0x000ee80000300800 */
[----:B------:R-:W3:Y:S01]  /*4ee20*/  LDL.LU R23, [R1+0x128] ;  /* 0x0001280001177983 */ /* 0x000ee20000300800 */
[----:B------:R-:W-:-:S02]  /*4ee30*/  F2FP.F16.E4M3.UNPACK_B R8, R6 ;  /* 0x00000006ff08723e */ /* 0x000fc400020006ff */
[----:B------:R-:W-:Y:S02]  /*4ee40*/  F2FP.F16.E4M3.UNPACK_B R9, R7 ;  /* 0x00000007ff09723e */ /* 0x000fe400020006ff */
[----:B------:R-:W-:Y:S02]  /*4ee50*/  F2FP.F16.E4M3.UNPACK_B R10, R10 ;  /* 0x0000000aff0a723e */ /* 0x000fe400020006ff */
[----:B------:R-:W-:Y:S01]  /*4ee60*/  F2FP.F16.E4M3.UNPACK_B R11, R0 ;  /* 0x00000000ff0b723e */ /* 0x000fe200020006ff */
[----:B---3--:R-:W-:Y:S04]  /*4ee70*/  STL.64 [R1+0x4280], R22 ;  /* 0x0042801601007387 */ /* 0x008fe80000100a00 */
[----:B------:R0:W-:Y:S04]  /*4ee80*/  STL.64 [R1+0x4278], R20 ;  /* 0x0042781401007387 */ /* 0x0001e80000100a00 */
[----:B0-----:R-:W3:Y:S04]  /*4ee90*/  LDL.LU.64 R20, [R1+0x670] ;  /* 0x0006700001147983 */ /* 0x001ee80000300a00 */
[----:B------:R-:W3:Y:S01]  /*4eea0*/  LDL.LU.64 R22, [R1+0x678] ;  /* 0x0006780001167983 */ /* 0x000ee20000300a00 */
[----:B------:R-:W-:Y:S03]  /*4eeb0*/  HMMA.16816.F32 R24, R8, R4, R24 ;  /* 0x000000040818723c */ /* 0x000fe60000001818 */
[----:B------:R-:W4:-:S15]  /*4eec0*/  LDL.LU R0, [R1+0x90] ;  /* 0x0000900001007983 */ /* 0x000f1e0000300800 */
[----:B------:R-:W-:-:S05]  /*4eed0*/  NOP ;  /* 0x0000000000007918 */ /* 0x000fca0000000000 */
[----:B------:R-:W-:Y:S04]  /*4eee0*/  STL.64 [R1+0x70], R24 ;  /* 0x0000701801007387 */ /* 0x000fe80000100a00 */
[----:B------:R0:W-:Y:S04]  /*4eef0*/  STL.64 [R1+0x78], R26 ;  /* 0x0000781a01007387 */ /* 0x0001e80000100a00 */
[----:B0-----:R-:W5:Y:S04]  /*4ef00*/  LDL.LU.64 R26, [R1+0x42a0] ;  /* 0x0042a000011a7983 */ /* 0x001f680000300a00 */
[----:B------:R-:W2:Y:S01]  /*4ef10*/  LDL.LU R25, [R1+0x4298] ;  /* 0x0042980001197983 */ /* 0x000ea20000300800 */
[----:B---3--:R-:W-:Y:S03]  /*4ef20*/  HMMA.16816.F32 R20, R8, R2, R20 ;  /* 0x000000020814723c */ /* 0x008fe60000001814 */
[----:B------:R-:W4:-:S15]  /*4ef30*/  LDL.LU R11, [R1+0x94] ;  /* 0x00009400010b7983 */ /* 0x000f1e0000300800 */
[----:B------:R-:W-:-:S05]  /*4ef40*/  NOP ;  /* 0x0000000000007918 */ /* 0x000fca0000000000 */
[----:B------:R0:W-:Y:S04]  /*4ef50*/  STL.64 [R1+0x10], R20 ;  /* 0x0000101401007387 */ /* 0x0001e80000100a00 */
[----:B------:R1:W-:Y:S04]  /*4ef60*/  STL.64 [R1+0x18], R22 ;  /* 0x0000181601007387 */ /* 0x0003e80000100a00 */
[----:B0-----:R-:W3:Y:S04]  /*4ef70*/  LDL.LU.64 R20, [R1+0x660] ;  /* 0x0006600001147983 */ /* 0x001ee80000300a00 */
[----:B-1----:R-:W4:Y:S01]  /*4ef80*/  LDL.LU.64 R22, [R1+0x668] ;  /* 0x0006680001167983 */ /* 0x002f220000300a00 */
[----:B------:R-:W-:-:S02]  /*4ef90*/  IMAD R8, R16, 0x100, R17 ;  /* 0x0000010010087824 */ /* 0x000fc400078e0211 */
[----:B-----5:R-:W-:Y:S02]  /*4efa0*/  IMAD R6, R15, 0x100, R27 ;  /* 0x000001000f067824 */ /* 0x020fe400078e021b */
[----:B--2---:R-:W-:Y:S01]  /*4efb0*/  IMAD R7, R26, 0x100, R25 ;  /* 0x000001001a077824 */ /* 0x004fe200078e0219 */
[----:B----4-:R-:W-:Y:S04]  /*4efc0*/  STL.64 [R1+0x4290], R22 ;  /* 0x0042901601007387 */ /* 0x010fe80000100a00 */
[----:B---3--:R0:W-:Y:S04]  /*4efd0*/  STL.64 [R1+0x4288], R20 ;  /* 0x0042881401007387 */ /* 0x0081e80000100a00 */
[----:B0-----:R-:W2:Y:S04]  /*4efe0*/  LDL.LU.64 R20, [R1+0x760] ;  /* 0x0007600001147983 */ /* 0x001ea80000300a00 */
[----:B------:R-:W2:Y:S01]  /*4eff0*/  LDL.LU.64 R22, [R1+0x768] ;  /* 0x0007680001167983 */ /* 0x000ea20000300a00 */
[----:B------:R-:W-:Y:S01]  /*4f000*/  IMAD R0, R0, 0x100, R11 ;  /* 0x0000010000007824 */ /* 0x000fe200078e020b */
[----:B------:R-:W-:-:S02]  /*4f010*/  F2FP.F16.E4M3.UNPACK_B R8, R8 ;  /* 0x00000008ff08723e */ /* 0x000fc400020006ff */
[----:B------:R-:W-:Y:S01]  /*4f020*/  F2FP.F16.E4M3.UNPACK_B R9, R7 ;  /* 0x00000007ff09723e */ /* 0x000fe200020006ff */
[----:B------:R-:W3:Y:S01]  /*4f030*/  LDL.LU R16, [R1+0xa0] ;  /* 0x0000a00001107983 */ /* 0x000ee20000300800 */
[----:B------:R-:W-:Y:S02]  /*4f040*/  F2FP.F16.E4M3.UNPACK_B R10, R6 ;  /* 0x00000006ff0a723e */ /* 0x000fe400020006ff */
[----:B------:R-:W-:Y:S01]  /*4f050*/  F2FP.F16.E4M3.UNPACK_B R11, R0 ;  /* 0x00000000ff0b723e */ /* 0x000fe200020006ff */
[----:B------:R-:W4:Y:S04]  /*4f060*/  LDL.LU R17, [R1+0xac] ;  /* 0x0000ac0001117983 */ /* 0x000f280000300800 */
[----:B------:R-:W5:Y:S04]  /*4f070*/  LDL.LU.64 R12, [R1+0x6f0] ;  /* 0x0006f000010c7983 */ /* 0x000f680000300a00 */
[----:B------:R-:W5:Y:S04]  /*4f080*/  LDL.LU.64 R14, [R1+0x6f8] ;  /* 0x0006f800010e7983 */ /* 0x000f680000300a00 */
[----:B------:R-:W5:Y:S04]  /*4f090*/  LDL.LU.64 R24, [R1+0x650] ;  /* 0x0006500001187983 */ /* 0x000f680000300a00 */
[----:B------:R-:W5:Y:S04]  /*4f0a0*/  LDL.LU.64 R26, [R1+0x658] ;  /* 0x00065800011a7983 */ /* 0x000f680000300a00 */
[----:B------:R-:W3:Y:S04]  /*4f0b0*/  LDL.LU R7, [R1+0xa4] ;  /* 0x0000a40001077983 */ /* 0x000ee80000300800 */
[----:B------:R-:W4:Y:S04]  /*4f0c0*/  LDL.LU R6, [R1+0x98] ;  /* 0x0000980001067983 */ /* 0x000f280000300800 */
[----:B------:R-:W4:Y:S01]  /*4f0d0*/  LDL.LU R0, [R1+0x9c] ;  /* 0x00009c0001007983 */ /* 0x000f220000300800 */
[----:B--2---:R-:W-:-:S15]  /*4f0e0*/  HMMA.16816.F32 R20, R8, R4, R20 ;  /* 0x000000040814723c */ /* 0x004fde0000001814 */
[----:B------:R-:W-:-:S08]  /*4f0f0*/  NOP ;  /* 0x0000000000007918 */ /* 0x000fd00000000000 */
[----:B------:R-:W-:Y:S04]  /*4f100*/  STL.64 [R1+0xc0], R20 ;  /* 0x0000c01401007387 */ /* 0x000fe80000100a00 */
[----:B------:R0:W-:Y:S04]  /*4f110*/  STL.64 [R1+0xc8], R22 ;  /* 0x0000c81601007387 */ /* 0x0001e80000100a00 */
[----:B0-----:R-:W2:Y:S04]  /*4f120*/  LDL.LU.64 R22, [R1+0x4290] ;  /* 0x0042900001167983 */ /* 0x001ea80000300a00 */
[----:B------:R-:W2:Y:S02]  /*4f130*/  LDL.LU.64 R20, [R1+0x4288] ;  /* 0x0042880001147983 */ /* 0x000ea40000300a00 */
[----:B--2---:R-:W-:Y:S02]  /*4f140*/  HMMA.16816.F32 R8, R8, R2, R20 ;  /* 0x000000020808723c */ /* 0x004fe40000001814 */
[----:B------:R-:W2:Y:S04]  /*4f150*/  LDL.LU.64 R22, [R1+0x4280] ;  /* 0x0042800001167983 */ /* 0x000ea80000300a00 */
[----:B------:R-:W5:Y:S01]  /*4f160*/  LDL.LU.64 R20, [R1+0x4278] ;  /* 0x0042780001147983 */ /* 0x000f620000300a00 */
[----:B----4-:R-:W-:-:S02]  /*4f170*/  IMAD R0, R6, 0x100, R0 ;  /* 0x0000010006007824 */ /* 0x010fc400078e0200 */
[----:B---3--:R-:W-:Y:S02]  /*4f180*/  IMAD R6, R16, 0x100, R7 ;  /* 0x0000010010067824 */ /* 0x008fe400078e0207 */
[----:B------:R-:W-:-:S12]  /*4f190*/  IMAD R7, R29, 0x100, R17 ;  /* 0x000001001d077824 */ /* 0x000fd800078e0211 */
[----:B------:R0:W-:Y:S04]  /*4f1a0*/  STL.64 [R1+0x60], R8 ;  /* 0x0000600801007387 */ /* 0x0001e80000100a00 */
[----:B------:R1:W-:Y:S01]  /*4f1b0*/  STL.64 [R1+0x68], R10 ;  /* 0x0000680a01007387 */ /* 0x0003e20000100a00 */
[----:B0-----:R-:W-:Y:S02]  /*4f1c0*/  F2FP.F16.E4M3.UNPACK_B R8, R0 ;  /* 0x00000000ff08723e */ /* 0x001fe400020006ff */
[----:B------:R-:W-:Y:S02]  /*4f1d0*/  F2FP.F16.E4M3.UNPACK_B R9, R6 ;  /* 0x00000006ff09723e */ /* 0x000fe400020006ff */
[----:B-1----:R-:W-:Y:S01]  /*4f1e0*/  F2FP.F16.E4M3.UNPACK_B R10, R7 ;  /* 0x00000007ff0a723e */ /* 0x002fe200020006ff */
[----:B-----5:R-:W-:-:S05]  /*4f1f0*/  IMAD R11, R20, 0x100, R28 ;  /* 0x00000100140b7824 */ /* 0x020fca00078e021c */
[----:B------:R-:W-:-:S07]  /*4f200*/  F2FP.F16.E4M3.UNPACK_B R11, R11 ;  /* 0x0000000bff0b723e */ /* 0x000fce00020006ff */
[C---:B------:R-:W-:Y:S06]  /*4f210*/  HMMA.16816.F32 R12, R8.reuse, R4, R12 ;  /* 0x00000004080c723c */ /* 0x040fec000000180c */
[----:B------:R-:W-:-:S15]  /*4f220*/  HMMA.16816.F32 R24, R8, R2, R24 ;  /* 0x000000020818723c */ /* 0x000fde0000001818 */
[----:B------:R-:W-:-:S02]  /*4f230*/  NOP ;  /* 0x0000000000007918 */ /* 0x000fc40000000000 */
[----:B------:R-:W-:Y:S04]  /*4f240*/  STL.64 [R1+0xb0], R12 ;  /* 0x0000b00c01007387 */ /* 0x000fe80000100a00 */
[----:B------:R0:W-:Y:S03]  /*4f250*/  STL.64 [R1+0xb8], R14 ;  /* 0x0000b80e01007387 */ /* 0x0001e60000100a00 */
[----:B------:R-:W-:Y:S01]  /*4f260*/  IMAD.MOV.U32 R29, RZ, RZ, R27 ;  /* 0x000000ffff1d7224 */ /* 0x000fe200078e001b */
[----:B0-----:R-:W3:Y:S04]  /*4f270*/  LDL.LU R14, [R1+0x4270] ;  /* 0x00427000010e7983 */ /* 0x001ee80000300800 */
[----:B------:R-:W4:Y:S04]  /*4f280*/  LDL.LU.64 R12, [R1+0x4268] ;  /* 0x00426800010c7983 */ /* 0x000f280000300a00 */
[----:B------:R0:W-:Y:S04]  /*4f290*/  STL.64 [R1+0x50], R24 ;  /* 0x0000501801007387 */ /* 0x0001e80000100a00 */
[----:B------:R1:W-:Y:S04]  /*4f2a0*/  STL [R1+0x58], R26 ;  /* 0x0000581a01007387 */ /* 0x0003e80000100800 */
[----:B------:R-:W-:Y:S04]  /*4f2b0*/  STL [R1+0x4160], R29 ;  /* 0x0041601d01007387 */ /* 0x000fe80000100800 */
[----:B------:R-:W5:Y:S04]  /*4f2c0*/  LDL.LU R16, [R1+0x134] ;  /* 0x0001340001107983 */ /* 0x000f680000300800 */
[----:B------:R-:W5:Y:S04]  /*4f2d0*/  LDL.LU R17, [R1+0x130] ;  /* 0x0001300001117983 */ /* 0x000f680000300800 */
[----:B0-----:R-:W2:Y:S04]  /*4f2e0*/  LDL.LU R24, [R1+0x13c] ;  /* 0x00013c0001187983 */ /* 0x001ea80000300800 */
[----:B------:R-:W2:Y:S04]  /*4f2f0*/  LDL.LU R25, [R1+0x138] ;  /* 0x0001380001197983 */ /* 0x000ea80000300800 */
[----:B-1----:R-:W3:Y:S04]  /*4f300*/  LDL.LU R26, [R1+0x144] ;  /* 0x00014400011a7983 */ /* 0x002ee80000300800 */
[----:B------:R-:W3:Y:S04]  /*4f310*/  LDL.LU R27, [R1+0x140] ;  /* 0x00014000011b7983 */ /* 0x000ee80000300800 */
[----:B---3--:R-:W-:Y:S04]  /*4f320*/  STL.64 [R1+0x4250], R26 ;  /* 0x0042501a01007387 */ /* 0x008fe80000100a00 */
[----:B--2---:R0:W-:Y:S04]  /*4f330*/  STL.64 [R1+0x4248], R24 ;  /* 0x0042481801007387 */ /* 0x0041e80000100a00 */
[----:B0-----:R-:W2:Y:S04]  /*4f340*/  LDL.LU.64 R24, [R1+0x640] ;  /* 0x0006400001187983 */ /* 0x001ea80000300a00 */
[----:B------:R-:W3:Y:S01]  /*4f350*/  LDL.LU.64 R26, [R1+0x648] ;  /* 0x00064800011a7983 */ /* 0x000ee20000300a00 */
[----:B----4-:R-:W-:-:S02]  /*4f360*/  IMAD R6, R12, 0x100, R19 ;  /* 0x000001000c067824 */ /* 0x010fc400078e0213 */
[----:B------:R-:W-:Y:S02]  /*4f370*/  IMAD R7, R18, 0x100, R14 ;  /* 0x0000010012077824 */ /* 0x000fe400078e020e */
[----:B------:R-:W-:Y:S02]  /*4f380*/  IMAD R0, R13, 0x100, R21 ;  /* 0x000001000d007824 */ /* 0x000fe400078e0215 */
[----:B------:R-:W-:Y:S01]  /*4f390*/  IMAD R11, R23, 0x100, R22 ;  /* 0x00000100170b7824 */ /* 0x000fe200078e0216 */
[----:B---3--:R-:W-:Y:S04]  /*4f3a0*/  STL.64 [R1+0x4260], R26 ;  /* 0x0042601a01007387 */ /* 0x008fe80000100a00 */
[----:B--2---:R0:W-:Y:S04]  /*4f3b0*/  STL.64 [R1+0x4258], R24 ;  /* 0x0042581801007387 */ /* 0x0041e80000100a00 */
[----:B0-----:R-:W2:Y:S04]  /*4f3c0*/  LDL.LU.64 R24, [R1+0x750] ;  /* 0x0007500001187983 */ /* 0x001ea80000300a00 */
[----:B------:R-:W2:Y:S04]  /*4f3d0*/  LDL.LU.64 R26, [R1+0x758] ;  /* 0x00075800011a7983 */ /* 0x000ea80000300a00 */
[----:B------:R-:W3:Y:S04]  /*4f3e0*/  LDL.LU R28, [R1+0x180] ;  /* 0x00018000011c7983 */ /* 0x000ee80000300800 */
[----:B------:R-:W4:Y:S04]  /*4f3f0*/  LDL.LU R20, [R1+0x18c] ;  /* 0x00018c0001147983 */ /* 0x000f280000300800 */
[----:B------:R-:W5:Y:S04]  /*4f400*/  LDL.LU R15, [R1+0x188] ;  /* 0x00018800010f7983 */ /* 0x000f680000300800 */
[----:B------:R-:W3:Y:S04]  /*4f410*/  LDL.LU R19, [R1+0x194] ;  /* 0x0001940001137983 */ /* 0x000ee80000300800 */
[----:B------:R-:W3:Y:S01]  /*4f420*/  LDL.LU R18, [R1+0x190] ;  /* 0x0001900001127983 */ /* 0x000ee20000300800 */
[----:B------:R-:W-:-:S02]  /*4f430*/  F2FP.F16.E4M3.UNPACK_B R8, R0 ;  /* 0x00000000ff08723e */ /* 0x000fc400020006ff */
[----:B------:R-:W-:Y:S02]  /*4f440*/  F2FP.F16.E4M3.UNPACK_B R9, R6 ;  /* 0x00000006ff09723e */ /* 0x000fe400020006ff */
[----:B------:R-:W-:Y:S02]  /*4f450*/  F2FP.F16.E4M3.UNPACK_B R10, R7 ;  /* 0x00000007ff0a723e */ /* 0x000fe400020006ff */
[----:B------:R-:W-:-:S07]  /*4f460*/  F2FP.F16.E4M3.UNPACK_B R11, R11 ;  /* 0x0000000bff0b723e */ /* 0x000fce00020006ff */
[----:B--2---:R-:W-:Y:S01]  /*4f470*/  HMMA.16816.F32 R24, R8, R4, R24 ;  /* 0x000000040818723c */ /* 0x004fe20000001818 */
[----:B---3--:R-:W-:-:S15]  /*4f480*/  STL.64 [R1+0x4220], R18 ;  /* 0x0042201201007387 */ /* 0x008fde0000100a00 */
[----:B------:R-:W-:-:S07]  /*4f490*/  NOP ;  /* 0x0000000000007918 */ /* 0x000fce0000000000 */
[----:B------:R-:W-:Y:S04]  /*4f4a0*/  STL.64 [R1+0xa0], R24 ;  /* 0x0000a01801007387 */ /* 0x000fe80000100a00 */
[----:B------:R0:W-:Y:S04]  /*4f4b0*/  STL.64 [R1+0xa8], R26 ;  /* 0x0000a81a01007387 */ /* 0x0001e80000100a00 */
[----:B0-----:R-:W2:Y:S04]  /*4f4c0*/  LDL.LU.64 R26, [R1+0x4260] ;  /* 0x00426000011a7983 */ /* 0x001ea80000300a00 */
[----:B------:R-:W2:Y:S02]  /*4f4d0*/  LDL.LU.64 R24, [R1+0x4258] ;  /* 0x0042580001187983 */ /* 0x000ea40000300a00 */
[----:B--2---:R-:W-:Y:S02]  /*4f4e0*/  HMMA.16816.F32 R8, R8, R2, R24 ;  /* 0x000000020808723c */ /* 0x004fe40000001818 */
[----:B------:R-:W2:Y:S04]  /*4f4f0*/  LDL.LU.64 R26, [R1+0x4250] ;  /* 0x00425000011a7983 */ /* 0x000ea80000300a00 */
[----:B------:R-:W3:-:S15]  /*4f500*/  LDL.LU.64 R24, [R1+0x4248] ;  /* 0x0042480001187983 */ /* 0x000ede0000300a00 */
[----:B------:R-:W-:-:S02]  /*4f510*/  NOP ;  /* 0x0000000000007918 */ /* 0x000fc40000000000 */
[----:B------:R-:W-:Y:S01]  /*4f520*/  STL.64 [R1+0x40], R8 ;  /* 0x0000400801007387 */ /* 0x000fe20000100a00 */
[----:B------:R-:W-:-:S03]  /*4f530*/  IMAD.MOV.U32 R29, RZ, RZ, R10 ;  /* 0x000000ffff1d7224 */ /* 0x000fc600078e000a */
[----:B------:R0:W-:Y:S04]  /*4f540*/  STL [R1+0x4c], R11 ;  /* 0x00004c0b01007387 */ /* 0x0001e80000100800 */
[----:B------:R-:W4:Y:S04]  /*4f550*/  LDL.LU R10, [R1+0x14c] ;  /* 0x00014c00010a7983 */ /* 0x000f280000300800 */
[----:B0-----:R-:W4:Y:S04]  /*4f560*/  LDL.LU R11, [R1+0x148] ;  /* 0x00014800010b7983 */ /* 0x001f280000300800 */
[----:B------:R-:W4:Y:S04]  /*4f570*/  LDL.LU R21, [R1+0x19c] ;  /* 0x00019c0001157983 */ /* 0x000f280000300800 */
[----:B------:R-:W2:Y:S04]  /*4f580*/  LDL.LU R13, [R1+0x198] ;  /* 0x00019800010d7983 */ /* 0x000ea80000300800 */
[----:B------:R-:W2:Y:S04]  /*4f590*/  LDL.LU R12, [R1+0x1a4] ;  /* 0x0001a400010c7983 */ /* 0x000ea80000300800 */
[----:B------:R-:W5:Y:S04]  /*4f5a0*/  LDL.LU R14, [R1+0x1a0] ;  /* 0x0001a000010e7983 */ /* 0x000f680000300800 */
[----:B-----5:R-:W-:Y:S04]  /*4f5b0*/  STL.64 [R1+0x4230], R14 ;  /* 0x0042300e01007387 */ /* 0x020fe80000100a00 */
[----:B--2---:R0:W-:Y:S04]  /*4f5c0*/  STL.64 [R1+0x4228], R12 ;  /* 0x0042280c01007387 */ /* 0x0041e80000100a00 */
[----:B0-----:R-:W2:Y:S04]  /*4f5d0*/  LDL.LU.64 R12, [R1+0x630] ;  /* 0x00063000010c7983 */ /* 0x001ea80000300a00 */
[----:B------:R-:W5:Y:S01]  /*4f5e0*/  LDL.LU.64 R14, [R1+0x638] ;  /* 0x00063800010e7983 */ /* 0x000f620000300a00 */
[----:B------:R-:W-:-:S02]  /*4f5f0*/  IMAD R0, R17, 0x100, R16 ;  /* 0x0000010011007824 */ /* 0x000fc400078e0210 */
[----:B---3--:R-:W-:Y:S02]  /*4f600*/  IMAD R6, R25, 0x100, R24 ;  /* 0x0000010019067824 */ /* 0x008fe400078e0218 */
[----:B------:R-:W-:Y:S02]  /*4f610*/  IMAD R7, R27, 0x100, R26 ;  /* 0x000001001b077824 */ /* 0x000fe400078e021a */
[----:B----4-:R-:W-:Y:S01]  /*4f620*/  IMAD R11, R11, 0x100, R10 ;  /* 0x000001000b0b7824 */ /* 0x010fe200078e020a */
[----:B-----5:R-:W-:Y:S04]  /*4f630*/  STL.64 [R1+0x4240], R14 ;  /* 0x0042400e01007387 */ /* 0x020fe80000100a00 */
[----:B--2---:R0:W-:Y:S04]  /*4f640*/  STL.64 [R1+0x4238], R12 ;  /* 0x0042380c01007387 */ /* 0x0041e80000100a00 */
[----:B0-----:R-:W2:Y:S04]  /*4f650*/  LDL.LU.64 R12, [R1+0x6e0] ;  /* 0x0006e000010c7983 */ /* 0x001ea80000300a00 */
[----:B------:R-:W2:Y:S01]  /*4f660*/  LDL.LU.64 R14, [R1+0x6e8] ;  /* 0x0006e800010e7983 */ /* 0x000ea20000300a00 */
[----:B------:R-:W-:-:S02]  /*4f670*/  F2FP.F16.E4M3.UNPACK_B R8, R0 ;  /* 0x00000000ff08723e */ /* 0x000fc400020006ff */
[----:B------:R-:W-:Y:S01]  /*4f680*/  F2FP.F16.E4M3.UNPACK_B R9, R6 ;  /* 0x00000006ff09723e */ /* 0x000fe200020006ff */
[----:B------:R-:W3:Y:S01]  /*4f690*/  LDL.LU R22, [R1+0x1ac] ;  /* 0x0001ac0001167983 */ /* 0x000ee20000300800 */
[----:B------:R-:W-:Y:S02]  /*4f6a0*/  F2FP.F16.E4M3.UNPACK_B R10, R7 ;  /* 0x00000007ff0a723e */ /* 0x000fe400020006ff */
[----:B------:R-:W-:Y:S01]  /*4f6b0*/  F2FP.F16.E4M3.UNPACK_B R11, R11 ;  /* 0x0000000bff0b723e */ /* 0x000fe200020006ff */
[----:B------:R-:W3:Y:S04]  /*4f6c0*/  LDL.LU R23, [R1+0x1a8] ;  /* 0x0001a80001177983 */ /* 0x000ee80000300800 */
[----:B------:R0:W-:Y:S04]  /*4f6d0*/  STL [R1+0x4178], R29 ;  /* 0x0041781d01007387 */ /* 0x0001e80000100800 */
[----:B0-----:R-:W4:Y:S04]  /*4f6e0*/  LDL.LU R29, [R1+0x184] ;  /* 0x00018400011d7983 */ /* 0x001f280000300800 */
[----:B------:R-:W5:Y:S04]  /*4f6f0*/  LDL.LU.64 R16, [R1+0x740] ;  /* 0x0007400001107983 */ /* 0x000f680000300a00 */
[----:B------:R-:W5:Y:S04]  /*4f700*/  LDL.LU.64 R18, [R1+0x748] ;  /* 0x0007480001127983 */ /* 0x000f680000300a00 */
[----:B------:R-:W3:Y:S04]  /*4f710*/  LDL.LU.64 R24, [R1+0x620] ;  /* 0x0006200001187983 */ /* 0x000ee80000300a00 */
[----:B------:R-:W3:Y:S04]  /*4f720*/  LDL.LU.64 R26, [R1+0x628] ;  /* 0x00062800011a7983 */ /* 0x000ee80000300a00 */
[----:B------:R-:W5:Y:S04]  /*4f730*/  LDL.LU R0, [R1+0x170] ;  /* 0x0001700001007983 */ /* 0x000f680000300800 */
        /* <DEDUP_REMOVED lines=12> */
[----:B------:R-:W-:Y:S04]  /*4f800*/  STL.64 [R1+0x30], R8 ;  /* 0x0000300801007387 */ /* 0x000fe80000100a00 */
[----:B------:R0:W-:Y:S04]  /*4f810*/  STL.64 [R1+0x38], R10 ;  /* 0x0000380a01007387 */ /* 0x0001e80000100a00 */
[----:B0-----:R-:W5:Y:S01]  /*4f820*/  LDL.LU R11, [R1+0x174] ;  /* 0x00017400010b7983 */ /* 0x001f620000300800 */
[----:B----4-:R-:W-:Y:S02]  /*4f830*/  IMAD R6, R6, 0x100, R7 ;  /* 0x0000010006067824 */ /* 0x010fe400078e0207 */
[----:B------:R-:W-:-:S03]  /*4f840*/  IMAD R7, R28, 0x100, R29 ;  /* 0x000001001c077824 */ /* 0x000fc600078e021d */
[----:B------:R-:W-:Y:S02]  /*4f850*/  F2FP.F16.E4M3.UNPACK_B R9, R6 ;  /* 0x00000006ff09723e */ /* 0x000fe400020006ff */
[----:B------:R-:W-:Y:S01]  /*4f860*/  F2FP.F16.E4M3.UNPACK_B R10, R7 ;  /* 0x00000007ff0a723e */ /* 0x000fe200020006ff */
[----:B-----5:R-:W-:Y:S02]  /*4f870*/  IMAD R0, R0, 0x100, R11 ;  /* 0x0000010000007824 */ /* 0x020fe400078e020b */
[----:B--2---:R-:W-:-:S03]  /*4f880*/  IMAD R11, R15, 0x100, R20 ;  /* 0x000001000f0b7824 */ /* 0x004fc600078e0214 */
[----:B------:R-:W-:Y:S02]  /*4f890*/  F2FP.F16.E4M3.UNPACK_B R8, R0 ;  /* 0x00000000ff08723e */ /* 0x000fe400020006ff */
[----:B------:R-:W-:-:S07]  /*4f8a0*/  F2FP.F16.E4M3.UNPACK_B R11, R11 ;  /* 0x0000000bff0b723e */ /* 0x000fce00020006ff */
[----:B------:R-:W-:-:S15]  /*4f8b0*/  HMMA.16816.F32 R16, R8, R4, R16 ;  /* 0x000000040810723c */ /* 0x000fde0000001810 */
[----:B------:R-:W-:-:S08]  /*4f8c0*/  NOP ;  /* 0x0000000000007918 */ /* 0x000fd00000000000 */
[----:B------:R-:W-:Y:S04]  /*4f8d0*/  STL.64 [R1+0x80], R16 ;  /* 0x0000801001007387 */ /* 0x000fe80000100a00 */
[----:B------:R0:W-:Y:S04]  /*4f8e0*/  STL.64 [R1+0x88], R18 ;  /* 0x0000881201007387 */ /* 0x0001e80000100a00 */
[----:B0-----:R-:W2:Y:S01]  /*4f8f0*/  LDL.LU.64 R18, [R1+0x4220] ;  /* 0x0042200001127983 */ /* 0x001ea20000300a00 */
[----:B---3--:R-:W-:Y:S03]  /*4f900*/  HMMA.16816.F32 R8, R8, R2, R24 ;  /* 0x000000020808723c */ /* 0x008fe60000001818 */
[----:B------:R-:W3:-:S15]  /*4f910*/  LDL.LU.64 R16, [R1+0x6d0] ;  /* 0x0006d00001107983 */ /* 0x000ede0000300a00 */
[----:B------:R-:W-:-:S05]  /*4f920*/  NOP ;  /* 0x0000000000007918 */ /* 0x000fca0000000000 */
[----:B------:R0:W-:Y:S04]  /*4f930*/  STL.64 [R1+0x20], R8 ;  /* 0x0000200801007387 */ /* 0x0001e80000100a00 */
[----:B------:R1:W-:Y:S01]  /*4f940*/  STL.64 [R1+0x28], R10 ;  /* 0x0000280a01007387 */ /* 0x0003e20000100a00 */
[----:B--2---:R-:W-:-:S03]  /*4f950*/  IMAD R0, R18, 0x100, R19 ;  /* 0x0000010012007824 */ /* 0x004fc600078e0213 */
[----:B------:R-:W3:Y:S04]  /*4f960*/  LDL.LU.64 R18, [R1+0x6d8] ;  /* 0x0006d80001127983 */ /* 0x000ee80000300a00 */
[----:B0-----:R-:W2:Y:S04]  /*4f970*/  LDL.LU R9, [R1+0x1b8] ;  /* 0x0001b80001097983 */ /* 0x001ea80000300800 */
[----:B-1----:R-:W4:Y:S04]  /*4f980*/  LDL.LU R10, [R1+0x1c4] ;  /* 0x0001c400010a7983 */ /* 0x002f280000300800 */
[----:B------:R-:W4:Y:S01]  /*4f990*/  LDL.LU R11, [R1+0x1c0] ;  /* 0x0001c000010b7983 */ /* 0x000f220000300800 */
[----:B------:R-:W-:-:S02]  /*4f9a0*/  IMAD R6, R13, 0x100, R21 ;  /* 0x000001000d067824 */ /* 0x000fc400078e0215 */
[----:B------:R-:W-:Y:S01]  /*4f9b0*/  IMAD R7, R14, 0x100, R12 ;  /* 0x000001000e077824 */ /* 0x000fe200078e020c */
[----:B------:R-:W5:Y:S01]  /*4f9c0*/  LDL.LU R29, [R1+0x1cc] ;  /* 0x0001cc00011d7983 */ /* 0x000f620000300800 */
[----:B------:R-:W-:Y:S01]  /*4f9d0*/  IMAD R8, R23, 0x100, R22 ;  /* 0x0000010017087824 */ /* 0x000fe200078e0216 */
[----:B------:R-:W-:Y:S02]  /*4f9e0*/  F2FP.F16.E4M3.UNPACK_B R12, R0 ;  /* 0x00000000ff0c723e */ /* 0x000fe400020006ff */
[----:B------:R-:W5:Y:S01]  /*4f9f0*/  LDL.LU R24, [R1+0x1c8] ;  /* 0x0001c80001187983 */ /* 0x000f620000300800 */
[----:B------:R-:W-:-:S03]  /*4fa00*/  F2FP.F16.E4M3.UNPACK_B R13, R6 ;  /* 0x00000006ff0d723e */ /* 0x000fc600020006ff */
[----:B------:R-:W5:Y:S01]  /*4fa10*/  LDL.LU R25, [R1+0x1d4] ;  /* 0x0001d40001197983 */ /* 0x000f620000300800 */
[----:B------:R-:W-:-:S03]  /*4fa20*/  F2FP.F16.E4M3.UNPACK_B R14, R7 ;  /* 0x00000007ff0e723e */ /* 0x000fc600020006ff */
[----:B------:R-:W5:Y:S04]  /*4fa30*/  LDL.LU R26, [R1+0x1d0] ;  /* 0x0001d000011a7983 */ /* 0x000f680000300800 */
[----:B------:R-:W5:Y:S01]  /*4fa40*/  LDL.LU R0, [R1+0x1b0] ;  /* 0x0001b00001007983 */ /* 0x000f620000300800 */
[----:B------:R-:W-:-:S03]  /*4fa50*/  F2FP.F16.E4M3.UNPACK_B R15, R8 ;  /* 0x00000008ff0f723e */ /* 0x000fc600020006ff */
[----:B------:R-:W5:Y:S04]  /*4fa60*/  LDL.LU R6, [R1+0x1bc] ;  /* 0x0001bc0001067983 */ /* 0x000f680000300800 */
[----:B------:R-:W5:Y:S04]  /*4fa70*/  LDL.LU R7, [R1+0x1b4] ;  /* 0x0001b40001077983 */ /* 0x000f680000300800 */
[----:B----4-:R-:W-:Y:S04]  /*4fa80*/  STL.64 [R1+0x4218], R10 ;  /* 0x0042180a01007387 */ /* 0x010fe80000100a00 */
[----:B--2---:R0:W-:Y:S04]  /*4fa90*/  STL [R1+0x4210], R9 ;  /* 0x0042100901007387 */ /* 0x0041e80000100800 */
[----:B0-----:R-:W2:Y:S04]  /*4faa0*/  LDL.LU.64 R8, [R1+0x610] ;  /* 0x0006100001087983 */ /* 0x001ea80000300a00 */
[----:B------:R-:W2:Y:S01]  /*4fab0*/  LDL.LU.64 R10, [R1+0x618] ;  /* 0x00061800010a7983 */ /* 0x000ea20000300a00 */
[C---:B---3--:R-:W-:Y:S03]  /*4fac0*/  HMMA.16816.F32 R16, R12.reuse, R4, R16 ;  /* 0x000000040c10723c */ /* 0x048fe60000001810 */
[----:B------:R-:W3:Y:S04]  /*4fad0*/  LDL.LU R27, [R1+0x1dc] ;  /* 0x0001dc00011b7983 */ /* 0x000ee80000300800 */
[----:B------:R-:W3:Y:S04]  /*4fae0*/  LDL.LU R28, [R1+0x1d8] ;  /* 0x0001d800011c7983 */ /* 0x000ee80000300800 */
[----:B------:R-:W4:Y:S04]  /*4faf0*/  LDL.LU R20, [R1+0x1e4] ;  /* 0x0001e40001147983 */ /* 0x000f280000300800 */
[----:B------:R-:W4:Y:S04]  /*4fb00*/  LDL.LU R21, [R1+0x1e0] ;  /* 0x0001e00001157983 */ /* 0x000f280000300800 */
[----:B------:R-:W4:Y:S04]  /*4fb10*/  LDL.LU R22, [R1+0x1ec] ;  /* 0x0001ec0001167983 */ /* 0x000f280000300800 */
[----:B------:R-:W4:Y:S04]  /*4fb20*/  LDL.LU R23, [R1+0x1e8] ;  /* 0x0001e80001177983 */ /* 0x000f280000300800 */
[----:B------:R-:W-:Y:S04]  /*4fb30*/  STL [R1+0x40c8], R16 ;  /* 0x0040c81001007387 */ /* 0x000fe80000100800 */
[----:B------:R0:W-:Y:S04]  /*4fb40*/  STL [R1+0x40c4], R17 ;  /* 0x0040c41101007387 */ /* 0x0001e80000100800 */
[----:B------:R-:W-:Y:S04]  /*4fb50*/  STL [R1+0x40c0], R18 ;  /* 0x0040c01201007387 */ /* 0x000fe80000100800 */
[----:B------:R1:W-:Y:S04]  /*4fb60*/  STL [R1+0x40bc], R19 ;  /* 0x0040bc1301007387 */ /* 0x0003e80000100800 */
[----:B0-----:R-:W3:Y:S04]  /*4fb70*/  LDL.LU.64 R16, [R1+0x600] ;  /* 0x0006000001107983 */ /* 0x001ee80000300a00 */
[----:B-1----:R-:W3:Y:S01]  /*4fb80*/  LDL.LU.64 R18, [R1+0x608] ;  /* 0x0006080001127983 */ /* 0x002ee20000300a00 */
[----:B--2---:R-:W-:Y:S03]  /*4fb90*/  HMMA.16816.F32 R12, R12, R2, R8 ;  /* 0x000000020c0c723c */ /* 0x004fe60000001808 */
[----:B------:R-:W2:Y:S04]  /*4fba0*/  LDL.LU.64 R10, [R1+0x4218] ;  /* 0x00421800010a7983 */ /* 0x000ea80000300a00 */
[----:B------:R-:W4:-:S15]  /*4fbb0*/  LDL.LU R9, [R1+0x4210] ;  /* 0x0042100001097983 */ /* 0x000f1e0000300800 */
[----:B------:R-:W-:-:S01]  /*4fbc0*/  NOP ;  /* 0x0000000000007918 */ /* 0x000fc20000000000 */
[----:B------:R-:W-:Y:S04]  /*4fbd0*/  STL.64 [R1+0x40d8], R14 ;  /* 0x0040d80e01007387 */ /* 0x000fe80000100a00 */
[----:B------:R0:W-:Y:S04]  /*4fbe0*/  STL.64 [R1+0x40d0], R12 ;  /* 0x0040d00c01007387 */ /* 0x0001e80000100a00 */
[----:B0-----:R-:W3:Y:S04]  /*4fbf0*/  LDL.LU.64 R12, [R1+0x730] ;  /* 0x00073000010c7983 */ /* 0x001ee80000300a00 */
[----:B------:R-:W3:Y:S01]  /*4fc00*/  LDL.LU.64 R14, [R1+0x738] ;  /* 0x00073800010e7983 */ /* 0x000ee20000300a00 */
[----:B-----5:R-:W-:-:S05]  /*4fc10*/  IMAD R0, R0, 0x100, R7 ;  /* 0x0000010000007824 */ /* 0x020fca00078e0207 */
[----:B------:R-:W-:Y:S01]  /*4fc20*/  F2FP.F16.E4M3.UNPACK_B R8, R0 ;  /* 0x00000000ff08723e */ /* 0x000fe200020006ff */
[----:B--2---:R-:W-:Y:S02]  /*4fc30*/  IMAD R7, R11, 0x100, R10 ;  /* 0x000001000b077824 */ /* 0x004fe400078e020a */
[----:B------:R-:W-:Y:S02]  /*4fc40*/  IMAD R11, R24, 0x100, R29 ;  /* 0x00000100180b7824 */ /* 0x000fe400078e021d */
[----:B----4-:R-:W-:Y:S01]  /*4fc50*/  IMAD R6, R9, 0x100, R6 ;  /* 0x0000010009067824 */ /* 0x010fe200078e0206 */
[----:B------:R-:W-:Y:S02]  /*4fc60*/  F2FP.F16.E4M3.UNPACK_B R10, R7 ;  /* 0x00000007ff0a723e */ /* 0x000fe400020006ff */
[----:B------:R-:W-:Y:S02]  /*4fc70*/  F2FP.F16.E4M3.UNPACK_B R11, R11 ;  /* 0x0000000bff0b723e */ /* 0x000fe400020006ff */
[----:B------:R-:W-:-:S07]  /*4fc80*/  F2FP.F16.E4M3.UNPACK_B R9, R6 ;  /* 0x00000006ff09723e */ /* 0x000fce00020006ff */
[C---:B---3--:R-:W-:Y:S06]  /*4fc90*/  HMMA.16816.F32 R12, R8.reuse, R4, R12 ;  /* 0x00000004080c723c */ /* 0x048fec000000180c */
[----:B------:R-:W-:-:S15]  /*4fca0*/  HMMA.16816.F32 R8, R8, R2, R16 ;  /* 0x000000020808723c */ /* 0x000fde0000001810 */
[----:B------:R-:W-:-:S08]  /*4fcb0*/  NOP ;  /* 0x0000000000007918 */ /* 0x000fd00000000000 */
[----:B------:R-:W-:Y:S04]  /*4fcc0*/  STL [R1+0x40b8], R10 ;  /* 0x0040b80a01007387 */ /* 0x000fe80000100800 */
[----:B------:R-:W-:Y:S04]  /*4fcd0*/  STL.64 [R1+0xd0], R12 ;  /* 0x0000d00c01007387 */ /* 0x000fe80000100a00 */
[----:B------:R-:W-:Y:S04]  /*4fce0*/  STL.64 [R1+0xd8], R14 ;  /* 0x0000d80e01007387 */ /* 0x000fe80000100a00 */
[----:B------:R0:W-:Y:S04]  /*4fcf0*/  STL [R1+0x40b4], R11 ;  /* 0x0040b40b01007387 */ /* 0x0001e80000100800 */
[----:B0-----:R-:W2:Y:S04]  /*4fd00*/  LDL.LU R11, [R1+0x1fc] ;  /* 0x0001fc00010b7983 */ /* 0x001ea80000300800 */
[----:B------:R-:W2:Y:S04]  /*4fd10*/  LDL.LU R10, [R1+0x1f8] ;  /* 0x0001f800010a7983 */ /* 0x000ea80000300800 */
[----:B--2---:R-:W-:Y:S04]  /*4fd20*/  STL.64 [R1+0x4208], R10 ;  /* 0x0042080a01007387 */ /* 0x004fe80000100a00 */
[----:B------:R0:W-:Y:S04]  /*4fd30*/  STL.64 [R1+0x4200], R8 ;  /* 0x0042000801007387 */ /* 0x0001e80000100a00 */
[----:B------:R-:W2:Y:S04]  /*4fd40*/  LDL.LU R12, [R1+0x204] ;  /* 0x00020400010c7983 */ /* 0x000ea80000300800 */
[----:B------:R-:W2:Y:S04]  /*4fd50*/  LDL.LU R13, [R1+0x200] ;  /* 0x00020000010d7983 */ /* 0x000ea80000300800 */
[----:B------:R-:W3:Y:S04]  /*4fd60*/  LDL.LU R14, [R1+0x20c] ;  /* 0x00020c00010e7983 */ /* 0x000ee80000300800 */
[----:B------:R-:W3:Y:S04]  /*4fd70*/  LDL.LU R15, [R1+0x208] ;  /* 0x00020800010f7983 */ /* 0x000ee80000300800 */
[----:B0-----:R-:W4:Y:S04]  /*4fd80*/  LDL.LU.64 R8, [R1+0x110] ;  /* 0x0001100001087983 */ /* 0x001f280000300a00 */
[----:B------:R-:W4:Y:S04]  /*4fd90*/  LDL.LU.64 R10, [R1+0x118] ;  /* 0x00011800010a7983 */ /* 0x000f280000300a00 */
[----:B------:R-:W5:Y:S04]  /*4fda0*/  LDL.LU R19, [R1+0x228] ;  /* 0x0002280001137983 */ /* 0x000f680000300800 */
[----:B------:R-:W5:Y:S04]  /*4fdb0*/  LDL.LU R18, [R1+0x234] ;  /* 0x0002340001127983 */ /* 0x000f680000300800 */
[----:B------:R-:W2:Y:S04]  /*4fdc0*/  LDL.LU R17, [R1+0x230] ;  /* 0x0002300001117983 */ /* 0x000ea80000300800 */
[----:B------:R-:W2:Y:S01]  /*4fdd0*/  LDL.LU R16, [R1+0x23c] ;  /* 0x00023c0001107983 */ /* 0x000ea20000300800 */
[----:B------:R-:W-:-:S02]  /*4fde0*/  IMAD R0, R26, 0x100, R25 ;  /* 0x000001001a007824 */ /* 0x000fc400078e0219 */
[----:B------:R-:W-:Y:S01]  /*4fdf0*/  IMAD R6, R28, 0x100, R27 ;  /* 0x000001001c067824 */ /* 0x000fe200078e021b */
[----:B-----5:R0:W-:Y:S04]  /*4fe00*/  STL.64 [R1+0x41e8], R18 ;  /* 0x0041e81201007387 */ /* 0x0201e80000100a00 */
[----:B0-----:R-:W5:Y:S04]  /*4fe10*/  LDL.LU R18, [R1+0x1f4] ;  /* 0x0001f40001127983 */ /* 0x001f680000300800 */
[----:B------:R-:W5:Y:S04]  /*4fe20*/  LDL.LU R19, [R1+0x1f0] ;  /* 0x0001f00001137983 */ /* 0x000f680000300800 */
[----:B--2---:R-:W-:Y:S04]  /*4fe30*/  STL.64 [R1+0x41e0], R16 ;  /* 0x0041e01001007387 */ /* 0x004fe80000100a00 */
[----:B------:R-:W2:Y:S04]  /*4fe40*/  LDL.LU R29, [R1+0x238] ;  /* 0x00023800011d7983 */ /* 0x000ea80000300800 */
[----:B------:R-:W3:Y:S04]  /*4fe50*/  LDL.LU R24, [R1+0x244] ;  /* 0x0002440001187983 */ /* 0x000ee80000300800 */
[----:B------:R-:W3:Y:S04]  /*4fe60*/  LDL.LU R25, [R1+0x240] ;  /* 0x0002400001197983 */ /* 0x000ee80000300800 */
[----:B------:R-:W4:Y:S04]  /*4fe70*/  LDL.LU R26, [R1+0x24c] ;  /* 0x00024c00011a7983 */ /* 0x000f280000300800 */
[----:B------:R-:W4:Y:S01]  /*4fe80*/  LDL.LU R27, [R1+0x248] ;  /* 0x00024800011b7983 */ /* 0x000f220000300800 */
[----:B------:R-:W-:-:S02]  /*4fe90*/  IMAD R7, R21, 0x100, R20 ;  /* 0x0000010015077824 */ /* 0x000fc400078e0214 */
[----:B------:R-:W-:Y:S01]  /*4fea0*/  IMAD R23, R23, 0x100, R22 ;  /* 0x0000010017177824 */ /* 0x000fe200078e0216 */
[----:B------:R-:W-:Y:S01]  /*4feb0*/  F2FP.F16.E4M3.UNPACK_B R20, R0 ;  /* 0x00000000ff14723e */ /* 0x000fe200020006ff */
[----:B----4-:R-:W-:Y:S04]  /*4fec0*/  STL.64 [R1+0x41f8], R26 ;  /* 0x0041f81a01007387 */ /* 0x010fe80000100a00 */
[----:B---3--:R0:W-:Y:S04]  /*4fed0*/  STL.64 [R1+0x41f0], R24 ;  /* 0x0041f01801007387 */ /* 0x0081e80000100a00 */
[----:B0-----:R-:W3:Y:S04]  /*4fee0*/  LDL.LU.64 R24, [R1+0x6c0] ;  /* 0x0006c00001187983 */ /* 0x001ee80000300a00 */
[----:B------:R-:W3:Y:S01]  /*4fef0*/  LDL.LU.64 R26, [R1+0x6c8] ;  /* 0x0006c800011a7983 */ /* 0x000ee20000300a00 */
[----:B------:R-:W-:-:S02]  /*4ff00*/  F2FP.F16.E4M3.UNPACK_B R21, R6 ;  /* 0x00000006ff15723e */ /* 0x000fc400020006ff */
[----:B------:R-:W-:Y:S02]  /*4ff10*/  F2FP.F16.E4M3.UNPACK_B R22, R7 ;  /* 0x00000007ff16723e */ /* 0x000fe400020006ff */
[----:B------:R-:W-:Y:S01]  /*4ff20*/  F2FP.F16.E4M3.UNPACK_B R23, R23 ;  /* 0x00000017ff17723e */ /* 0x000fe200020006ff */
[----:B-----5:R-:W-:-:S06]  /*4ff30*/  IMAD R0, R19, 0x100, R18 ;  /* 0x0000010013007824 */ /* 0x020fcc00078e0212 */
[C---:B---3--:R-:W-:Y:S06]  /*4ff40*/  HMMA.16816.F32 R24, R20.reuse, R4, R24 ;  /* 0x000000041418723c */ /* 0x048fec0000001818 */
[----:B------:R-:W-:-:S15]  /*4ff50*/  HMMA.16816.F32 R20, R20, R2, R8 ;  /* 0x000000021414723c */ /* 0x000fde0000001808 */
[----:B------:R-:W-:-:S02]  /*4ff60*/  NOP ;  /* 0x0000000000007918 */ /* 0x000fc40000000000 */
[----:B------:R0:W-:Y:S01]  /*4ff70*/  STL.64 [R1+0x120], R24 ;  /* 0x0001201801007387 */ /* 0x0001e20000100a00 */
[----:B------:R-:W-:-:S03]  /*4ff80*/  IMAD.MOV.U32 R28, RZ, RZ, R27 ;  /* 0x000000ffff1c7224 */ /* 0x000fc600078e001b */
[----:B------:R1:W-:Y:S04]  /*4ff90*/  STL [R1+0x128], R26 ;  /* 0x0001281a01007387 */ /* 0x0003e80000100800 */
[----:B0-----:R-:W3:Y:S04]  /*4ffa0*/  LDL.LU.64 R24, [R1+0x720] ;  /* 0x0007200001187983 */ /* 0x001ee80000300a00 */
[----:B-1----:R-:W3:Y:S04]  /*4ffb0*/  LDL.LU.64 R26, [R1+0x728] ;  /* 0x00072800011a7983 */ /* 0x002ee80000300a00 */
[----:B------:R0:W-:Y:S04]  /*4ffc0*/  STL [R1+0x40f0], R28 ;  /* 0x0040f01c01007387 */ /* 0x0001e80000100800 */
[----:B0-----:R-:W4:Y:S04]  /*4ffd0*/  LDL.LU R28, [R1+0x22c] ;  /* 0x00022c00011c7983 */ /* 0x001f280000300800 */
[----:B------:R-:W5:Y:S04]  /*4ffe0*/  LDL.LU.64 R10, [R1+0x4208] ;  /* 0x00420800010a7983 */ /* 0x000f680000300a00 */
[----:B------:R-:W2:Y:S04]  /*4fff0*/  LDL.LU.64 R8, [R1+0x4200] ;  /* 0x0042000001087983 */ /* 0x000ea80000300a00 */
[----:B------:R-:W-:Y:S04]  /*50000*/  STL.64 [R1+0x110], R20 ;  /* 0x0001101401007387 */ /* 0x000fe80000100a00 */
[----:B------:R0:W-:Y:S04]  /*50010*/  STL.64 [R1+0x118], R22 ;  /* 0x0001181601007387 */ /* 0x0001e80000100a00 */
[----:B------:R-:W4:Y:S04]  /*50020*/  LDL.LU.64 R16, [R1+0x160] ;  /* 0x0001600001107983 */ /* 0x000f280000300a00 */
[----:B------:R-:W4:Y:S01]  /*50030*/  LDL.LU.64 R18, [R1+0x168] ;  /* 0x0001680001127983 */ /* 0x000f220000300a00 */
[----:B------:R-:W-:-:S02]  /*50040*/  IMAD R7, R13, 0x100, R12 ;  /* 0x000001000d077824 */ /* 0x000fc400078e020c */
[----:B0-----:R-:W-:Y:S01]  /*50050*/  IMAD R23, R15, 0x100, R14 ;  /* 0x000001000f177824 */ /* 0x001fe200078e020e */
[----:B------:R-:W-:Y:S01]  /*50060*/  F2FP.F16.E4M3.UNPACK_B R20, R0 ;  /* 0x00000000ff14723e */ /* 0x000fe200020006ff */
[----:B------:R-:W2:Y:S01]  /*50070*/  LDL.LU.64 R12, [R1+0x150] ;  /* 0x00015000010c7983 */ /* 0x000ea20000300a00 */
[----:B------:R-:W-:Y:S02]  /*50080*/  F2FP.F16.E4M3.UNPACK_B R22, R7 ;  /* 0x00000007ff16723e */ /* 0x000fe400020006ff */
[----:B------:R-:W-:Y:S01]  /*50090*/  F2FP.F16.E4M3.UNPACK_B R23, R23 ;  /* 0x00000017ff17723e */ /* 0x000fe200020006ff */
[----:B------:R-:W2:Y:S04]  /*500a0*/  LDL.LU.64 R14, [R1+0x158] ;  /* 0x00015800010e7983 */ /* 0x000ea80000300a00 */
[----:B------:R-:W2:Y:S01]  /*500b0*/  LDL.LU R0, [R1+0x210] ;  /* 0x0002100001007983 */ /* 0x000ea20000300800 */
[----:B-----5:R-:W-:-:S05]  /*500c0*/  IMAD R6, R10, 0x100, R11 ;  /* 0x000001000a067824 */ /* 0x020fca00078e020b */
[----:B------:R-:W-:Y:S02]  /*500d0*/  F2FP.F16.E4M3.UNPACK_B R21, R6 ;  /* 0x00000006ff15723e */ /* 0x000fe400020006ff */
[----:B------:R-:W5:Y:S04]  /*500e0*/  LDL.LU R6, [R1+0x218] ;  /* 0x0002180001067983 */ /* 0x000f680000300800 */
[----:B------:R-:W5:Y:S01]  /*500f0*/  LDL.LU R7, [R1+0x220] ;  /* 0x0002200001077983 */ /* 0x000f620000300800 */
[C---:B---3--:R-:W-:Y:S06]  /*50100*/  HMMA.16816.F32 R24, R20.reuse, R4, R24 ;  /* 0x000000041418723c */ /* 0x048fec0000001818 */
[----:B----4-:R-:W-:-:S15]  /*50110*/  HMMA.16816.F32 R20, R20, R2, R16 ;  /* 0x000000021414723c */ /* 0x010fde0000001810 */
[----:B------:R-:W-:-:S03]  /*50120*/  NOP ;  /* 0x0000000000007918 */ /* 0x000fc60000000000 */
[----:B------:R-:W-:Y:S02]  /*50130*/  IMAD.MOV.U32 R10, RZ, RZ, R24 ;  /* 0x000000ffff0a7224 */ /* 0x000fe400078e0018 */
[----:B------:R-:W-:Y:S01]  /*50140*/  IMAD.MOV.U32 R11, RZ, RZ, R25 ;  /* 0x000000ffff0b7224 */ /* 0x000fe200078e0019 */
[----:B------:R0:W-:Y:S04]  /*50150*/  STL.64 [R1+0x148], R26 ;  /* 0x0001481a01007387 */ /* 0x0001e80000100a00 */
[----:B0-----:R-:W3:Y:S04]  /*50160*/  LDL.LU.64 R26, [R1+0x41f8] ;  /* 0x0041f800011a7983 */ /* 0x001ee80000300a00 */
[----:B------:R-:W4:Y:S04]  /*50170*/  LDL.LU.64 R24, [R1+0x41f0] ;  /* 0x0041f00001187983 */ /* 0x000f280000300a00 */
[----:B------:R-:W-:Y:S04]  /*50180*/  STL.64 [R1+0x40e8], R10 ;  /* 0x0040e80a01007387 */ /* 0x000fe80000100a00 */
[----:B--2---:R0:W-:Y:S04]  /*50190*/  STL.64 [R1+0x40e0], R8 ;  /* 0x0040e00801007387 */ /* 0x0041e80000100a00 */
[----:B0-----:R-:W2:Y:S04]  /*501a0*/  LDL.LU.64 R8, [R1+0x6b0] ;  /* 0x0006b00001087983 */ /* 0x001ea80000300a00 */
[----:B------:R-:W2:Y:S04]  /*501b0*/  LDL.LU.64 R10, [R1+0x6b8] ;  /* 0x0006b800010a7983 */ /* 0x000ea80000300a00 */
[----:B------:R-:W3:Y:S04]  /*501c0*/  LDL.LU.64 R18, [R1+0x41e8] ;  /* 0x0041e80001127983 */ /* 0x000ee80000300a00 */
[----:B------:R-:W4:Y:S04]  /*501d0*/  LDL.LU.64 R16, [R1+0x41e0] ;  /* 0x0041e00001107983 */ /* 0x000f280000300a00 */
[----:B------:R0:W-:Y:S04]  /*501e0*/  STL.64 [R1+0x160], R20 ;  /* 0x0001601401007387 */ /* 0x0001e80000100a00 */
[----:B------:R1:W-:Y:S04]  /*501f0*/  STL.64 [R1+0x168], R22 ;  /* 0x0001681601007387 */ /* 0x0003e80000100a00 */
[----:B0-----:R-:W5:Y:S04]  /*50200*/  LDL.LU R21, [R1+0x214] ;  /* 0x0002140001157983 */ /* 0x001f680000300800 */
[----:B-1----:R-:W2:Y:S04]  /*50210*/  LDL.LU R22, [R1+0x21c] ;  /* 0x00021c0001167983 */ /* 0x002ea80000300800 */
[----:B------:R-:W3:Y:S01]  /*50220*/  LDL.LU R23, [R1+0x224] ;  /* 0x0002240001177983 */ /* 0x000ee20000300800 */
[----:B-----5:R-:W-:-:S02]  /*50230*/  IMAD R0, R0, 0x100, R21 ;  /* 0x0000010000007824 */ /* 0x020fc400078e0215 */
[----:B--2---:R-:W-:Y:S02]  /*50240*/  IMAD R6, R6, 0x100, R22 ;  /* 0x0000010006067824 */ /* 0x004fe400078e0216 */
[----:B---3--:R-:W-:Y:S02]  /*50250*/  IMAD R7, R7, 0x100, R23 ;  /* 0x0000010007077824 */ /* 0x008fe400078e0217 */
[----:B------:R-:W-:Y:S01]  /*50260*/  IMAD R23, R19, 0x100, R28 ;  /* 0x0000010013177824 */ /* 0x000fe200078e021c */
[----:B------:R-:W-:Y:S02]  /*50270*/  F2FP.F16.E4M3.UNPACK_B R20, R0 ;  /* 0x00000000ff14723e */ /* 0x000fe400020006ff */
[----:B------:R-:W-:Y:S02]  /*50280*/  F2FP.F16.E4M3.UNPACK_B R21, R6 ;  /* 0x00000006ff15723e */ /* 0x000fe400020006ff */
[----:B------:R-:W-:Y:S02]  /*50290*/  F2FP.F16.E4M3.UNPACK_B R22, R7 ;  /* 0x00000007ff16723e */ /* 0x000fe400020006ff */
[----:B------:R-:W-:-:S07]  /*502a0*/  F2FP.F16.E4M3.UNPACK_B R23, R23 ;  /* 0x00000017ff17723e */ /* 0x000fce00020006ff */
[----:B------:R-:W-:-:S15]  /*502b0*/  HMMA.16816.F32 R8, R20, R4, R8 ;  /* 0x000000041408723c */ /* 0x000fde0000001808 */
[----:B------:R-:W-:-:S08]  /*502c0*/  NOP ;  /* 0x0000000000007918 */ /* 0x000fd00000000000 */
[----:B------:R-:W-:Y:S04]  /*502d0*/  STL.64 [R1+0x190], R8 ;  /* 0x0001900801007387 */ /* 0x000fe80000100a00 */
[----:B------:R0:W-:Y:S02]  /*502e0*/  STL.64 [R1+0x198], R10 ;  /* 0x0001980a01007387 */ /* 0x0001e40000100a00 */
[----:B0-----:R-:W-:-:S15]  /*502f0*/  HMMA.16816.F32 R8, R20, R2, R12 ;  /* 0x000000021408723c */ /* 0x001fde000000180c */
[----:B------:R-:W-:-:S08]  /*50300*/  NOP ;  /* 0x0000000000007918 */ /* 0x000fd00000000000 */
[----:B------:R-:W-:Y:S04]  /*50310*/  STL.64 [R1+0x180], R8 ;  /* 0x0001800801007387 */ /* 0x000fe80000100a00 */
[----:B------:R0:W-:Y:S04]  /*50320*/  STL.64 [R1+0x188], R10 ;  /* 0x0001880a01007387 */ /* 0x0001e80000100a00 */
[----:B------:R-:W2:Y:S04]  /*50330*/  LDL.LU R19, [R1+0x268] ;  /* 0x0002680001137983 */ /* 0x000ea80000300800 */
[----:B0-----:R-:W3:Y:S04]  /*50340*/  LDL.LU R10, [R1+0x274] ;  /* 0x00027400010a7983 */ /* 0x001ee80000300800 */
[----:B------:R-:W3:Y:S04]  /*50350*/  LDL.LU R11, [R1+0x270] ;  /* 0x00027000010b7983 */ /* 0x000ee80000300800 */
[----:B---3--:R0:W-:Y:S04]  /*50360*/  STL.64 [R1+0x41a8], R10 ;  /* 0x0041a80a01007387 */ /* 0x0081e80000100a00 */
[----:B------:R-:W3:Y:S04]  /*50370*/  LDL.LU.64 R8, [R1+0xf0] ;  /* 0x0000f00001087983 */ /* 0x000ee80000300a00 */
[----:B0-----:R-:W5:Y:S04]  /*50380*/  LDL.LU.64 R10, [R1+0xf8] ;  /* 0x0000f800010a7983 */ /* 0x001f680000300a00 */
[----:B-----5:R-:W-:Y:S04]  /*50390*/  STL.64 [R1+0x41b8], R10 ;  /* 0x0041b80a01007387 */ /* 0x020fe80000100a00 */
[----:B---3--:R0:W-:Y:S04]  /*503a0*/  STL.64 [R1+0x41b0], R8 ;  /* 0x0041b00801007387 */ /* 0x0081e80000100a00 */
[----:B0-----:R-:W3:Y:S04]  /*503b0*/  LDL.LU.64 R8, [R1+0x770] ;  /* 0x0007700001087983 */ /* 0x001ee80000300a00 */
[----:B------:R-:W5:Y:S04]  /*503c0*/  LDL.LU.64 R10, [R1+0x778] ;  /* 0x00077800010a7983 */ /* 0x000f680000300a00 */
[----:B-----5:R-:W-:Y:S04]  /*503d0*/  STL.64 [R1+0x41c8], R10 ;  /* 0x0041c80a01007387 */ /* 0x020fe80000100a00 */
[----:B---3--:R0:W-:Y:S04]  /*503e0*/  STL.64 [R1+0x41c0], R8 ;  /* 0x0041c00801007387 */ /* 0x0081e80000100a00 */
[----:B0-----:R-:W3:Y:S04]  /*503f0*/  LDL.LU.64 R8, [R1+0x100] ;  /* 0x0001000001087983 */ /* 0x001ee80000300a00 */
[----:B------:R-:W5:Y:S01]  /*50400*/  LDL.LU.64 R10, [R1+0x108] ;  /* 0x00010800010a7983 */ /* 0x000f620000300a00 */
[----:B----4-:R-:W-:-:S02]  /*50410*/  IMAD R0, R17, 0x100, R18 ;  /* 0x0000010011007824 */ /* 0x010fc400078e0212 */
[----:B------:R-:W-:Y:S01]  /*50420*/  IMAD R6, R29, 0x100, R16 ;  /* 0x000001001d067824 */ /* 0x000fe200078e0210 */
[----:B-----5:R-:W-:Y:S04]  /*50430*/  STL.64 [R1+0x41d8], R10 ;  /* 0x0041d80a01007387 */ /* 0x020fe80000100a00 */
[----:B---3--:R0:W-:Y:S04]  /*50440*/  STL.64 [R1+0x41d0], R8 ;  /* 0x0041d00801007387 */ /* 0x0081e80000100a00 */
[----:B0-----:R-:W3:Y:S04]  /*50450*/  LDL.LU.64 R8, [R1+0x780] ;  /* 0x0007800001087983 */ /* 0x001ee80000300a00 */
[----:B------:R-:W3:Y:S04]  /*50460*/  LDL.LU.64 R10, [R1+0x788] ;  /* 0x00078800010a7983 */ /* 0x000ee80000300a00 */
[----:B------:R-:W4:Y:S04]  /*50470*/  LDL.LU R12, [R1+0x27c] ;  /* 0x00027c00010c7983 */ /* 0x000f280000300800 */
[----:B------:R-:W4:Y:S04]  /*50480*/  LDL.LU R13, [R1+0x278] ;  /* 0x00027800010d7983 */ /* 0x000f280000300800 */
[----:B------:R-:W5:Y:S04]  /*50490*/  LDL.LU R14, [R1+0x284] ;  /* 0x00028400010e7983 */ /* 0x000f680000300800 */
[----:B------:R-:W5:Y:S04]  /*504a0*/  LDL.LU R15, [R1+0x280] ;  /* 0x00028000010f7983 */ /* 0x000f680000300800 */
[----:B------:R-:W5:Y:S04]  /*504b0*/  LDL.LU R28, [R1+0x288] ;  /* 0x00028800011c7983 */ /* 0x000f680000300800 */
[----:B------:R-:W2:Y:S04]  /*504c0*/  LDL.LU R18, [R1+0x294] ;  /* 0x0002940001127983 */ /* 0x000ea80000300800 */
[----:B------:R-:W3:Y:S04]  /*504d0*/  LDL.LU R17, [R1+0x290] ;  /* 0x0002900001117983 */ /* 0x000ee80000300800 */
[----:B------:R-:W3:Y:S01]  /*504e0*/  LDL.LU R16, [R1+0x29c] ;  /* 0x00029c0001107983 */ /* 0x000ee20000300800 */
[----:B------:R-:W-:-:S02]  /*504f0*/  IMAD R7, R25, 0x100, R24 ;  /* 0x0000010019077824 */ /* 0x000fc400078e0218 */
[----:B------:R-:W-:Y:S01]  /*50500*/  IMAD R23, R27, 0x100, R26 ;  /* 0x000001001b177824 */ /* 0x000fe200078e021a */
[----:B------:R-:W-:Y:S02]  /*50510*/  F2FP.F16.E4M3.UNPACK_B R20, R0 ;  /* 0x00000000ff14723e */ /* 0x000fe400020006ff */
[----:B------:R-:W-:Y:S01]  /*50520*/  F2FP.F16.E4M3.UNPACK_B R21, R6 ;  /* 0x00000006ff15723e */ /* 0x000fe200020006ff */
[----:B--2---:R0:W-:Y:S04]  /*50530*/  STL [R1+0x4190], R18 ;  /* 0x0041901201007387 */ /* 0x0041e80000100800 */
[----:B0-----:R-:W2:Y:S04]  /*50540*/  LDL.LU R18, [R1+0x26c] ;  /* 0x00026c0001127983 */ /* 0x001ea80000300800 */
[----:B---3--:R0:W-:Y:S04]  /*50550*/  STL.64 [R1+0x4188], R16 ;  /* 0x0041881001007387 */ /* 0x0081e80000100a00 */
[----:B0-----:R-:W3:Y:S04]  /*50560*/  LDL.LU R16, [R1+0x264] ;  /* 0x0002640001107983 */ /* 0x001ee80000300800 */
[----:B------:R-:W3:Y:S04]  /*50570*/  LDL.LU R17, [R1+0x260] ;  /* 0x0002600001117983 */ /* 0x000ee80000300800 */
[----:B------:R-:W5:Y:S04]  /*50580*/  LDL.LU R29, [R1+0x298] ;  /* 0x00029800011d7983 */ /* 0x000f680000300800 */
[----:B------:R-:W4:Y:S04]  /*50590*/  LDL.LU R24, [R1+0x2a4] ;  /* 0x0002a40001187983 */ /* 0x000f280000300800 */
[----:B------:R-:W4:Y:S04]  /*505a0*/  LDL.LU R25, [R1+0x2a0] ;  /* 0x0002a00001197983 */ /* 0x000f280000300800 */
[----:B------:R-:W2:Y:S04]  /*505b0*/  LDL.LU R26, [R1+0x2ac] ;  /* 0x0002ac00011a7983 */ /* 0x000ea80000300800 */
[----:B------:R-:W2:Y:S01]  /*505c0*/  LDL.LU R27, [R1+0x2a8] ;  /* 0x0002a800011b7983 */ /* 0x000ea20000300800 */
[----:B------:R-:W-:-:S02]  /*505d0*/  F2FP.F16.E4M3.UNPACK_B R22, R7 ;  /* 0x00000007ff16723e */ /* 0x000fc400020006ff */
[----:B------:R-:W-:-:S07]  /*505e0*/  F2FP.F16.E4M3.UNPACK_B R23, R23 ;  /* 0x00000017ff17723e */ /* 0x000fce00020006ff */
[C---:B------:R-:W-:Y:S01]  /*505f0*/  HMMA.16816.F32 R8, R20.reuse, R4, R8 ;  /* 0x000000041408723c */ /* 0x040fe20000001808 */
[----:B--2---:R0:W-:Y:S04]  /*50600*/  STL.64 [R1+0x41a0], R26 ;  /* 0x0041a01a01007387 */ /* 0x0041e80000100a00 */
[----:B0-----:R-:W2:Y:S04]  /*50610*/  LDL.LU R26, [R1+0x25c] ;  /* 0x00025c00011a7983 */ /* 0x001ea80000300800 */
[----:B------:R-:W2:Y:S04]  /*50620*/  LDL.LU R27, [R1+0x258] ;  /* 0x00025800011b7983 */ /* 0x000ea80000300800 */
[----:B----4-:R0:W-:Y:S04]  /*50630*/  STL.64 [R1+0x4198], R24 ;  /* 0x0041981801007387 */ /* 0x0101e80000100a00 */
[----:B0-----:R-:W4:Y:S04]  /*50640*/  LDL.LU R24, [R1+0x254] ;  /* 0x0002540001187983 */ /* 0x001f280000300800 */
[----:B------:R-:W4:Y:S04]  /*50650*/  LDL.LU R25, [R1+0x250] ;  /* 0x0002500001197983 */ /* 0x000f280000300800 */
[----:B------:R-:W-:Y:S04]  /*50660*/  STL.64 [R1+0x1b0], R8 ;  /* 0x0001b00801007387 */ /* 0x000fe80000100a00 */
[----:B------:R0:W-:Y:S04]  /*50670*/  STL.64 [R1+0x1b8], R10 ;  /* 0x0001b80a01007387 */ /* 0x0001e80000100a00 */
[----:B0-----:R-:W5:Y:S04]  /*50680*/  LDL.LU.64 R10, [R1+0x41d8] ;  /* 0x0041d800010a7983 */ /* 0x001f680000300a00 */
[----:B------:R-:W5:Y:S01]  /*50690*/  LDL.LU.64 R8, [R1+0x41d0] ;  /* 0x0041d00001087983 */ /* 0x000f620000300a00 */
[----:B---3--:R-:W-:Y:S01]  /*506a0*/  IMAD R7, R17, 0x100, R16 ;  /* 0x0000010011077824 */ /* 0x008fe200078e0210 */
[----:B-----5:R-:W-:Y:S02]  /*506b0*/  HMMA.16816.F32 R20, R20, R2, R8 ;  /* 0x000000021414723c */ /* 0x020fe40000001808 */
[----:B------:R-:W3:Y:S04]  /*506c0*/  LDL.LU.64 R10, [R1+0x41c8] ;  /* 0x0041c800010a7983 */ /* 0x000ee80000300a00 */
[----:B------:R-:W3:Y:S01]  /*506d0*/  LDL.LU.64 R8, [R1+0x41c0] ;  /* 0x0041c00001087983 */ /* 0x000ee20000300a00 */
[----:B----4-:R-:W-:-:S02]  /*506e0*/  IMAD R0, R25, 0x100, R24 ;  /* 0x0000010019007824 */ /* 0x010fc400078e0218 */
[----:B--2---:R-:W-:-:S14]  /*506f0*/  IMAD R6, R27, 0x100, R26 ;  /* 0x000001001b067824 */ /* 0x004fdc00078e021a */
[----:B------:R0:W-:Y:S04]  /*50700*/  STL.64 [R1+0x1d0], R20 ;  /* 0x0001d01401007387 */ /* 0x0001e80000100a00 */
[----:B------:R1:W-:Y:S04]  /*50710*/  STL.64 [R1+0x1d8], R22 ;  /* 0x0001d81601007387 */ /* 0x0003e80000100a00 */
[----:B------:R-:W2:Y:S01]  /*50720*/  LDL.LU.64 R24, [R1+0x790] ;  /* 0x0007900001187983 */ /* 0x000ea20000300a00 */
[----:B0-----:R-:W-:-:S03]  /*50730*/  F2FP.F16.E4M3.UNPACK_B R20, R0 ;  /* 0x00000000ff14723e */ /* 0x001fc600020006ff */
[----:B------:R-:W2:Y:S01]  /*50740*/  LDL.LU.64 R26, [R1+0x798] ;  /* 0x00079800011a7983 */ /* 0x000ea20000300a00 */
[----:B-1----:R-:W-:Y:S01]  /*50750*/  IMAD R23, R19, 0x100, R18 ;  /* 0x0000010013177824 */ /* 0x002fe200078e0212 */
[----:B------:R-:W-:Y:S02]  /*50760*/  F2FP.F16.E4M3.UNPACK_B R21, R6 ;  /* 0x00000006ff15723e */ /* 0x000fe400020006ff */
[----:B------:R-:W4:Y:S01]  /*50770*/  LDL.LU.64 R16, [R1+0xe0] ;  /* 0x0000e00001107983 */ /* 0x000f220000300a00 */
[----:B------:R-:W-:Y:S02]  /*50780*/  F2FP.F16.E4M3.UNPACK_B R22, R7 ;  /* 0x00000007ff16723e */ /* 0x000fe400020006ff */
[----:B------:R-:W-:Y:S01]  /*50790*/  F2FP.F16.E4M3.UNPACK_B R23, R23 ;  /* 0x00000017ff17723e */ /* 0x000fe200020006ff */
[----:B------:R-:W4:Y:S06]  /*507a0*/  LDL.LU.64 R18, [R1+0xe8] ;  /* 0x0000e80001127983 */ /* 0x000f2c0000300a00 */
[----:B---3--:R-:W-:-:S15]  /*507b0*/  HMMA.16816.F32 R8, R20, R4, R8 ;  /* 0x000000041408723c */ /* 0x008fde0000001808 */
[----:B------:R-:W-:-:S08]  /*507c0*/  NOP ;  /* 0x0000000000007918 */ /* 0x000fd00000000000 */
[----:B------:R-:W-:Y:S04]  /*507d0*/  STL.64 [R1+0x210], R8 ;  /* 0x0002100801007387 */ /* 0x000fe80000100a00 */
[----:B------:R0:W-:Y:S04]  /*507e0*/  STL.64 [R1+0x218], R10 ;  /* 0x0002180a01007387 */ /* 0x0001e80000100a00 */
[----:B0-----:R-:W3:Y:S04]  /*507f0*/  LDL.LU.64 R10, [R1+0x41b8] ;  /* 0x0041b800010a7983 */ /* 0x001ee80000300a00 */
[----:B------:R-:W3:Y:S02]  /*50800*/  LDL.LU.64 R8, [R1+0x41b0] ;  /* 0x0041b00001087983 */ /* 0x000ee40000300a00 */
[----:B---3--:R-:W-:Y:S02]  /*50810*/  HMMA.16816.F32 R20, R20, R2, R8 ;  /* 0x000000021414723c */ /* 0x008fe40000001808 */
[----:B------:R-:W3:-:S15]  /*50820*/  LDL.LU.64 R10, [R1+0x41a8] ;  /* 0x0041a800010a7983 */ /* 0x000ede0000300a00 */
[----:B------:R-:W-:-:S06]  /*50830*/  NOP ;  /* 0x0000000000007918 */ /* 0x000fcc0000000000 */
[----:B------:R-:W-:Y:S04]  /*50840*/  STL.64 [R1+0x200], R20 ;  /* 0x0002001401007387 */ /* 0x000fe80000100a00 */
[----:B------:R0:W-:Y:S04]  /*50850*/  STL.64 [R1+0x208], R22 ;  /* 0x0002081601007387 */ /* 0x0001e80000100a00 */
[----:B0-----:R-:W5:Y:S01]  /*50860*/  LDL.LU R23, [R1+0x28c] ;  /* 0x00028c0001177983 */ /* 0x001f620000300800 */
[----:B------:R-:W-:Y:S02]  /*50870*/  IMAD R6, R13, 0x100, R12 ;  /* 0x000001000d067824 */ /* 0x000fe400078e020c */
[----:B------:R-:W-:Y:S01]  /*50880*/  IMAD R7, R15, 0x100, R14 ;  /* 0x000001000f077824 */ /* 0x000fe200078e020e */
[----:B------:R-:W4:Y:S02]  /*50890*/  LDL.LU.64 R12, [R1+0x6a0] ;  /* 0x0006a000010c7983 */ /* 0x000f240000300a00 */
[----:B------:R-:W-:-:S02]  /*508a0*/  F2FP.F16.E4M3.UNPACK_B R21, R6 ;  /* 0x00000006ff15723e */ /* 0x000fc400020006ff */
[----:B------:R-:W-:Y:S01]  /*508b0*/  F2FP.F16.E4M3.UNPACK_B R22, R7 ;  /* 0x00000007ff16723e */ /* 0x000fe200020006ff */
[----:B------:R-:W4:Y:S04]  /*508c0*/  LDL.LU.64 R14, [R1+0x6a8] ;  /* 0x0006a800010e7983 */ /* 0x000f280000300a00 */
[----:B------:R-:W4:Y:S01]  /*508d0*/  LDL.LU.64 R8, [R1+0x690] ;  /* 0x0006900001087983 */ /* 0x000f220000300a00 */
[----:B---3--:R-:W-:-:S03]  /*508e0*/  IMAD R0, R11, 0x100, R10 ;  /* 0x000001000b007824 */ /* 0x008fc600078e020a */
[----:B------:R-:W3:Y:S02]  /*508f0*/  LDL.LU.64 R10, [R1+0x698] ;  /* 0x00069800010a7983 */ /* 0x000ee40000300a00 */
[----:B------:R-:W-:Y:S01]  /*50900*/  F2FP.F16.E4M3.UNPACK_B R20, R0 ;  /* 0x00000000ff14723e */ /* 0x000fe200020006ff */
[----:B-----5:R-:W-:-:S05]  /*50910*/  IMAD R23, R28, 0x100, R23 ;  /* 0x000001001c177824 */ /* 0x020fca00078e0217 */
[----:B------:R-:W-:-:S07]  /*50920*/  F2FP.F16.E4M3.UNPACK_B R23, R23 ;  /* 0x00000017ff17723e */ /* 0x000fce00020006ff */
[C---:B--2---:R-:W-:Y:S06]  /*50930*/  HMMA.16816.F32 R24, R20.reuse, R4, R24 ;  /* 0x000000041418723c */ /* 0x044fec0000001818 */
[----:B----4-:R-:W-:-:S15]  /*50940*/  HMMA.16816.F32 R20, R20, R2, R16 ;  /* 0x000000021414723c */ /* 0x010fde0000001810 */
[----:B------:R-:W-:-:S02]  /*50950*/  NOP ;  /* 0x0000000000007918 */ /* 0x000fc40000000000 */
[----:B------:R-:W-:Y:S04]  /*50960*/  STL.64 [R1+0x230], R24 ;  /* 0x0002301801007387 */ /* 0x000fe80000100a00 */
[----:B------:R0:W-:Y:S04]  /*50970*/  STL.64 [R1+0x238], R26 ;  /* 0x0002381a01007387 */ /* 0x0001e80000100a00 */
[----:B0-----:R-:W2:Y:S04]  /*50980*/  LDL.LU.64 R26, [R1+0x41a0] ;  /* 0x0041a000011a7983 */ /* 0x001ea80000300a00 */
[----:B------:R-:W4:Y:S04]  /*50990*/  LDL.LU.64 R24, [R1+0x4198] ;  /* 0x0041980001187983 */ /* 0x000f280000300a00 */
[----:B------:R-:W5:Y:S04]  /*509a0*/  LDL.LU R18, [R1+0x4190] ;  /* 0x0041900001127983 */ /* 0x000f680000300800 */
[----:B------:R-:W5:Y:S04]  /*509b0*/  LDL.LU.64 R16, [R1+0x4188] ;  /* 0x0041880001107983 */ /* 0x000f680000300a00 */
[----:B------:R-:W-:Y:S04]  /*509c0*/  STL.64 [R1+0x260], R20 ;  /* 0x0002601401007387 */ /* 0x000fe80000100a00 */
[----:B------:R2:W-:Y:S02]  /*509d0*/  STL.64 [R1+0x268], R22 ;  /* 0x0002681601007387 */ /* 0x0005e40000100a00 */
[----:B--2---:R-:W-:-:S02]  /*509e0*/  IMAD R23, R27, 0x100, R26 ;  /* 0x000001001b177824 */ /* 0x004fc400078e021a */
[----:B----4-:R-:W-:-:S03]  /*509f0*/  IMAD R7, R25, 0x100, R24 ;  /* 0x0000010019077824 */ /* 0x010fc600078e0218 */
[----:B------:R-:W-:Y:S01]  /*50a00*/  F2FP.F16.E4M3.UNPACK_B R23, R23 ;  /* 0x00000017ff17723e */ /* 0x000fe200020006ff */
[----:B-----5:R-:W-:Y:S02]  /*50a10*/  IMAD R0, R17, 0x100, R18 ;  /* 0x0000010011007824 */ /* 0x020fe400078e0212 */
[----:B------:R-:W-:Y:S01]  /*50a20*/  IMAD R6, R29, 0x100, R16 ;  /* 0x000001001d067824 */ /* 0x000fe200078e0210 */
[----:B------:R-:W-:Y:S02]  /*50a30*/  F2FP.F16.E4M3.UNPACK_B R22, R7 ;  /* 0x00000007ff16723e */ /* 0x000fe400020006ff */
[----:B------:R-:W-:Y:S02]  /*50a40*/  F2FP.F16.E4M3.UNPACK_B R20, R0 ;  /* 0x00000000ff14723e */ /* 0x000fe400020006ff */
[----:B------:R-:W-:-:S07]  /*50a50*/  F2FP.F16.E4M3.UNPACK_B R21, R6 ;  /* 0x00000006ff15723e */ /* 0x000fce00020006ff */
[C---:B------:R-:W-:Y:S06]  /*50a60*/  HMMA.16816.F32 R4, R20.reuse, R4, R12 ;  /* 0x000000041404723c */ /* 0x040fec000000180c */
[----:B---3--:R-:W-:-:S15]  /*50a70*/  HMMA.16816.F32 R8, R20, R2, R8 ;  /* 0x000000021408723c */ /* 0x008fde0000001808 */
[----:B------:R-:W-:-:S02]  /*50a80*/  NOP ;  /* 0x0000000000007918 */ /* 0x000fc40000000000 */
[----:B------:R0:W-:Y:S04]  /*50a90*/  STL.64 [R1+0x250], R4 ;  /* 0x0002500401007387 */ /* 0x0001e80000100a00 */
[----:B------:R-:W-:Y:S04]  /*50aa0*/  STL.64 [R1+0x258], R6 ;  /* 0x0002580601007387 */ /* 0x000fe80000100a00 */
[----:B------:R-:W-:Y:S04]  /*50ab0*/  STL [R1+0x290], R8 ;  /* 0x0002900801007387 */ /* 0x000fe80000100800 */
[----:B0-----:R-:W2:Y:S04]  /*50ac0*/  LDL.LU R4, [R1+0x2d0] ;  /* 0x0002d00001047983 */ /* 0x001ea80000300800 */
[----:B------:R-:W3:Y:S04]  /*50ad0*/  LDL.LU R5, [R1+0x2d8] ;  /* 0x0002d80001057983 */ /* 0x000ee80000300800 */
[----:B---3--:R0:W-:Y:S04]  /*50ae0*/  STL [R1+0x4184], R5 ;  /* 0x0041840501007387 */ /* 0x0081e80000100800 */
[----:B0-----:R-:W2:Y:S04]  /*50af0*/  LDL.LU R5, [R1+0x2d4] ;  /* 0x0002d40001057983 */ /* 0x001ea80000300800 */
[----:B------:R-:W3:Y:S04]  /*50b00*/  LDL.LU R6, [R1+0x2e0] ;  /* 0x0002e00001067983 */ /* 0x000ee80000300800 */
[----:B---3--:R0:W-:Y:S04]  /*50b10*/  STL [R1+0x4180], R6 ;  /* 0x0041800601007387 */ /* 0x0081e80000100800 */
[----:B0-----:R-:W3:Y:S04]  /*50b20*/  LDL.LU R6, [R1+0x2dc] ;  /* 0x0002dc0001067983 */ /* 0x001ee80000300800 */
[----:B------:R-:W4:Y:S01]  /*50b30*/  LDL.LU R29, [R1+0x2ec] ;  /* 0x0002ec00011d7983 */ /* 0x000f220000300800 */
[----:B------:R-:W-:-:S02]  /*50b40*/  IMAD.MOV.U32 R23, RZ, RZ, R9 ;  /* 0x000000ffff177224 */ /* 0x000fc400078e0009 */
[----:B------:R-:W-:Y:S02]  /*50b50*/  IMAD.MOV.U32 R22, RZ, RZ, R10 ;  /* 0x000000ffff167224 */ /* 0x000fe400078e000a */
[----:B------:R-:W-:Y:S02]  /*50b60*/  IMAD.MOV.U32 R0, RZ, RZ, R11 ;  /* 0x000000ffff007224 */ /* 0x000fe400078e000b */
[----:B--2---:R-:W-:Y:S01]  /*50b70*/  IMAD R4, R4, 0x100, R5 ;  /* 0x0000010004047824 */ /* 0x004fe200078e0205 */
[----:B----4-:R0:W-:Y:S04]  /*50b80*/  STL [R1+0x417c], R29 ;  /* 0x00417c1d01007387 */ /* 0x0101e80000100800 */
[----:B0-----:R-:W2:Y:S04]  /*50b90*/  LDL.LU R29, [R1+0x2e4] ;  /* 0x0002e400011d7983 */ /* 0x001ea80000300800 */
[----:B------:R-:W4:Y:S04]  /*50ba0*/  LDL.LU R7, [R1+0x2e8] ;  /* 0x0002e80001077983 */ /* 0x000f280000300800 */
[----:B------:R-:W5:Y:S04]  /*50bb0*/  LDL.LU R24, [R1] ;  /* 0x0000000001187983 */ /* 0x000f680000300800 */
        /* <DEDUP_REMOVED lines=20> */
[----:B------:R0:W-:Y:S04]  /*50d00*/  STL [R1+0x404c], R0 ;  /* 0x00404c0001007387 */ /* 0x0001e80000100800 */
[----:B0-----:R-:W5:Y:S04]  /*50d10*/  LDL.LU R0, [R1+0x30c] ;  /* 0x00030c0001007983 */ /* 0x001f680000300800 */
[----:B------:R0:W-:Y:S04]  /*50d20*/  STL [R1+0x4048], R22 ;  /* 0x0040481601007387 */ /* 0x0001e80000100800 */
[----:B0-----:R-:W5:Y:S04]  /*50d30*/  LDL.LU R22, [R1+0x300] ;  /* 0x0003000001167983 */ /* 0x001f680000300800 */
[----:B------:R0:W-:Y:S04]  /*50d40*/  STL [R1+0x4030], R23 ;  /* 0x0040301701007387 */ /* 0x0001e80000100800 */
[----:B0-----:R-:W5:Y:S04]  /*50d50*/  LDL.LU R23, [R1+0x304] ;  /* 0x0003040001177983 */ /* 0x001f680000300800 */
[----:B------:R-:W3:Y:S02]  /*50d60*/  LDL.LU R5, [R1+0x4184] ;  /* 0x0041840001057983 */ /* 0x000ee40000300800 */
[----:B---3--:R-:W-:-:S02]  /*50d70*/  IMAD R5, R5, 0x100, R6 ;  /* 0x0000010005057824 */ /* 0x008fc400078e0206 */
[----:B------:R-:W2:Y:S02]  /*50d80*/  LDL.LU R6, [R1+0x4180] ;  /* 0x0041800001067983 */ /* 0x000ea40000300800 */
[----:B--2---:R-:W-:Y:S02]  /*50d90*/  IMAD R6, R6, 0x100, R29 ;  /* 0x0000010006067824 */ /* 0x004fe400078e021d */
[----:B------:R-:W2:Y:S01]  /*50da0*/  LDL.LU R29, [R1+0x417c] ;  /* 0x00417c00011d7983 */ /* 0x000ea20000300800 */
[----:B------:R-:W-:Y:S02]  /*50db0*/  F2FP.F16.E4M3.UNPACK_B R4, R4 ;  /* 0x00000004ff04723e */ /* 0x000fe400020006ff */
[----:B------:R-:W-:Y:S02]  /*50dc0*/  F2FP.F16.E4M3.UNPACK_B R5, R5 ;  /* 0x00000005ff05723e */ /* 0x000fe400020006ff */
[----:B------:R-:W-:Y:S02]  /*50dd0*/  F2FP.F16.E4M3.UNPACK_B R6, R6 ;  /* 0x00000006ff06723e */ /* 0x000fe400020006ff */
[----:B----4-:R-:W-:-:S02]  /*50de0*/  F2FP.F16.E4M3.UNPACK_B R20, R20.H1 ;  /* 0x00000014ff14723e */ /* 0x010fc400030006ff */
[----:B-----5:R-:W-:Y:S01]  /*50df0*/  F2FP.F16.E4M3.UNPACK_B R21, R21.H1 ;  /* 0x00000015ff15723e */ /* 0x020fe200030006ff */
[----:B--2---:R-:W-:Y:S02]  /*50e00*/  IMAD R7, R7, 0x100, R29 ;  /* 0x0000010007077824 */ /* 0x004fe400078e021d */
[----:B------:R-:W2:Y:S03]  /*50e10*/  LDL.LU R29, [R1+0x4178] ;  /* 0x00417800011d7983 */ /* 0x000ea60000300800 */
[----:B------:R-:W-:-:S07]  /*50e20*/  F2FP.F16.E4M3.UNPACK_B R7, R7 ;  /* 0x00000007ff07723e */ /* 0x000fce00020006ff */
[----:B------:R-:W-:-:S15]  /*50e30*/  HMMA.16816.F32 R24, R4, R20, R24 ;  /* 0x000000140418723c */ /* 0x000fde0000001818 */
[----:B------:R-:W-:-:S08]  /*50e40*/  NOP ;  /* 0x0000000000007918 */ /* 0x000fd00000000000 */
[----:B------:R-:W-:Y:S04]  /*50e50*/  STL.64 [R1+0x2a0], R24 ;  /* 0x0002a01801007387 */ /* 0x000fe80000100a00 */
[----:B------:R0:W-:Y:S04]  /*50e60*/  STL.64 [R1+0x2a8], R26 ;  /* 0x0002a81a01007387 */ /* 0x0001e80000100a00 */
[----:B0-----:R-:W3:Y:S04]  /*50e70*/  LDL.LU.64 R26, [R1+0x4170] ;  /* 0x00417000011a7983 */ /* 0x001ee80000300a00 */
[----:B------:R-:W3:Y:S01]  /*50e80*/  LDL.LU.64 R24, [R1+0x4168] ;  /* 0x0041680001187983 */ /* 0x000ee20000300a00 */
[----:B------:R-:W-:-:S02]  /*50e90*/  F2FP.F16.E4M3.UNPACK_B R2, R2.H1 ;  /* 0x00000002ff02723e */ /* 0x000fc400030006ff */
[----:B------:R-:W-:-:S07]  /*50ea0*/  F2FP.F16.E4M3.UNPACK_B R3, R3.H1 ;  /* 0x00000003ff03723e */ /* 0x000fce00030006ff */
[----:B---3--:R-:W-:Y:S01]  /*50eb0*/  HMMA.16816.F32 R24, R4, R2, R24 ;  /* 0x000000020418723c */ /* 0x008fe20000001818 */
[----:B------:R-:W3:Y:S04]  /*50ec0*/  LDL.LU R4, [R1+0x2f4] ;  /* 0x0002f40001047983 */ /* 0x000ee80000300800 */
[----:B------:R-:W3:-:S15]  /*50ed0*/  LDL.LU R5, [R1+0x2f0] ;  /* 0x0002f00001057983 */ /* 0x000ede0000300800 */
[----:B------:R-:W-:-:S03]  /*50ee0*/  NOP ;  /* 0x0000000000007918 */ /* 0x000fc60000000000 */
[----:B------:R0:W-:Y:S04]  /*50ef0*/  STL.64 [R1+0x280], R24 ;  /* 0x0002801801007387 */ /* 0x0001e80000100a00 */
[----:B------:R1:W-:Y:S04]  /*50f00*/  STL.64 [R1+0x288], R26 ;  /* 0x0002881a01007387 */ /* 0x0003e80000100a00 */
[----:B------:R-:W4:Y:S04]  /*50f10*/  LDL.LU R6, [R1+0x2fc] ;  /* 0x0002fc0001067983 */ /* 0x000f280000300800 */
[----:B------:R-:W4:Y:S04]  /*50f20*/  LDL.LU R7, [R1+0x2f8] ;  /* 0x0002f80001077983 */ /* 0x000f280000300800 */
[----:B0-----:R-:W5:Y:S04]  /*50f30*/  LDL.LU R24, [R1+0x70] ;  /* 0x0000700001187983 */ /* 0x001f680000300800 */
[----:B------:R-:W5:Y:S04]  /*50f40*/  LDL.LU R25, [R1+0x74] ;  /* 0x0000740001197983 */ /* 0x000f680000300800 */
[----:B-1----:R-:W5:Y:S04]  /*50f50*/  LDL.LU R26, [R1+0x78] ;  /* 0x00007800011a7983 */ /* 0x002f680000300800 */
[----:B------:R-:W5:Y:S01]  /*50f60*/  LDL.LU R27, [R1+0x7c] ;  /* 0x00007c00011b7983 */ /* 0x000f620000300800 */
[----:B---3--:R-:W-:-:S05]  /*50f70*/  IMAD R4, R5, 0x100, R4 ;  /* 0x0000010005047824 */ /* 0x008fca00078e0204 */
[----:B------:R-:W-:Y:S01]  /*50f80*/  F2FP.F16.E4M3.UNPACK_B R4, R4 ;  /* 0x00000004ff04723e */ /* 0x000fe200020006ff */
[----:B----4-:R-:W-:Y:S02]  /*50f90*/  IMAD R5, R7, 0x100, R6 ;  /* 0x0000010007057824 */ /* 0x010fe400078e0206 */
[----:B------:R-:W-:Y:S02]  /*50fa0*/  IMAD R6, R22, 0x100, R23 ;  /* 0x0000010016067824 */ /* 0x000fe400078e0217 */
[----:B------:R-:W-:Y:S01]  /*50fb0*/  IMAD R7, R28, 0x100, R0 ;  /* 0x000001001c077824 */ /* 0x000fe200078e0200 */
[----:B------:R-:W-:Y:S02]  /*50fc0*/  F2FP.F16.E4M3.UNPACK_B R5, R5 ;  /* 0x00000005ff05723e */ /* 0x000fe400020006ff */
[----:B------:R-:W-:Y:S02]  /*50fd0*/  F2FP.F16.E4M3.UNPACK_B R6, R6 ;  /* 0x00000006ff06723e */ /* 0x000fe400020006ff */
[----:B------:R-:W-:-:S07]  /*50fe0*/  F2FP.F16.E4M3.UNPACK_B R7, R7 ;  /* 0x00000007ff07723e */ /* 0x000fce00020006ff */
[C---:B-----5:R-:W-:Y:S06]  /*50ff0*/  HMMA.16816.F32 R24, R4.reuse, R20, R24 ;  /* 0x000000140418723c */ /* 0x060fec0000001818 */
[----:B------:R-:W-:-:S15]  /*51000*/  HMMA.16816.F32 R8, R4, R2, R8 ;  /* 0x000000020408723c */ /* 0x000fde0000001808 */
[----:B------:R-:W-:-:S02]  /*51010*/  NOP ;  /* 0x0000000000007918 */ /* 0x000fc40000000000 */
[----:B------:R-:W-:Y:S04]  /*51020*/  STL.64 [R1+0x270], R24 ;  /* 0x0002701801007387 */ /* 0x000fe80000100a00 */
[----:B------:R-:W-:Y:S04]  /*51030*/  STL.64 [R1+0x278], R26 ;  /* 0x0002781a01007387 */ /* 0x000fe80000100a00 */
[----:B------:R0:W-:Y:S04]  /*51040*/  STL.64 [R1+0x240], R8 ;  /* 0x0002400801007387 */ /* 0x0001e80000100a00 */
[----:B------:R2:W-:Y:S04]  /*51050*/  STL.64 [R1+0x248], R10 ;  /* 0x0002480a01007387 */ /* 0x0005e80000100a00 */
[----:B0-----:R-:W3:Y:S04]  /*51060*/  LDL.LU R8, [R1+0x40] ;  /* 0x0000400001087983 */ /* 0x001ee80000300800 */
[----:B------:R-:W3:Y:S01]  /*51070*/  LDL.LU R9, [R1+0x44] ;  /* 0x0000440001097983 */ /* 0x000ee20000300800 */
[----:B--2---:R-:W-:-:S03]  /*51080*/  IMAD.MOV.U32 R10, RZ, RZ, R29 ;  /* 0x000000ffff0a7224 */ /* 0x004fc600078e001d */
[----:B------:R-:W2:Y:S04]  /*51090*/  LDL.LU R29, [R1+0x4160] ;  /* 0x00416000011d7983 */ /* 0x000ea80000300800 */
[----:B------:R-:W4:Y:S04]  /*510a0*/  LDL.LU R11, [R1+0x4c] ;  /* 0x00004c00010b7983 */ /* 0x000f280000300800 */
[----:B----4-:R2:W-:Y:S04]  /*510b0*/  STL.64 [R1+0x4118], R10 ;  /* 0x0041180a01007387 */ /* 0x0105e80000100a00 */
[----:B---3--:R0:W-:Y:S01]  /*510c0*/  STL.64 [R1+0x4110], R8 ;  /* 0x0041100801007387 */ /* 0x0081e20000100a00 */
[----:B--2---:R-:W-:-:S03]  /*510d0*/  IMAD.MOV.U32 R11, RZ, RZ, R29 ;  /* 0x000000ffff0b7224 */ /* 0x004fc600078e001d */
[----:B0-----:R-:W2:Y:S04]  /*510e0*/  LDL.LU R8, [R1+0x50] ;  /* 0x0000500001087983 */ /* 0x001ea80000300800 */
[----:B------:R-:W2:Y:S04]  /*510f0*/  LDL.LU R9, [R1+0x54] ;  /* 0x0000540001097983 */ /* 0x000ea80000300800 */
[----:B------:R-:W3:Y:S04]  /*51100*/  LDL.LU R10, [R1+0x58] ;  /* 0x00005800010a7983 */ /* 0x000ee80000300800 */
[----:B------:R-:W4:Y:S04]  /*51110*/  LDL.LU R29, [R1+0x348] ;  /* 0x00034800011d7983 */ /* 0x000f280000300800 */
[----:B----4-:R0:W-:Y:S04]  /*51120*/  STL [R1+0x4130], R29 ;  /* 0x0041301d01007387 */ /* 0x0101e80000100800 */
[----:B0-----:R-:W4:Y:S04]  /*51130*/  LDL.LU R29, [R1+0x344] ;  /* 0x00034400011d7983 */ /* 0x001f280000300800 */
[----:B----4-:R0:W-:Y:S04]  /*51140*/  STL [R1+0x4134], R29 ;  /* 0x0041341d01007387 */ /* 0x0101e80000100800 */
[----:B0-----:R-:W4:Y:S04]  /*51150*/  LDL.LU R29, [R1+0x33c] ;  /* 0x00033c00011d7983 */ /* 0x001f280000300800 */
[----:B----4-:R0:W-:Y:S04]  /*51160*/  STL [R1+0x4138], R29 ;  /* 0x0041381d01007387 */ /* 0x0101e80000100800 */
[----:B0-----:R-:W4:Y:S04]  /*51170*/  LDL.LU R29, [R1+0x334] ;  /* 0x00033400011d7983 */ /* 0x001f280000300800 */
[----:B---3--:R-:W-:Y:S04]  /*51180*/  STL.64 [R1+0x4128], R10 ;  /* 0x0041280a01007387 */ /* 0x008fe80000100a00 */
[----:B--2---:R0:W-:Y:S04]  /*51190*/  STL.64 [R1+0x4120], R8 ;  /* 0x0041200801007387 */ /* 0x0041e80000100a00 */
[----:B0-----:R-:W2:Y:S04]  /*511a0*/  LDL.LU R8, [R1+0xb0] ;  /* 0x0000b00001087983 */ /* 0x001ea80000300800 */
[----:B------:R-:W2:Y:S04]  /*511b0*/  LDL.LU R9, [R1+0xb4] ;  /* 0x0000b40001097983 */ /* 0x000ea80000300800 */
[----:B------:R-:W3:Y:S04]  /*511c0*/  LDL.LU R10, [R1+0xb8] ;  /* 0x0000b800010a7983 */ /* 0x000ee80000300800 */
[----:B------:R-:W3:Y:S04]  /*511d0*/  LDL.LU R11, [R1+0xbc] ;  /* 0x0000bc00010b7983 */ /* 0x000ee80000300800 */
[----:B---3--:R-:W-:Y:S04]  /*511e0*/  STL.64 [R1+0x4148], R10 ;  /* 0x0041480a01007387 */ /* 0x008fe80000100a00 */
[----:B--2---:R0:W-:Y:S04]  /*511f0*/  STL.64 [R1+0x4140], R8 ;  /* 0x0041400801007387 */ /* 0x0041e80000100a00 */
[----:B0-----:R-:W2:Y:S04]  /*51200*/  LDL.LU R8, [R1+0x60] ;  /* 0x0000600001087983 */ /* 0x001ea80000300800 */
[----:B------:R-:W2:Y:S04]  /*51210*/  LDL.LU R9, [R1+0x64] ;  /* 0x0000640001097983 */ /* 0x000ea80000300800 */
[----:B------:R-:W3:Y:S04]  /*51220*/  LDL.LU R10, [R1+0x68] ;  /* 0x00006800010a7983 */ /* 0x000ee80000300800 */
[----:B------:R-:W3:Y:S01]  /*51230*/  LDL.LU R11, [R1+0x6c] ;  /* 0x00006c00010b7983 */ /* 0x000ee20000300800 */
[----:B------:R-:W-:-:S02]  /*51240*/  IMAD R4, R13, 0x100, R12 ;  /* 0x000001000d047824 */ /* 0x000fc400078e020c */
[----:B------:R-:W-:Y:S02]  /*51250*/  IMAD R5, R15, 0x100, R14 ;  /* 0x000001000f057824 */ /* 0x000fe400078e020e */
[----:B------:R-:W-:Y:S02]  /*51260*/  IMAD R6, R18, 0x100, R19 ;  /* 0x0000010012067824 */ /* 0x000fe400078e0213 */
[----:B------:R-:W-:Y:S01]  /*51270*/  IMAD R7, R16, 0x100, R17 ;  /* 0x0000010010077824 */ /* 0x000fe200078e0211 */
[----:B---3--:R-:W-:Y:S04]  /*51280*/  STL.64 [R1+0x4158], R10 ;  /* 0x0041580a01007387 */ /* 0x008fe80000100a00 */
[----:B--2---:R0:W-:Y:S04]  /*51290*/  STL.64 [R1+0x4150], R8 ;  /* 0x0041500801007387 */ /* 0x0041e80000100a00 */
[----:B0-----:R-:W2:Y:S04]  /*512a0*/  LDL.LU R8, [R1+0xc0] ;  /* 0x0000c00001087983 */ /* 0x001ea80000300800 */
[----:B------:R-:W2:Y:S04]  /*512b0*/  LDL.LU R9, [R1+0xc4] ;  /* 0x0000c40001097983 */ /* 0x000ea80000300800 */
[----:B------:R-:W2:Y:S04]  /*512c0*/  LDL.LU R10, [R1+0xc8] ;  /* 0x0000c800010a7983 */ /* 0x000ea80000300800 */
[----:B------:R-:W2:Y:S01]  /*512d0*/  LDL.LU R11, [R1+0xcc] ;  /* 0x0000cc00010b7983 */ /* 0x000ea20000300800 */
[----:B------:R-:W-:-:S02]  /*512e0*/  F2FP.F16.E4M3.UNPACK_B R4, R4 ;  /* 0x00000004ff04723e */ /* 0x000fc400020006ff */
[----:B------:R-:W-:Y:S01]  /*512f0*/  F2FP.F16.E4M3.UNPACK_B R5, R5 ;  /* 0x00000005ff05723e */ /* 0x000fe200020006ff */
[----:B------:R-:W3:Y:S01]  /*51300*/  LDL.LU R23, [R1+0x35c] ;  /* 0x00035c0001177983 */ /* 0x000ee20000300800 */
[----:B------:R-:W-:Y:S02]  /*51310*/  F2FP.F16.E4M3.UNPACK_B R6, R6 ;  /* 0x00000006ff06723e */ /* 0x000fe400020006ff */
[----:B------:R-:W-:Y:S01]  /*51320*/  F2FP.F16.E4M3.UNPACK_B R7, R7 ;  /* 0x00000007ff07723e */ /* 0x000fe200020006ff */
        /* <DEDUP_REMOVED lines=14> */
[----:B------:R-:W5:Y:S01]  /*51410*/  LDL.LU R18, [R1+0x380] ;  /* 0x0003800001127983 */ /* 0x000f620000300800 */
        /* <DEDUP_REMOVED lines=8> */
[----:B------:R-:W2:-:S15]  /*514a0*/  LDL.LU.64 R8, [R1+0x4140] ;  /* 0x0041400001087983 */ /* 0x000e9e0000300a00 */
[----:B------:R-:W-:-:S02]  /*514b0*/  NOP ;  /* 0x0000000000007918 */ /* 0x000fc40000000000 */
[----:B------:R0:W-:Y:S04]  /*514c0*/  STL.64 [R1+0x1f0], R4 ;  /* 0x0001f00401007387 */ /* 0x0001e80000100a00 */
[----:B------:R1:W-:Y:S04]  /*514d0*/  STL.64 [R1+0x1f8], R6 ;  /* 0x0001f80601007387 */ /* 0x0003e80000100a00 */
[----:B0-----:R-:W4:Y:S04]  /*514e0*/  LDL.LU R4, [R1+0x330] ;  /* 0x0003300001047983 */ /* 0x001f280000300800 */
[----:B------:R-:W3:Y:S04]  /*514f0*/  LDL.LU R5, [R1+0x338] ;  /* 0x0003380001057983 */ /* 0x000ee80000300800 */
[----:B-1----:R-:W5:Y:S04]  /*51500*/  LDL.LU R6, [R1+0x340] ;  /* 0x0003400001067983 */ /* 0x002f680000300800 */
[----:B------:R-:W2:Y:S01]  /*51510*/  LDL.LU R7, [R1+0x34c] ;  /* 0x00034c0001077983 */ /* 0x000ea20000300800 */
[----:B----4-:R-:W-:-:S03]  /*51520*/  IMAD R4, R4, 0x100, R29 ;  /* 0x0000010004047824 */ /* 0x010fc600078e021d */
[----:B------:R-:W3:Y:S02]  /*51530*/  LDL.LU R29, [R1+0x4138] ;  /* 0x00413800011d7983 */ /* 0x000ee40000300800 */
[----:B---3--:R-:W-:Y:S02]  /*51540*/  IMAD R5, R5, 0x100, R29 ;  /* 0x0000010005057824 */ /* 0x008fe400078e021d */
[----:B------:R-:W5:Y:S02]  /*51550*/  LDL.LU R29, [R1+0x4134] ;  /* 0x00413400011d7983 */ /* 0x000f640000300800 */
[----:B-----5:R-:W-:Y:S02]  /*51560*/  IMAD R6, R6, 0x100, R29 ;  /* 0x0000010006067824 */ /* 0x020fe400078e021d */
[----:B------:R-:W2:Y:S01]  /*51570*/  LDL.LU R29, [R1+0x4130] ;  /* 0x00413000011d7983 */ /* 0x000ea20000300800 */
[----:B------:R-:W-:Y:S02]  /*51580*/  F2FP.F16.E4M3.UNPACK_B R4, R4 ;  /* 0x00000004ff04723e */ /* 0x000fe400020006ff */
[----:B------:R-:W-:-:S02]  /*51590*/  F2FP.F16.E4M3.UNPACK_B R5, R5 ;  /* 0x00000005ff05723e */ /* 0x000fc400020006ff */
[----:B------:R-:W-:Y:S01]  /*515a0*/  F2FP.F16.E4M3.UNPACK_B R6, R6 ;  /* 0x00000006ff06723e */ /* 0x000fe200020006ff */
[----:B--2---:R-:W-:-:S05]  /*515b0*/  IMAD R7, R29, 0x100, R7 ;  /* 0x000001001d077824 */ /* 0x004fca00078e0207 */
[----:B------:R-:W-:-:S07]  /*515c0*/  F2FP.F16.E4M3.UNPACK_B R7, R7 ;  /* 0x00000007ff07723e */ /* 0x000fce00020006ff */
[----:B------:R-:W-:-:S15]  /*515d0*/  HMMA.16816.F32 R8, R4, R20, R8 ;  /* 0x000000140408723c */ /* 0x000fde0000001808 */
        /* <DEDUP_REMOVED lines=9> */
[----:B------:R-:W-:Y:S01]  /*51670*/  STL.64 [R1+0x1c0], R4 ;  /* 0x0001c00401007387 */ /* 0x000fe20000100a00 */
[----:B------:R-:W-:-:S03]  /*51680*/  IMAD.MOV.U32 R29, RZ, RZ, R7 ;  /* 0x000000ffff1d7224 */ /* 0x000fc600078e0007 */
[----:B------:R0:W-:Y:S04]  /*51690*/  STL [R1+0x1c8], R6 ;  /* 0x0001c80601007387 */ /* 0x0001e80000100800 */
[----:B0-----:R-:W3:Y:S04]  /*516a0*/  LDL.LU R6, [R1+0x354] ;  /* 0x0003540001067983 */ /* 0x001ee80000300800 */
[----:B------:R-:W3:Y:S01]  /*516b0*/  LDL.LU R7, [R1+0x350] ;  /* 0x0003500001077983 */ /* 0x000ee20000300800 */
[----:B------:R-:W-:-:S05]  /*516c0*/  IMAD R5, R22, 0x100, R23 ;  /* 0x0000010016057824 */ /* 0x000fca00078e0217 */
[----:B------:R-:W-:Y:S01]  /*516d0*/  F2FP.F16.E4M3.UNPACK_B R5, R5 ;  /* 0x00000005ff05723e */ /* 0x000fe200020006ff */
[----:B------:R0:W-:Y:S01]  /*516e0*/  STL [R1+0x3f60], R29 ;  /* 0x003f601d01007387 */ /* 0x0001e20000100800 */
[----:B---3--:R-:W-:Y:S02]  /*516f0*/  IMAD R4, R7, 0x100, R6 ;  /* 0x0000010007047824 */ /* 0x008fe400078e0206 */
[----:B------:R-:W-:Y:S02]  /*51700*/  IMAD R6, R28, 0x100, R0 ;  /* 0x000001001c067824 */ /* 0x000fe400078e0200 */
[----:B------:R-:W-:Y:S01]  /*51710*/  IMAD R7, R16, 0x100, R17 ;  /* 0x0000010010077824 */ /* 0x000fe200078e0211 */
[----:B------:R-:W-:Y:S01]  /*51720*/  F2FP.F16.E4M3.UNPACK_B R4, R4 ;  /* 0x00000004ff04723e */ /* 0x000fe200020006ff */
[----:B------:R-:W3:Y:S01]  /*51730*/  LDL.LU R17, [R1+0x38c] ;  /* 0x00038c0001117983 */ /* 0x000ee20000300800 */
[----:B------:R-:W-:Y:S02]  /*51740*/  F2FP.F16.E4M3.UNPACK_B R6, R6 ;  /* 0x00000006ff06723e */ /* 0x000fe400020006ff */
[----:B------:R-:W-:Y:S01]  /*51750*/  F2FP.F16.E4M3.UNPACK_B R7, R7 ;  /* 0x00000007ff07723e */ /* 0x000fe200020006ff */
[----:B------:R-:W3:Y:S06]  /*51760*/  LDL.LU R16, [R1+0x388] ;  /* 0x0003880001107983 */ /* 0x000eec0000300800 */
[C---:B--2---:R-:W-:Y:S06]  /*51770*/  HMMA.16816.F32 R8, R4.reuse, R2, R8 ;  /* 0x000000020408723c */ /* 0x044fec0000001808 */
[----:B------:R-:W-:-:S15]  /*51780*/  HMMA.16816.F32 R24, R4, R20, R24 ;  /* 0x000000140418723c */ /* 0x000fde0000001818 */
[----:B------:R-:W-:-:S03]  /*51790*/  NOP ;  /* 0x0000000000007918 */ /* 0x000fc60000000000 */
[----:B0-----:R-:W-:-:S05]  /*517a0*/  IMAD.MOV.U32 R29, RZ, RZ, R11 ;  /* 0x000000ffff1d7224 */ /* 0x001fca00078e000b */
[----:B------:R0:W-:Y:S04]  /*517b0*/  STL.64 [R1+0x1a0], R24 ;  /* 0x0001a01801007387 */ /* 0x0001e80000100a00 */
[----:B------:R1:W-:Y:S04]  /*517c0*/  STL.64 [R1+0x1a8], R26 ;  /* 0x0001a81a01007387 */ /* 0x0003e80000100a00 */
[----:B------:R-:W-:Y:S04]  /*517d0*/  STL.64 [R1+0x170], R8 ;  /* 0x0001700801007387 */ /* 0x000fe80000100a00 */
[----:B------:R-:W-:Y:S04]  /*517e0*/  STL [R1+0x178], R10 ;  /* 0x0001780a01007387 */ /* 0x000fe80000100800 */
[----:B------:R-:W-:Y:S04]  /*517f0*/  STL [R1+0x3f64], R29 ;  /* 0x003f641d01007387 */ /* 0x000fe80000100800 */
[----:B0-----:R-:W2:Y:S04]  /*51800*/  LDL.LU R24, [R1+0x90] ;  /* 0x0000900001187983 */ /* 0x001ea80000300800 */
[----:B------:R-:W2:Y:S04]  /*51810*/  LDL.LU R25, [R1+0x94] ;  /* 0x0000940001197983 */ /* 0x000ea80000300800 */
[----:B-1----:R-:W2:Y:S04]  /*51820*/  LDL.LU R26, [R1+0x98] ;  /* 0x00009800011a7983 */ /* 0x002ea80000300800 */
[----:B------:R-:W2:Y:S04]  /*51830*/  LDL.LU R27, [R1+0x9c] ;  /* 0x00009c00011b7983 */ /* 0x000ea80000300800 */
[----:B------:R-:W4:Y:S04]  /*51840*/  LDL.LU R28, [R1+0x3b0] ;  /* 0x0003b000011c7983 */ /* 0x000f280000300800 */
[----:B----4-:R0:W-:Y:S04]  /*51850*/  STL [R1+0x40f4], R28 ;  /* 0x0040f41c01007387 */ /* 0x0101e80000100800 */
[----:B0-----:R-:W4:Y:S04]  /*51860*/  LDL.LU R28, [R1+0x3a8] ;  /* 0x0003a800011c7983 */ /* 0x001f280000300800 */
[----:B----4-:R0:W-:Y:S04]  /*51870*/  STL [R1+0x40f8], R28 ;  /* 0x0040f81c01007387 */ /* 0x0101e80000100800 */
[----:B0-----:R-:W4:Y:S04]  /*51880*/  LDL.LU R28, [R1+0x3a0] ;  /* 0x0003a000011c7983 */ /* 0x001f280000300800 */
[----:B----4-:R0:W-:Y:S04]  /*51890*/  STL [R1+0x40fc], R28 ;  /* 0x0040fc1c01007387 */ /* 0x0101e80000100800 */
[----:B0-----:R-:W4:Y:S04]  /*518a0*/  LDL.LU R28, [R1+0x398] ;  /* 0x00039800011c7983 */ /* 0x001f280000300800 */
[----:B------:R-:W5:Y:S04]  /*518b0*/  LDL.LU R8, [R1+0x80] ;  /* 0x0000800001087983 */ /* 0x000f680000300800 */
[----:B------:R-:W5:Y:S04]  /*518c0*/  LDL.LU R9, [R1+0x84] ;  /* 0x0000840001097983 */ /* 0x000f680000300800 */
[----:B------:R-:W2:Y:S04]  /*518d0*/  LDL.LU R10, [R1+0x88] ;  /* 0x00008800010a7983 */ /* 0x000ea80000300800 */
[----:B------:R-:W2:Y:S01]  /*518e0*/  LDL.LU R11, [R1+0x8c] ;  /* 0x00008c00010b7983 */ /* 0x000ea20000300800 */
[----:B------:R-:W-:-:S02]  /*518f0*/  IMAD R4, R13, 0x100, R12 ;  /* 0x000001000d047824 */ /* 0x000fc400078e020c */
[----:B------:R-:W-:Y:S02]  /*51900*/  IMAD R5, R15, 0x100, R14 ;  /* 0x000001000f057824 */ /* 0x000fe400078e020e */
[----:B------:R-:W-:Y:S02]  /*51910*/  IMAD R6, R18, 0x100, R19 ;  /* 0x0000010012067824 */ /* 0x000fe400078e0213 */
[----:B---3--:R-:W-:Y:S01]  /*51920*/  IMAD R7, R16, 0x100, R17 ;  /* 0x0000010010077824 */ /* 0x008fe200078e0211 */
[----:B------:R-:W-:Y:S02]  /*51930*/  F2FP.F16.E4M3.UNPACK_B R4, R4 ;  /* 0x00000004ff04723e */ /* 0x000fe400020006ff */
[----:B------:R-:W-:Y:S02]  /*51940*/  F2FP.F16.E4M3.UNPACK_B R5, R5 ;  /* 0x00000005ff05723e */ /* 0x000fe400020006ff */
[----:B------:R-:W-:Y:S01]  /*51950*/  F2FP.F16.E4M3.UNPACK_B R6, R6 ;  /* 0x00000006ff06723e */ /* 0x000fe200020006ff */
[----:B--2---:R-:W-:Y:S04]  /*51960*/  STL.64 [R1+0x4108], R10 ;  /* 0x0041080a01007387 */ /* 0x004fe80000100a00 */
[----:B-----5:R0:W-:Y:S04]  /*51970*/  STL.64 [R1+0x4100], R8 ;  /* 0x0041000801007387 */ /* 0x0201e80000100a00 */
[----:B0-----:R-:W2:Y:S04]  /*51980*/  LDL.LU R8, [R1+0x30] ;  /* 0x0000300001087983 */ /* 0x001ea80000300800 */
[----:B------:R-:W2:Y:S04]  /*51990*/  LDL.LU R9, [R1+0x34] ;  /* 0x0000340001097983 */ /* 0x000ea80000300800 */
[----:B------:R-:W2:Y:S04]  /*519a0*/  LDL.LU R10, [R1+0x38] ;  /* 0x00003800010a7983 */ /* 0x000ea80000300800 */
[----:B------:R-:W2:Y:S01]  /*519b0*/  LDL.LU R11, [R1+0x3c] ;  /* 0x00003c00010b7983 */ /* 0x000ea20000300800 */
[----:B------:R-:W-:-:S03]  /*519c0*/  F2FP.F16.E4M3.UNPACK_B R7, R7 ;  /* 0x00000007ff07723e */ /* 0x000fc600020006ff */
[----:B------:R-:W3:Y:S04]  /*519d0*/  LDL.LU R12, [R1+0x20] ;  /* 0x00002000010c7983 */ /* 0x000ee80000300800 */
[C---:B------:R-:W-:Y:S01]  /*519e0*/  HMMA.16816.F32 R24, R4.reuse, R20, R24 ;  /* 0x000000140418723c */ /* 0x040fe20000001818 */
[----:B------:R-:W3:Y:S04]  /*519f0*/  LDL.LU R13, [R1+0x24] ;  /* 0x00002400010d7983 */ /* 0x000ee80000300800 */
[----:B------:R-:W3:Y:S04]  /*51a00*/  LDL.LU R14, [R1+0x28] ;  /* 0x00002800010e7983 */ /* 0x000ee80000300800 */
[----:B------:R-:W3:Y:S04]  /*51a10*/  LDL.LU R15, [R1+0x2c] ;  /* 0x00002c00010f7983 */ /* 0x000ee80000300800 */
[----:B------:R-:W5:Y:S04]  /*51a20*/  LDL.LU R16, [R1+0x3b8] ;  /* 0x0003b80001107983 */ /* 0x000f680000300800 */
[----:B------:R-:W5:Y:S04]  /*51a30*/  LDL.LU R17, [R1+0x3c0] ;  /* 0x0003c00001117983 */ /* 0x000f680000300800 */
[----:B------:R-:W5:Y:S04]  /*51a40*/  LDL.LU R18, [R1+0x3c8] ;  /* 0x0003c80001127983 */ /* 0x000f680000300800 */
[----:B------:R-:W5:Y:S04]  /*51a50*/  LDL.LU R19, [R1+0x3d0] ;  /* 0x0003d00001137983 */ /* 0x000f680000300800 */
[----:B------:R0:W-:Y:S04]  /*51a60*/  STL.64 [R1+0x150], R24 ;  /* 0x0001501801007387 */ /* 0x0001e80000100a00 */
[----:B------:R1:W-:Y:S04]  /*51a70*/  STL.64 [R1+0x158], R26 ;  /* 0x0001581a01007387 */ /* 0x0003e80000100a00 */
[----:B0-----:R-:W5:Y:S04]  /*51a80*/  LDL.LU R24, [R1+0x3d4] ;  /* 0x0003d40001187983 */ /* 0x001f680000300800 */
[----:B------:R-:W5:Y:S04]  /*51a90*/  LDL.LU R25, [R1+0x3e0] ;  /* 0x0003e00001197983 */ /* 0x000f680000300800 */
[----:B-1----:R-:W5:Y:S04]  /*51aa0*/  LDL.LU R26, [R1+0x3dc] ;  /* 0x0003dc00011a7983 */ /* 0x002f680000300800 */
[----:B------:R-:W5:Y:S04]  /*51ab0*/  LDL.LU R27, [R1+0x3e8] ;  /* 0x0003e800011b7983 */ /* 0x000f680000300800 */
[----:B------:R-:W5:Y:S04]  /*51ac0*/  LDL.LU R23, [R1+0x3e4] ;  /* 0x0003e40001177983 */ /* 0x000f680000300800 */
[----:B------:R-:W5:Y:S04]  /*51ad0*/  LDL.LU R22, [R1+0x3f0] ;  /* 0x0003f00001167983 */ /* 0x000f680000300800 */
[----:B------:R-:W5:Y:S01]  /*51ae0*/  LDL.LU R0, [R1+0x3ec] ;  /* 0x0003ec0001007983 */ /* 0x000f620000300800 */
[----:B--2---:R-:W-:Y:S03]  /*51af0*/  HMMA.16816.F32 R4, R4, R2, R8 ;  /* 0x000000020404723c */ /* 0x004fe60000001808 */
[----:B------:R-:W2:Y:S04]  /*51b00*/  LDL.LU.64 R10, [R1+0x4108] ;  /* 0x00410800010a7983 */ /* 0x000ea80000300a00 */
[----:B------:R-:W2:-:S15]  /*51b10*/  LDL.LU.64 R8, [R1+0x4100] ;  /* 0x0041000001087983 */ /* 0x000e9e0000300a00 */
[----:B------:R-:W-:-:S01]  /*51b20*/  NOP ;  /* 0x0000000000007918 */ /* 0x000fc20000000000 */
[----:B------:R0:W-:Y:S04]  /*51b30*/  STL.64 [R1+0x130], R4 ;  /* 0x0001300401007387 */ /* 0x0001e80000100a00 */
[----:B------:R1:W-:Y:S04]  /*51b40*/  STL [R1+0x138], R6 ;  /* 0x0001380601007387 */ /* 0x0003e80000100800 */
[----:B0-----:R-:W4:Y:S01]  /*51b50*/  LDL.LU R4, [R1+0x394] ;  /* 0x0003940001047983 */ /* 0x001f220000300800 */
[----:B------:R-:W-:-:S03]  /*51b60*/  IMAD.MOV.U32 R29, RZ, RZ, R7 ;  /* 0x000000ffff1d7224 */ /* 0x000fc600078e0007 */
[----:B------:R-:W3:Y:S04]  /*51b70*/  LDL.LU R5, [R1+0x39c] ;  /* 0x00039c0001057983 */ /* 0x000ee80000300800 */
[----:B-1----:R-:W5:Y:S04]  /*51b80*/  LDL.LU R6, [R1+0x3a4] ;  /* 0x0003a40001067983 */ /* 0x002f680000300800 */
[----:B------:R-:W2:Y:S04]  /*51b90*/  LDL.LU R7, [R1+0x3ac] ;  /* 0x0003ac0001077983 */ /* 0x000ea80000300800 */
[----:B------:R0:W-:Y:S04]  /*51ba0*/  STL [R1+0x3f98], R29 ;  /* 0x003f981d01007387 */ /* 0x0001e80000100800 */
[----:B0-----:R-:W2:Y:S01]  /*51bb0*/  LDL.LU R29, [R1+0x3d8] ;  /* 0x0003d800011d7983 */ /* 0x001ea20000300800 */
        /* <DEDUP_REMOVED lines=9> */
[----:B--2---:R-:W-:Y:S02]  /*51c50*/  IMAD R7, R7, 0x100, R28 ;  /* 0x0000010007077824 */ /* 0x004fe400078e021c */
[----:B------:R-:W2:Y:S03]  /*51c60*/  LDL.LU R28, [R1+0x40f0] ;  /* 0x0040f000011c7983 */ /* 0x000ea60000300800 */
[----:B------:R-:W-:-:S07]  /*51c70*/  F2FP.F16.E4M3.UNPACK_B R7, R7 ;  /* 0x00000007ff07723e */ /* 0x000fce00020006ff */
[C---:B------:R-:W-:Y:S06]  /*51c80*/  HMMA.16816.F32 R8, R4.reuse, R20, R8 ;  /* 0x000000140408723c */ /* 0x040fec0000001808 */
[----:B------:R-:W-:-:S15]  /*51c90*/  HMMA.16816.F32 R4, R4, R2, R12 ;  /* 0x000000020404723c */ /* 0x000fde000000180c */
[----:B------:R-:W-:-:S02]  /*51ca0*/  NOP ;  /* 0x0000000000007918 */ /* 0x000fc40000000000 */
[----:B------:R-:W-:Y:S04]  /*51cb0*/  STL.64 [R1+0x100], R8 ;  /* 0x0001000801007387 */ /* 0x000fe80000100a00 */
[----:B------:R0:W-:Y:S04]  /*51cc0*/  STL.64 [R1+0x108], R10 ;  /* 0x0001080a01007387 */ /* 0x0001e80000100a00 */
[----:B0-----:R-:W3:Y:S04]  /*51cd0*/  LDL.LU.64 R10, [R1+0x40e8] ;  /* 0x0040e800010a7983 */ /* 0x001ee80000300a00 */
[----:B------:R-:W4:Y:S04]  /*51ce0*/  LDL.LU.64 R8, [R1+0x40e0] ;  /* 0x0040e00001087983 */ /* 0x000f280000300a00 */
[----:B------:R-:W5:Y:S04]  /*51cf0*/  LDL.LU.64 R14, [R1+0x40d8] ;  /* 0x0040d800010e7983 */ /* 0x000f680000300a00 */
[----:B------:R-:W5:Y:S04]  /*51d00*/  LDL.LU.64 R12, [R1+0x40d0] ;  /* 0x0040d000010c7983 */ /* 0x000f680000300a00 */
[----:B------:R0:W-:Y:S04]  /*51d10*/  STL.64 [R1+0xf0], R4 ;  /* 0x0000f00401007387 */ /* 0x0001e80000100a00 */
[----:B------:R1:W-:Y:S04]  /*51d20*/  STL.64 [R1+0xf8], R6 ;  /* 0x0000f80601007387 */ /* 0x0003e80000100a00 */
[----:B0-----:R-:W2:Y:S04]  /*51d30*/  LDL.LU R4, [R1+0x3b4] ;  /* 0x0003b40001047983 */ /* 0x001ea80000300800 */
[----:B------:R-:W3:Y:S04]  /*51d40*/  LDL.LU R5, [R1+0x3bc] ;  /* 0x0003bc0001057983 */ /* 0x000ee80000300800 */
[----:B-1----:R-:W4:Y:S04]  /*51d50*/  LDL.LU R6, [R1+0x3c4] ;  /* 0x0003c40001067983 */ /* 0x002f280000300800 */
[----:B------:R-:W5:Y:S01]  /*51d60*/  LDL.LU R7, [R1+0x3cc] ;  /* 0x0003cc0001077983 */ /* 0x000f620000300800 */
[----:B--2---:R-:W-:-:S03]  /*51d70*/  IMAD R4, R4, 0x100, R16 ;  /* 0x0000010004047824 */ /* 0x004fc600078e0210 */
[----:B------:R-:W2:Y:S01]  /*51d80*/  LDL.LU R16, [R1+0x40c8] ;  /* 0x0040c80001107983 */ /* 0x000ea20000300800 */
[----:B---3--:R-:W-:-:S03]  /*51d90*/  IMAD R5, R5, 0x100, R17 ;  /* 0x0000010005057824 */ /* 0x008fc600078e0211 */
[----:B------:R-:W2:Y:S01]  /*51da0*/  LDL.LU R17, [R1+0x40c4] ;  /* 0x0040c40001117983 */ /* 0x000ea20000300800 */
[----:B----4-:R-:W-:-:S03]  /*51db0*/  IMAD R6, R6, 0x100, R18 ;  /* 0x0000010006067824 */ /* 0x010fc600078e0212 */
[----:B------:R-:W2:Y:S01]  /*51dc0*/  LDL.LU R18, [R1+0x40c0] ;  /* 0x0040c00001127983 */ /* 0x000ea20000300800 */
[----:B-----5:R-:W-:-:S03]  /*51dd0*/  IMAD R7, R7, 0x100, R19 ;  /* 0x0000010007077824 */ /* 0x020fc600078e0213 */
[----:B------:R-:W2:Y:S01]  /*51de0*/  LDL.LU R19, [R1+0x40bc] ;  /* 0x0040bc0001137983 */ /* 0x000ea20000300800 */
[----:B------:R-:W-:Y:S02]  /*51df0*/  F2FP.F16.E4M3.UNPACK_B R4, R4 ;  /* 0x00000004ff04723e */ /* 0x000fe400020006ff */
[----:B------:R-:W-:Y:S02]  /*51e00*/  F2FP.F16.E4M3.UNPACK_B R5, R5 ;  /* 0x00000005ff05723e */ /* 0x000fe400020006ff */
[----:B------:R-:W-:Y:S02]  /*51e10*/  F2FP.F16.E4M3.UNPACK_B R6, R6 ;  /* 0x00000006ff06723e */ /* 0x000fe400020006ff */
[----:B------:R-:W-:-:S07]  /*51e20*/  F2FP.F16.E4M3.UNPACK_B R7, R7 ;  /* 0x00000007ff07723e */ /* 0x000fce00020006ff */
[C---:B--2---:R-:W-:Y:S06]  /*51e30*/  HMMA.16816.F32 R16, R4.reuse, R20, R16 ;  /* 0x000000140410723c */ /* 0x044fec0000001810 */
[----:B------:R-:W-:-:S15]  /*51e40*/  HMMA.16816.F32 R4, R4, R2, R12 ;  /* 0x000000020404723c */ /* 0x000fde000000180c */
[----:B------:R-:W-:-:S02]  /*51e50*/  NOP ;  /* 0x0000000000007918 */ /* 0x000fc40000000000 */
[----:B------:R0:W-:Y:S04]  /*51e60*/  STL.64 [R1+0xe0], R16 ;  /* 0x0000e01001007387 */ /* 0x0001e80000100a00 */
[----:B------:R1:W-:Y:S04]  /*51e70*/  STL.64 [R1+0xe8], R18 ;  /* 0x0000e81201007387 */ /* 0x0003e80000100a00 */
[----:B0-----:R-:W2:Y:S04]  /*51e80*/  LDL.LU R16, [R1+0xd0] ;  /* 0x0000d00001107983 */ /* 0x001ea80000300800 */
[----:B------:R0:W-:Y:S04]  /*51e90*/  STL.64 [R1+0xc0], R4 ;  /* 0x0000c00401007387 */ /* 0x0001e80000100a00 */
[----:B------:R3:W-:Y:S04]  /*51ea0*/  STL.64 [R1+0xc8], R6 ;  /* 0x0000c80601007387 */ /* 0x0007e80000100a00 */
[----:B------:R-:W2:Y:S04]  /*51eb0*/  LDL.LU R17, [R1+0xd4] ;  /* 0x0000d40001117983 */ /* 0x000ea80000300800 */
[----:B-1----:R-:W2:Y:S04]  /*51ec0*/  LDL.LU R18, [R1+0xd8] ;  /* 0x0000d80001127983 */ /* 0x002ea80000300800 */
[----:B------:R-:W2:Y:S04]  /*51ed0*/  LDL.LU R19, [R1+0xdc] ;  /* 0x0000dc0001137983 */ /* 0x000ea80000300800 */
[----:B0-----:R-:W4:Y:S04]  /*51ee0*/  LDL.LU R4, [R1+0x120] ;  /* 0x0001200001047983 */ /* 0x001f280000300800 */
[----:B----4-:R-:W-:Y:S04]  /*51ef0*/  STL [R1+0x4098], R4 ;  /* 0x0040980401007387 */ /* 0x010fe80000100800 */
[----:B------:R-:W4:Y:S04]  /*51f00*/  LDL.LU R5, [R1+0x124] ;  /* 0x0001240001057983 */ /* 0x000f280000300800 */
[----:B----4-:R-:W-:Y:S04]  /*51f10*/  STL [R1+0x409c], R5 ;  /* 0x00409c0501007387 */ /* 0x010fe80000100800 */
[----:B---3--:R-:W3:Y:S04]  /*51f20*/  LDL.LU R6, [R1+0x128] ;  /* 0x0001280001067983 */ /* 0x008ee80000300800 */
[----:B---3--:R-:W-:Y:S04]  /*51f30*/  STL [R1+0x40a0], R6 ;  /* 0x0040a00601007387 */ /* 0x008fe80000100800 */
[----:B------:R-:W3:Y:S04]  /*51f40*/  LDL.LU R12, [R1+0x3f4] ;  /* 0x0003f400010c7983 */ /* 0x000ee80000300800 */
[----:B------:R-:W4:Y:S01]  /*51f50*/  LDL.LU R13, [R1+0x3fc] ;  /* 0x0003fc00010d7983 */ /* 0x000f220000300800 */
[----:B------:R-:W-:-:S03]  /*51f60*/  IMAD.MOV.U32 R7, RZ, RZ, R28 ;  /* 0x000000ffff077224 */ /* 0x000fc600078e001c */
[----:B----4-:R0:W-:Y:S04]  /*51f70*/  STL [R1+0x40b0], R13 ;  /* 0x0040b00d01007387 */ /* 0x0101e80000100800 */
[----:B0-----:R-:W3:Y:S04]  /*51f80*/  LDL.LU R13, [R1+0x3f8] ;  /* 0x0003f800010d7983 */ /* 0x001ee80000300800 */
[----:B------:R-:W4:Y:S01]  /*51f90*/  LDL.LU R14, [R1+0x404] ;  /* 0x00040400010e7983 */ /* 0x000f220000300800 */
[----:B------:R-:W-:Y:S02]  /*51fa0*/  IMAD R25, R26, 0x100, R25 ;  /* 0x000001001a197824 */ /* 0x000fe400078e0219 */
[----:B------:R-:W-:-:S02]  /*51fb0*/  IMAD R26, R23, 0x100, R27 ;  /* 0x00000100171a7824 */ /* 0x000fc400078e021b */
[----:B------:R-:W-:Y:S02]  /*51fc0*/  IMAD R24, R24, 0x100, R29 ;  /* 0x0000010018187824 */ /* 0x000fe400078e021d */
[----:B------:R-:W-:Y:S01]  /*51fd0*/  IMAD R27, R0, 0x100, R22 ;  /* 0x00000100001b7824 */ /* 0x000fe200078e0216 */
[----:B------:R-:W-:Y:S02]  /*51fe0*/  F2FP.F16.E4M3.UNPACK_B R25, R25 ;  /* 0x00000019ff19723e */ /* 0x000fe400020006ff */
[----:B------:R-:W-:Y:S02]  /*51ff0*/  F2FP.F16.E4M3.UNPACK_B R24, R24 ;  /* 0x00000018ff18723e */ /* 0x000fe400020006ff */
[----:B------:R-:W-:Y:S02]  /*52000*/  F2FP.F16.E4M3.UNPACK_B R26, R26 ;  /* 0x0000001aff1a723e */ /* 0x000fe400020006ff */
[----:B------:R-:W-:Y:S01]  /*52010*/  F2FP.F16.E4M3.UNPACK_B R27, R27 ;  /* 0x0000001bff1b723e */ /* 0x000fe200020006ff */
[----:B----4-:R0:W-:Y:S04]  /*52020*/  STL [R1+0x40ac], R14 ;  /* 0x0040ac0e01007387 */ /* 0x0101e80000100800 */
[----:B0-----:R-:W4:Y:S04]  /*52030*/  LDL.LU R14, [R1+0x400] ;  /* 0x00040000010e7983 */ /* 0x001f280000300800 */
[----:B------:R0:W-:Y:S04]  /*52040*/  STL [R1+0x40a4], R7 ;  /* 0x0040a40701007387 */ /* 0x0001e80000100800 */
[----:B0-----:R-:W5:Y:S01]  /*52050*/  LDL.LU R7, [R1+0x410] ;  /* 0x0004100001077983 */ /* 0x001f620000300800 */
[----:B--2---:R-:W-:Y:S03]  /*52060*/  HMMA.16816.F32 R16, R24, R20, R16 ;  /* 0x000000141810723c */ /* 0x004fe60000001810 */
[----:B-----5:R0:W-:Y:S04]  /*52070*/  STL [R1+0x40a8], R7 ;  /* 0x0040a80701007387 */ /* 0x0201e80000100800 */
[----:B0-----:R-:W2:Y:S04]  /*52080*/  LDL.LU R7, [R1+0x408] ;  /* 0x0004080001077983 */ /* 0x001ea80000300800 */
[----:B------:R-:W5:Y:S04]  /*52090*/  LDL.LU R15, [R1+0x40c] ;  /* 0x00040c00010f7983 */ /* 0x000f680000300800 */
[----:B------:R-:W5:Y:S04]  /*520a0*/  LDL.LU R6, [R1+0x418] ;  /* 0x0004180001067983 */ /* 0x000f680000300800 */
[----:B------:R-:W5:Y:S04]  /*520b0*/  LDL.LU R5, [R1+0x420] ;  /* 0x0004200001057983 */ /* 0x000f680000300800 */
[----:B------:R-:W5:Y:S04]  /*520c0*/  LDL.LU R4, [R1+0x428] ;  /* 0x0004280001047983 */ /* 0x000f680000300800 */
[----:B------:R0:W-:Y:S04]  /*520d0*/  STL.64 [R1+0xb0], R16 ;  /* 0x0000b01001007387 */ /* 0x0001e80000100a00 */
[----:B------:R1:W-:Y:S01]  /*520e0*/  STL [R1+0xb8], R18 ;  /* 0x0000b81201007387 */ /* 0x0003e20000100800 */
[----:B0-----:R-:W-:-:S03]  /*520f0*/  IMAD.MOV.U32 R16, RZ, RZ, R10 ;  /* 0x000000ffff107224 */ /* 0x001fc600078e000a */
[----:B------:R-:W4:Y:S01]  /*52100*/  LDL.LU R10, [R1+0x40b8] ;  /* 0x0040b800010a7983 */ /* 0x000f220000300800 */
[----:B------:R-:W-:-:S03]  /*52110*/  IMAD.MOV.U32 R17, RZ, RZ, R11 ;  /* 0x000000ffff117224 */ /* 0x000fc600078e000b */
[----:B------:R-:W4:Y:S01]  /*52120*/  LDL.LU R11, [R1+0x40b4] ;  /* 0x0040b400010b7983 */ /* 0x000f220000300800 */
[----:B------:R-:W-:-:S03]  /*52130*/  IMAD.MOV.U32 R28, RZ, RZ, R19 ;  /* 0x000000ffff1c7224 */ /* 0x000fc600078e0013 */
[----:B-1----:R-:W5:Y:S04]  /*52140*/  LDL.LU R18, [R1+0x148] ;  /* 0x0001480001127983 */ /* 0x002f680000300800 */
[----:B------:R-:W5:Y:S04]  /*52150*/  LDL.LU R19, [R1+0x14c] ;  /* 0x00014c0001137983 */ /* 0x000f680000300800 */
[----:B------:R-:W5:Y:S04]  /*52160*/  LDL.LU R29, [R1+0x448] ;  /* 0x00044800011d7983 */ /* 0x000f680000300800 */
[----:B------:R-:W5:Y:S04]  /*52170*/  LDL.LU R23, [R1+0x444] ;  /* 0x0004440001177983 */ /* 0x000f680000300800 */
[----:B------:R-:W5:Y:S04]  /*52180*/  LDL.LU R22, [R1+0x450] ;  /* 0x0004500001167983 */ /* 0x000f680000300800 */
[----:B------:R-:W5:Y:S04]  /*52190*/  LDL.LU R0, [R1+0x44c] ;  /* 0x00044c0001007983 */ /* 0x000f680000300800 */
[----:B------:R0:W-:Y:S04]  /*521a0*/  STL [R1+0x3f30], R28 ;  /* 0x003f301c01007387 */ /* 0x0001e80000100800 */
[----:B0-----:R-:W5:Y:S01]  /*521b0*/  LDL.LU R28, [R1+0x43c] ;  /* 0x00043c00011c7983 */ /* 0x001f620000300800 */
[----:B---3--:R-:W-:Y:S01]  /*521c0*/  IMAD R12, R12, 0x100, R13 ;  /* 0x000001000c0c7824 */ /* 0x008fe200078e020d */
[----:B----4-:R-:W-:Y:S02]  /*521d0*/  HMMA.16816.F32 R24, R24, R2, R8 ;  /* 0x000000021818723c */ /* 0x010fe40000001808 */
[----:B------:R-:W5:Y:S04]  /*521e0*/  LDL.LU R8, [R1+0x414] ;  /* 0x0004140001087983 */ /* 0x000f680000300800 */
[----:B------:R-:W3:Y:S04]  /*521f0*/  LDL.LU R9, [R1+0x41c] ;  /* 0x00041c0001097983 */ /* 0x000ee80000300800 */
[----:B------:R-:W4:Y:S04]  /*52200*/  LDL.LU R10, [R1+0x424] ;  /* 0x00042400010a7983 */ /* 0x000f280000300800 */
[----:B------:R-:W4:Y:S09]  /*52210*/  LDL.LU R11, [R1+0x42c] ;  /* 0x00042c00010b7983 */ /* 0x000f320000300800 */
[----:B------:R0:W-:Y:S04]  /*52220*/  STL.64 [R1+0x3ea0], R26 ;  /* 0x003ea01a01007387 */ /* 0x0001e80000100a00 */
[----:B0-----:R-:W4:Y:S04]  /*52230*/  LDL.LU R26, [R1+0x434] ;  /* 0x00043400011a7983 */ /* 0x001f280000300800 */
[----:B------:R-:W4:Y:S04]  /*52240*/  LDL.LU R27, [R1+0x440] ;  /* 0x00044000011b7983 */ /* 0x000f280000300800 */
[----:B------:R0:W-:Y:S04]  /*52250*/  STL.64 [R1+0x3e98], R24 ;  /* 0x003e981801007387 */ /* 0x0001e80000100a00 */
[----:B0-----:R-:W4:Y:S04]  /*52260*/  LDL.LU R24, [R1+0x430] ;  /* 0x0004300001187983 */ /* 0x001f280000300800 */
[----:B------:R-:W4:Y:S04]  /*52270*/  LDL.LU R25, [R1+0x438] ;  /* 0x0004380001197983 */ /* 0x000f280000300800 */
[----:B------:R-:W2:Y:S02]  /*52280*/  LDL.LU R13, [R1+0x40b0] ;  /* 0x0040b000010d7983 */ /* 0x000ea40000300800 */
[----:B--2---:R-:W-:-:S02]  /*52290*/  IMAD R13, R13, 0x100, R14 ;  /* 0x000001000d0d7824 */ /* 0x004fc400078e020e */
[----:B------:R-:W2:Y:S02]  /*522a0*/  LDL.LU R14, [R1+0x40ac] ;  /* 0x0040ac00010e7983 */ /* 0x000ea40000300800 */
[----:B--2---:R-:W-:Y:S02]  /*522b0*/  IMAD R14, R14, 0x100, R7 ;  /* 0x000001000e0e7824 */ /* 0x004fe400078e0207 */
[----:B------:R-:W2:Y:S01]  /*522c0*/  LDL.LU R7, [R1+0x40a8] ;  /* 0x0040a80001077983 */ /* 0x000ea20000300800 */
[----:B-----5:R-:W-:Y:S02]  /*522d0*/  IMAD R8, R8, 0x100, R6 ;  /* 0x0000010008087824 */ /* 0x020fe400078e0206 */
[----:B---3--:R-:W-:Y:S02]  /*522e0*/  IMAD R9, R9, 0x100, R5 ;  /* 0x0000010009097824 */ /* 0x008fe400078e0205 */
[----:B----4-:R-:W-:Y:S02]  /*522f0*/  IMAD R10, R10, 0x100, R4 ;  /* 0x000001000a0a7824 */ /* 0x010fe400078e0204 */
[----:B--2---:R-:W-:-:S02]  /*52300*/  IMAD R15, R15, 0x100, R7 ;  /* 0x000001000f0f7824 */ /* 0x004fc400078e0207 */
[----:B------:R-:W2:Y:S04]  /*52310*/  LDL.LU R7, [R1+0x40a4] ;  /* 0x0040a40001077983 */ /* 0x000ea80000300800 */
[----:B------:R-:W2:Y:S04]  /*52320*/  LDL.LU R6, [R1+0x40a0] ;  /* 0x0040a00001067983 */ /* 0x000ea80000300800 */
[----:B------:R-:W2:Y:S04]  /*52330*/  LDL.LU R5, [R1+0x409c] ;  /* 0x00409c0001057983 */ /* 0x000ea80000300800 */
[----:B------:R-:W2:Y:S01]  /*52340*/  LDL.LU R4, [R1+0x4098] ;  /* 0x0040980001047983 */ /* 0x000ea20000300800 */
[----:B------:R-:W-:-:S02]  /*52350*/  F2FP.F16.E4M3.UNPACK_B R12, R12 ;  /* 0x0000000cff0c723e */ /* 0x000fc400020006ff */
[----:B------:R-:W-:Y:S02]  /*52360*/  F2FP.F16.E4M3.UNPACK_B R13, R13 ;  /* 0x0000000dff0d723e */ /* 0x000fe400020006ff */
[----:B------:R-:W-:Y:S02]  /*52370*/  F2FP.F16.E4M3.UNPACK_B R14, R14 ;  /* 0x0000000eff0e723e */ /* 0x000fe400020006ff */
[----:B------:R-:W-:-:S07]  /*52380*/  F2FP.F16.E4M3.UNPACK_B R15, R15 ;  /* 0x0000000fff0f723e */ /* 0x000fce00020006ff */
[----:B--2---:R-:W-:-:S15]  /*52390*/  HMMA.16816.F32 R4, R12, R20, R4 ;  /* 0x000000140c04723c */ /* 0x004fde0000001804 */
[----:B------:R-:W-:-:S08]  /*523a0*/  NOP ;  /* 0x0000000000007918 */ /* 0x000fd00000000000 */
[----:B------:R0:W-:Y:S04]  /*523b0*/  STL [R1+0x3eb4], R4 ;  /* 0x003eb40401007387 */ /* 0x0001e80000100800 */
[----:B------:R1:W-:Y:S04]  /*523c0*/  STL [R1+0x3eb0], R5 ;  /* 0x003eb00501007387 */ /* 0x0003e80000100800 */
[----:B------:R2:W-:Y:S04]  /*523d0*/  STL [R1+0x3eac], R6 ;  /* 0x003eac0601007387 */ /* 0x0005e80000100800 */
[----:B------:R3:W-:Y:S04]  /*523e0*/  STL [R1+0x3ea8], R7 ;  /* 0x003ea80701007387 */ /* 0x0007e80000100800 */
[----:B0-----:R-:W4:Y:S04]  /*523f0*/  LDL.LU R4, [R1+0x110] ;  /* 0x0001100001047983 */ /* 0x001f280000300800 */
[----:B-1----:R-:W4:Y:S04]  /*52400*/  LDL.LU R5, [R1+0x114] ;  /* 0x0001140001057983 */ /* 0x002f280000300800 */
[----:B--2---:R-:W4:Y:S04]  /*52410*/  LDL.LU R6, [R1+0x118] ;  /* 0x0001180001067983 */ /* 0x004f280000300800 */
[----:B---3--:R-:W4:Y:S01]  /*52420*/  LDL.LU R7, [R1+0x11c] ;  /* 0x00011c0001077983 */ /* 0x008f220000300800 */
[----:B------:R-:W-:Y:S01]  /*52430*/  IMAD R11, R11, 0x100, R24 ;  /* 0x000001000b0b7824 */ /* 0x000fe200078e0218 */
[----:B------:R-:W-:-:S02]  /*52440*/  F2FP.F16.E4M3.UNPACK_B R8, R8 ;  /* 0x00000008ff08723e */ /* 0x000fc400020006ff */
[----:B------:R-:W-:Y:S02]  /*52450*/  F2FP.F16.E4M3.UNPACK_B R9, R9 ;  /* 0x00000009ff09723e */ /* 0x000fe400020006ff */
[----:B------:R-:W-:Y:S02]  /*52460*/  F2FP.F16.E4M3.UNPACK_B R10, R10 ;  /* 0x0000000aff0a723e */ /* 0x000fe400020006ff */
[----:B------:R-:W-:Y:S01]  /*52470*/  F2FP.F16.E4M3.UNPACK_B R11, R11 ;  /* 0x0000000bff0b723e */ /* 0x000fe200020006ff */
[----:B----4-:R-:W-:-:S15]  /*52480*/  HMMA.16816.F32 R4, R12, R2, R4 ;  /* 0x000000020c04723c */ /* 0x010fde0000001804 */
[----:B------:R-:W-:-:S08]  /*52490*/  NOP ;  /* 0x0000000000007918 */ /* 0x000fd00000000000 */
[----:B------:R-:W-:Y:S04]  /*524a0*/  STL.64 [R1+0xa0], R4 ;  /* 0x0000a00401007387 */ /* 0x000fe80000100a00 */
[----:B------:R0:W-:Y:S02]  /*524b0*/  STL.64 [R1+0xa8], R6 ;  /* 0x0000a80601007387 */ /* 0x0001e40000100a00 */
[----:B0-----:R-:W-:Y:S06]  /*524c0*/  HMMA.16816.F32 R4, R8, R20, R16 ;  /* 0x000000140804723c */ /* 0x001fec0000001810 */
[----:B------:R-:W-:Y:S04]  /*524d0*/  STL [R1+0x407c], R20 ;  /* 0x00407c1401007387 */ /* 0x000fe80000100800 */
[----:B------:R-:W-:-:S13]  /*524e0*/  STL [R1+0x4078], R21 ;  /* 0x0040781501007387 */ /* 0x000fda0000100800 */
[----:B------:R0:W-:Y:S04]  /*524f0*/  STL.64 [R1+0x90], R4 ;  /* 0x0000900401007387 */ /* 0x0001e80000100a00 */
[----:B------:R-:W-:Y:S04]  /*52500*/  STL.64 [R1+0x98], R6 ;  /* 0x0000980601007387 */ /* 0x000fe80000100a00 */
[----:B0-----:R-:W2:Y:S04]  /*52510*/  LDL.LU R5, [R1+0x498] ;  /* 0x0004980001057983 */ /* 0x001ea80000300800 */
[----:B------:R-:W2:Y:S04]  /*52520*/  LDL.LU R4, [R1+0x494] ;  /* 0x0004940001047983 */ /* 0x000ea80000300800 */
        /* <DEDUP_REMOVED lines=8> */
[----:B--2---:R-:W-:Y:S04]  /*525b0*/  STL [R1+0x4050], R4 ;  /* 0x0040500401007387 */ /* 0x004fe80000100800 */
[----:B------:R-:W2:Y:S04]  /*525c0*/  LDL.LU R5, [R1+0x1b4] ;  /* 0x0001b40001057983 */ /* 0x000ea80000300800 */
[----:B------:R-:W3:Y:S04]  /*525d0*/  LDL.LU R6, [R1+0x1b8] ;  /* 0x0001b80001067983 */ /* 0x000ee80000300800 */
[----:B------:R-:W3:Y:S04]  /*525e0*/  LDL.LU R7, [R1+0x1bc] ;  /* 0x0001bc0001077983 */ /* 0x000ee80000300800 */
[----:B------:R-:W4:Y:S04]  /*525f0*/  LDL.LU R20, [R1+0x468] ;  /* 0x0004680001147983 */ /* 0x000f280000300800 */
[----:B----4-:R0:W-:Y:S04]  /*52600*/  STL [R1+0x4080], R20 ;  /* 0x0040801401007387 */ /* 0x0101e80000100800 */
[----:B0-----:R-:W4:Y:S04]  /*52610*/  LDL.LU R20, [R1+0x460] ;  /* 0x0004600001147983 */ /* 0x001f280000300800 */
[----:B----4-:R0:W-:Y:S04]  /*52620*/  STL [R1+0x4084], R20 ;  /* 0x0040841401007387 */ /* 0x0101e80000100800 */
[----:B0-----:R-:W4:Y:S04]  /*52630*/  LDL.LU R20, [R1+0x458] ;  /* 0x0004580001147983 */ /* 0x001f280000300800 */
[----:B------:R-:W5:Y:S04]  /*52640*/  LDL.LU R21, [R1+0x470] ;  /* 0x0004700001157983 */ /* 0x000f680000300800 */
[----:B------:R-:W2:Y:S04]  /*52650*/  LDL.LU R4, [R1+0x478] ;  /* 0x0004780001047983 */ /* 0x000ea80000300800 */
        /* <DEDUP_REMOVED lines=16> */
[----:B------:R-:W2:Y:S04]  /*52760*/  LDL.LU R6, [R1+0x168] ;  /* 0x0001680001067983 */ /* 0x000ea80000300800 */
[----:B------:R-:W2:Y:S01]  /*52770*/  LDL.LU R7, [R1+0x16c] ;  /* 0x00016c0001077983 */ /* 0x000ea20000300800 */
[----:B------:R-:W-:-:S02]  /*52780*/  IMAD R15, R0, 0x100, R22 ;  /* 0x00000100000f7824 */ /* 0x000fc400078e0216 */
[----:B------:R-:W-:Y:S01]  /*52790*/  IMAD R14, R23, 0x100, R29 ;  /* 0x00000100170e7824 */ /* 0x000fe200078e021d */
[----:B------:R-:W3:Y:S01]  /*527a0*/  LDL.LU R0, [R1+0x480] ;  /* 0x0004800001007983 */ /* 0x000ee20000300800 */
[----:B------:R-:W-:-:S03]  /*527b0*/  IMAD R12, R26, 0x100, R25 ;  /* 0x000001001a0c7824 */ /* 0x000fc600078e0219 */
[----:B------:R-:W3:Y:S01]  /*527c0*/  LDL.LU R22, [R1+0x488] ;  /* 0x0004880001167983 */ /* 0x000ee20000300800 */
[----:B------:R-:W-:-:S03]  /*527d0*/  IMAD R13, R28, 0x100, R27 ;  /* 0x000001001c0d7824 */ /* 0x000fc600078e021b */
[----:B------:R-:W3:Y:S04]  /*527e0*/  LDL.LU R23, [R1+0x490] ;  /* 0x0004900001177983 */ /* 0x000ee80000300800 */
        /* <DEDUP_REMOVED lines=9> */
[----:B------:R-:W3:Y:S01]  /*52880*/  LDL.LU R19, [R1+0x21c] ;  /* 0x00021c0001137983 */ /* 0x000ee20000300800 */
[----:B--2---:R-:W-:Y:S03]  /*52890*/  HMMA.16816.F32 R8, R8, R2, R4 ;  /* 0x000000020808723c */ /* 0x004fe60000001804 */
[----:B------:R-:W2:Y:S04]  /*528a0*/  LDL.LU.64 R6, [R1+0x4090] ;  /* 0x0040900001067983 */ /* 0x000ea80000300a00 */
[----:B------:R-:W2:-:S15]  /*528b0*/  LDL.LU.64 R4, [R1+0x4088] ;  /* 0x0040880001047983 */ /* 0x000e9e0000300a00 */
[----:B------:R-:W-:-:S01]  /*528c0*/  NOP ;  /* 0x0000000000007918 */ /* 0x000fc20000000000 */
[----:B------:R0:W-:Y:S04]  /*528d0*/  STL.64 [R1+0x80], R8 ;  /* 0x0000800801007387 */ /* 0x0001e80000100a00 */
[----:B------:R1:W-:Y:S04]  /*528e0*/  STL.64 [R1+0x88], R10 ;  /* 0x0000880a01007387 */ /* 0x0003e80000100a00 */
[----:B0-----:R-:W4:Y:S04]  /*528f0*/  LDL.LU R8, [R1+0x454] ;  /* 0x0004540001087983 */ /* 0x001f280000300800 */
[----:B------:R-:W5:Y:S04]  /*52900*/  LDL.LU R9, [R1+0x45c] ;  /* 0x00045c0001097983 */ /* 0x000f680000300800 */
[----:B-1----:R-:W3:Y:S04]  /*52910*/  LDL.LU R10, [R1+0x464] ;  /* 0x00046400010a7983 */ /* 0x002ee80000300800 */
[----:B------:R-:W2:Y:S01]  /*52920*/  LDL.LU R11, [R1+0x46c] ;  /* 0x00046c00010b7983 */ /* 0x000ea20000300800 */
[----:B----4-:R-:W-:-:S03]  /*52930*/  IMAD R8, R8, 0x100, R20 ;  /* 0x0000010008087824 */ /* 0x010fc600078e0214 */
[----:B------:R-:W5:Y:S02]  /*52940*/  LDL.LU R20, [R1+0x4084] ;  /* 0x0040840001147983 */ /* 0x000f640000300800 */
[----:B-----5:R-:W-:Y:S02]  /*52950*/  IMAD R9, R9, 0x100, R20 ;  /* 0x0000010009097824 */ /* 0x020fe400078e0214 */
[----:B------:R-:W3:Y:S01]  /*52960*/  LDL.LU R20, [R1+0x4080] ;  /* 0x0040800001147983 */ /* 0x000ee20000300800 */
[----:B--2---:R-:W-:Y:S01]  /*52970*/  IMAD R11, R11, 0x100, R21 ;  /* 0x000001000b0b7824 */ /* 0x004fe200078e0215 */
[----:B------:R-:W-:Y:S02]  /*52980*/  F2FP.F16.E4M3.UNPACK_B R12, R12 ;  /* 0x0000000cff0c723e */ /* 0x000fe400020006ff */
[----:B------:R-:W-:Y:S01]  /*52990*/  F2FP.F16.E4M3.UNPACK_B R13, R13 ;  /* 0x0000000dff0d723e */ /* 0x000fe200020006ff */
[----:B---3--:R-:W-:Y:S02]  /*529a0*/  IMAD R10, R10, 0x100, R20 ;  /* 0x000001000a0a7824 */ /* 0x008fe400078e0214 */
[----:B------:R-:W2:Y:S04]  /*529b0*/  LDL.LU R20, [R1+0x407c] ;  /* 0x00407c0001147983 */ /* 0x000ea80000300800 */
[----:B------:R-:W2:Y:S01]  /*529c0*/  LDL.LU R21, [R1+0x4078] ;  /* 0x0040780001157983 */ /* 0x000ea20000300800 */
[----:B------:R-:W-:-:S02]  /*529d0*/  F2FP.F16.E4M3.UNPACK_B R14, R14 ;  /* 0x0000000eff0e723e */ /* 0x000fc400020006ff */
[----:B------:R-:W-:-:S07]  /*529e0*/  F2FP.F16.E4M3.UNPACK_B R15, R15 ;  /* 0x0000000fff0f723e */ /* 0x000fce00020006ff */
        /* <DEDUP_REMOVED lines=10> */
[----:B------:R0:W-:Y:S04]  /*52a90*/  STL.64 [R1+0x60], R12 ;  /* 0x0000600c01007387 */ /* 0x0001e80000100a00 */
[----:B------:R1:W-:Y:S04]  /*52aa0*/  STL.64 [R1+0x68], R14 ;  /* 0x0000680e01007387 */ /* 0x0003e80000100a00 */
[----:B0-----:R-:W3:Y:S04]  /*52ab0*/  LDL.LU R12, [R1+0x474] ;  /* 0x00047400010c7983 */ /* 0x001ee80000300800 */
[----:B------:R-:W4:Y:S04]  /*52ac0*/  LDL.LU R13, [R1+0x47c] ;  /* 0x00047c00010d7983 */ /* 0x000f280000300800 */
[----:B-1----:R-:W5:Y:S04]  /*52ad0*/  LDL.LU R14, [R1+0x484] ;  /* 0x00048400010e7983 */ /* 0x002f680000300800 */
[----:B------:R-:W2:Y:S01]  /*52ae0*/  LDL.LU R15, [R1+0x48c] ;  /* 0x00048c00010f7983 */ /* 0x000ea20000300800 */
[----:B---3--:R-:W-:-:S03]  /*52af0*/  IMAD R12, R12, 0x100, R4 ;  /* 0x000001000c0c7824 */ /* 0x008fc600078e0204 */
[----:B------:R-:W2:Y:S01]  /*52b00*/  LDL.LU R4, [R1+0x4050] ;  /* 0x0040500001047983 */ /* 0x000ea20000300800 */
[----:B------:R-:W-:Y:S02]  /*52b10*/  F2FP.F16.E4M3.UNPACK_B R8, R8 ;  /* 0x00000008ff08723e */ /* 0x000fe400020006ff */
[----:B------:R-:W-:Y:S02]  /*52b20*/  F2FP.F16.E4M3.UNPACK_B R9, R9 ;  /* 0x00000009ff09723e */ /* 0x000fe400020006ff */
[----:B------:R-:W-:Y:S02]  /*52b30*/  F2FP.F16.E4M3.UNPACK_B R10, R10 ;  /* 0x0000000aff0a723e */ /* 0x000fe400020006ff */
[----:B------:R-:W-:Y:S01]  /*52b40*/  F2FP.F16.E4M3.UNPACK_B R11, R11 ;  /* 0x0000000bff0b723e */ /* 0x000fe200020006ff */
[----:B----4-:R-:W-:Y:S02]  /*52b50*/  IMAD R13, R13, 0x100, R0 ;  /* 0x000001000d0d7824 */ /* 0x010fe400078e0200 */
[----:B------:R-:W3:Y:S01]  /*52b60*/  LDL.LU R0, [R1+0x404c] ;  /* 0x00404c0001007983 */ /* 0x000ee20000300800 */
[----:B-----5:R-:W-:-:S03]  /*52b70*/  IMAD R14, R14, 0x100, R22 ;  /* 0x000001000e0e7824 */ /* 0x020fc600078e0216 */
[----:B------:R-:W4:Y:S01]  /*52b80*/  LDL.LU R22, [R1+0x4048] ;  /* 0x0040480001167983 */ /* 0x000f220000300800 */
[----:B--2---:R-:W-:-:S15]  /*52b90*/  HMMA.16816.F32 R4, R8, R20, R4 ;  /* 0x000000140804723c */ /* 0x004fde0000001804 */
[----:B------:R-:W-:-:S08]  /*52ba0*/  NOP ;  /* 0x0000000000007918 */ /* 0x000fd00000000000 */
[----:B------:R-:W-:Y:S04]  /*52bb0*/  STL.64 [R1+0x50], R4 ;  /* 0x0000500401007387 */ /* 0x000fe80000100a00 */
[----:B------:R0:W-:Y:S04]  /*52bc0*/  STL.64 [R1+0x58], R6 ;  /* 0x0000580601007387 */ /* 0x0001e80000100a00 */
[----:B0-----:R-:W2:Y:S04]  /*52bd0*/  LDL.LU.64 R6, [R1+0x4040] ;  /* 0x0040400001067983 */ /* 0x001ea80000300a00 */
[----:B------:R-:W2:Y:S01]  /*52be0*/  LDL.LU.64 R4, [R1+0x4038] ;  /* 0x0040380001047983 */ /* 0x000ea20000300a00 */
[----:B------:R-:W-:-:S03]  /*52bf0*/  IMAD R15, R15, 0x100, R23 ;  /* 0x000001000f0f7824 */ /* 0x000fc600078e0217 */
[----:B------:R-:W5:Y:S01]  /*52c00*/  LDL.LU R23, [R1+0x4030] ;  /* 0x0040300001177983 */ /* 0x000f620000300800 */
[----:B------:R-:W-:Y:S01]  /*52c10*/  F2FP.F16.E4M3.UNPACK_B R12, R12 ;  /* 0x0000000cff0c723e */ /* 0x000fe200020006ff */
[----:B--2---:R-:W-:Y:S02]  /*52c20*/  HMMA.16816.F32 R8, R8, R2, R4 ;  /* 0x000000020808723c */ /* 0x004fe40000001804 */
[----:B------:R-:W2:Y:S01]  /*52c30*/  LDL.LU.64 R4, [R1+0x4028] ;  /* 0x0040280001047983 */ /* 0x000ea20000300a00 */
[----:B------:R-:W-:Y:S02]  /*52c40*/  F2FP.F16.E4M3.UNPACK_B R13, R13 ;  /* 0x0000000dff0d723e */ /* 0x000fe400020006ff */
[----:B------:R-:W-:Y:S02]  /*52c50*/  F2FP.F16.E4M3.UNPACK_B R14, R14 ;  /* 0x0000000eff0e723e */ /* 0x000fe400020006ff */
[----:B------:R-:W-:-:S15]  /*52c60*/  F2FP.F16.E4M3.UNPACK_B R15, R15 ;  /* 0x0000000fff0f723e */ /* 0x000fde00020006ff */
[----:B------:R-:W-:-:S01]  /*52c70*/  NOP ;  /* 0x0000000000007918 */ /* 0x000fc20000000000 */
[----:B------:R2:W-:Y:S04]  /*52c80*/  STL.64 [R1+0x40], R8 ;  /* 0x0000400801007387 */ /* 0x0005e80000100a00 */
[----:B------:R-:W-:Y:S01]  /*52c90*/  STL.64 [R1+0x48], R10 ;  /* 0x0000480a01007387 */ /* 0x000fe20000100a00 */
[----:B--2---:R-:W-:Y:S02]  /*52ca0*/  IMAD R8, R4, 0x100, R5 ;  /* 0x0000010004087824 */ /* 0x004fe400078e0205 */
[----:B------:R-:W-:Y:S03]  /*52cb0*/  HMMA.16816.F32 R4, R12, R20, R16 ;  /* 0x000000140c04723c */ /* 0x000fe60000001810 */
[----:B------:R-:W-:-:S05]  /*52cc0*/  F2FP.F16.E4M3.UNPACK_B R8, R8 ;  /* 0x00000008ff08723e */ /* 0x000fca00020006ff */
[----:B------:R-:W-:Y:S04]  /*52cd0*/  STL [R1+0x4008], R8 ;  /* 0x0040080801007387 */ /* 0x000fe80000100800 */
[----:B------:R-:W-:Y:S04]  /*52ce0*/  STL [R1+0x4010], R20 ;  /* 0x0040101401007387 */ /* 0x000fe80000100800 */
[----:B------:R-:W-:Y:S07]  /*52cf0*/  STL [R1+0x400c], R21 ;  /* 0x00400c1501007387 */ /* 0x000fee0000100800 */
[----:B------:R0:W-:Y:S04]  /*52d00*/  STL.64 [R1+0x30], R4 ;  /* 0x0000300401007387 */ /* 0x0001e80000100a00 */
[----:B------:R-:W-:Y:S04]  /*52d10*/  STL.64 [R1+0x38], R6 ;  /* 0x0000380601007387 */ /* 0x000fe80000100a00 */
[----:B0-----:R-:W2:Y:S04]  /*52d20*/  LDL.LU R4, [R1+0x290] ;  /* 0x0002900001047983 */ /* 0x001ea80000300800 */
[----:B------:R-:W2:Y:S04]  /*52d30*/  LDL.LU R20, [R1+0x4b8] ;  /* 0x0004b80001147983 */ /* 0x000ea80000300800 */
[----:B------:R-:W2:Y:S04]  /*52d40*/  LDL.LU R21, [R1+0x4c0] ;  /* 0x0004c00001157983 */ /* 0x000ea80000300800 */
[----:B------:R-:W2:Y:S04]  /*52d50*/  LDL.LU R8, [R1+0x4c8] ;  /* 0x0004c80001087983 */ /* 0x000ea80000300800 */
[----:B------:R-:W3:Y:S04]  /*52d60*/  LDL.LU R16, [R1+0x4d4] ;  /* 0x0004d40001107983 */ /* 0x000ee80000300800 */
[----:B------:R-:W4:Y:S04]  /*52d70*/  LDL.LU R17, [R1+0x4dc] ;  /* 0x0004dc0001117983 */ /* 0x000f280000300800 */
[----:B----4-:R0:W-:Y:S04]  /*52d80*/  STL [R1+0x3fd8], R17 ;  /* 0x003fd81101007387 */ /* 0x0101e80000100800 */
[----:B0-----:R-:W3:Y:S04]  /*52d90*/  LDL.LU R17, [R1+0x4d8] ;  /* 0x0004d80001117983 */ /* 0x001ee80000300800 */
[----:B------:R-:W4:Y:S04]  /*52da0*/  LDL.LU R18, [R1+0x4e4] ;  /* 0x0004e40001127983 */ /* 0x000f280000300800 */
[----:B------:R-:W4:Y:S04]  /*52db0*/  LDL.LU R19, [R1+0x4f8] ;  /* 0x0004f80001137983 */ /* 0x000f280000300800 */
[----:B----4-:R-:W-:Y:S04]  /*52dc0*/  STL.64 [R1+0x3fe8], R18 ;  /* 0x003fe81201007387 */ /* 0x010fe80000100a00 */
[----:B---3--:R0:W-:Y:S04]  /*52dd0*/  STL.64 [R1+0x3fe0], R16 ;  /* 0x003fe01001007387 */ /* 0x0081e80000100a00 */
[----:B0-----:R-:W3:Y:S04]  /*52de0*/  LDL.LU R16, [R1+0x260] ;  /* 0x0002600001107983 */ /* 0x001ee80000300800 */
[----:B---3--:R0:W-:Y:S04]  /*52df0*/  STL [R1+0x3ff0], R16 ;  /* 0x003ff01001007387 */ /* 0x0081e80000100800 */
[----:B0-----:R-:W3:Y:S04]  /*52e00*/  LDL.LU R16, [R1+0x4d0] ;  /* 0x0004d00001107983 */ /* 0x001ee80000300800 */
[----:B------:R-:W3:Y:S04]  /*52e10*/  LDL.LU R17, [R1+0x264] ;  /* 0x0002640001117983 */ /* 0x000ee80000300800 */
[----:B------:R-:W4:Y:S04]  /*52e20*/  LDL.LU R18, [R1+0x268] ;  /* 0x0002680001127983 */ /* 0x000f280000300800 */
[----:B------:R-:W4:Y:S04]  /*52e30*/  LDL.LU R19, [R1+0x26c] ;  /* 0x00026c0001137983 */ /* 0x000f280000300800 */
[----:B----4-:R-:W-:Y:S04]  /*52e40*/  STL.64 [R1+0x4000], R18 ;  /* 0x0040001201007387 */ /* 0x010fe80000100a00 */
[----:B---3--:R0:W-:Y:S04]  /*52e50*/  STL.64 [R1+0x3ff8], R16 ;  /* 0x003ff81001007387 */ /* 0x0081e80000100a00 */
        /* <DEDUP_REMOVED lines=8> */
[----:B------:R-:W3:Y:S04]  /*52ee0*/  LDL.LU R18, [R1+0x208] ;  /* 0x0002080001127983 */ /* 0x000ee80000300800 */
[----:B------:R-:W3:Y:S01]  /*52ef0*/  LDL.LU R19, [R1+0x20c] ;  /* 0x00020c0001137983 */ /* 0x000ee20000300800 */
[----:B------:R-:W-:-:S02]  /*52f00*/  IMAD.MOV.U32 R6, RZ, RZ, R22 ;  /* 0x000000ffff067224 */ /* 0x000fc400078e0016 */
[----:B------:R-:W-:Y:S01]  /*52f10*/  IMAD.MOV.U32 R7, RZ, RZ, R0 ;  /* 0x000000ffff077224 */ /* 0x000fe200078e0000 */
[----:B------:R-:W4:Y:S01]  /*52f20*/  LDL.LU R22, [R1+0x4f4] ;  /* 0x0004f40001167983 */ /* 0x000f220000300800 */
[----:B-----5:R-:W-:-:S03]  /*52f30*/  IMAD.MOV.U32 R5, RZ, RZ, R23 ;  /* 0x000000ffff057224 */ /* 0x020fc600078e0017 */
[----:B------:R-:W5:Y:S04]  /*52f40*/  LDL.LU R23, [R1+0x4f0] ;  /* 0x0004f00001177983 */ /* 0x000f680000300800 */
[----:B------:R-:W5:Y:S04]  /*52f50*/  LDL.LU R0, [R1+0x4ec] ;  /* 0x0004ec0001007983 */ /* 0x000f680000300800 */
[----:B------:R-:W-:Y:S04]  /*52f60*/  STL.64 [R1+0x3fd0], R6 ;  /* 0x003fd00601007387 */ /* 0x000fe80000100a00 */
[----:B--2---:R0:W-:Y:S01]  /*52f70*/  STL.64 [R1+0x3fc8], R4 ;  /* 0x003fc80401007387 */ /* 0x0041e20000100a00 */
[----:B------:R-:W-:-:S02]  /*52f80*/  IMAD R9, R25, 0x100, R24 ;  /* 0x0000010019097824 */ /* 0x000fc400078e0218 */
[----:B------:R-:W-:Y:S02]  /*52f90*/  IMAD R10, R27, 0x100, R26 ;  /* 0x000001001b0a7824 */ /* 0x000fe400078e021a */
[----:B------:R-:W-:Y:S01]  /*52fa0*/  IMAD R11, R29, 0x100, R28 ;  /* 0x000001001d0b7824 */ /* 0x000fe200078e021c */
        /* <DEDUP_REMOVED lines=9> */
[----:B------:R-:W2:Y:S01]  /*53040*/  LDL.LU R29, [R1+0x50c] ;  /* 0x00050c00011d7983 */ /* 0x000ea20000300800 */
[----:B---3--:R-:W-:Y:S03]  /*53050*/  HMMA.16816.F32 R12, R12, R2, R16 ;  /* 0x000000020c0c723c */ /* 0x008fe60000001810 */
[----:B------:R-:W3:Y:S04]  /*53060*/  LDL.LU.64 R18, [R1+0x4020] ;  /* 0x0040200001127983 */ /* 0x000ee80000300a00 */
[----:B------:R-:W3:-:S15]  /*53070*/  LDL.LU.64 R16, [R1+0x4018] ;  /* 0x0040180001107983 */ /* 0x000ede0000300a00 */
[----:B------:R-:W-:-:S01]  /*53080*/  NOP ;  /* 0x0000000000007918 */ /* 0x000fc20000000000 */
[----:B------:R0:W-:Y:S04]  /*53090*/  STL.64 [R1+0x20], R12 ;  /* 0x0000200c01007387 */ /* 0x0001e80000100a00 */
[----:B------:R1:W-:Y:S04]  /*530a0*/  STL.64 [R1+0x28], R14 ;  /* 0x0000280e01007387 */ /* 0x0003e80000100a00 */
[----:B0-----:R-:W4:Y:S04]  /*530b0*/  LDL.LU R12, [R1+0x4b4] ;  /* 0x0004b400010c7983 */ /* 0x001f280000300800 */
[----:B------:R-:W5:Y:S04]  /*530c0*/  LDL.LU R13, [R1+0x4bc] ;  /* 0x0004bc00010d7983 */ /* 0x000f680000300800 */
[----:B-1----:R-:W2:Y:S04]  /*530d0*/  LDL.LU R14, [R1+0x4c4] ;  /* 0x0004c400010e7983 */ /* 0x002ea80000300800 */
[----:B------:R-:W3:Y:S01]  /*530e0*/  LDL.LU R15, [R1+0x4cc] ;  /* 0x0004cc00010f7983 */ /* 0x000ee20000300800 */
[----:B----4-:R-:W-:-:S03]  /*530f0*/  IMAD R12, R12, 0x100, R20 ;  /* 0x000001000c0c7824 */ /* 0x010fc600078e0214 */
[----:B------:R-:W3:Y:S01]  /*53100*/  LDL.LU R20, [R1+0x4010] ;  /* 0x0040100001147983 */ /* 0x000ee20000300800 */
[----:B-----5:R-:W-:-:S03]  /*53110*/  IMAD R13, R13, 0x100, R21 ;  /* 0x000001000d0d7824 */ /* 0x020fc600078e0215 */
[----:B------:R-:W3:Y:S01]  /*53120*/  LDL.LU R21, [R1+0x400c] ;  /* 0x00400c0001157983 */ /* 0x000ee20000300800 */
[----:B--2---:R-:W-:-:S03]  /*53130*/  IMAD R14, R14, 0x100, R8 ;  /* 0x000001000e0e7824 */ /* 0x004fc600078e0208 */
[----:B------:R-:W3:Y:S01]  /*53140*/  LDL.LU R8, [R1+0x4008] ;  /* 0x0040080001087983 */ /* 0x000ee20000300800 */
[----:B------:R-:W-:Y:S02]  /*53150*/  F2FP.F16.E4M3.UNPACK_B R9, R9 ;  /* 0x00000009ff09723e */ /* 0x000fe400020006ff */
[----:B------:R-:W-:Y:S02]  /*53160*/  F2FP.F16.E4M3.UNPACK_B R10, R10 ;  /* 0x0000000aff0a723e */ /* 0x000fe400020006ff */
[----:B------:R-:W-:-:S07]  /*53170*/  F2FP.F16.E4M3.UNPACK_B R11, R11 ;  /* 0x0000000bff0b723e */ /* 0x000fce00020006ff */
[----:B---3--:R-:W-:-:S15]  /*53180*/  HMMA.16816.F32 R16, R8, R20, R16 ;  /* 0x000000140810723c */ /* 0x008fde0000001810 */
[----:B------:R-:W-:-:S08]  /*53190*/  NOP ;  /* 0x0000000000007918 */ /* 0x000fd00000000000 */
[----:B------:R-:W-:Y:S04]  /*531a0*/  STL.64 [R1+0x10], R16 ;  /* 0x0000101001007387 */ /* 0x000fe80000100a00 */
[----:B------:R0:W-:Y:S04]  /*531b0*/  STL.64 [R1+0x18], R18 ;  /* 0x0000181201007387 */ /* 0x0001e80000100a00 */
[----:B0-----:R-:W2:Y:S04]  /*531c0*/  LDL.LU.64 R18, [R1+0x4000] ;  /* 0x0040000001127983 */ /* 0x001ea80000300a00 */
[----:B------:R-:W3:Y:S02]  /*531d0*/  LDL.LU.64 R16, [R1+0x3ff8] ;  /* 0x003ff80001107983 */ /* 0x000ee40000300a00 */
[----:B---3--:R-:W-:-:S02]  /*531e0*/  IMAD R15, R15, 0x100, R16 ;  /* 0x000001000f0f7824 */ /* 0x008fc400078e0210 */
[----:B------:R-:W2:Y:S01]  /*531f0*/  LDL.LU R16, [R1+0x3ff0] ;  /* 0x003ff00001107983 */ /* 0x000ea20000300800 */
[----:B------:R-:W-:Y:S02]  /*53200*/  F2FP.F16.E4M3.UNPACK_B R12, R12 ;  /* 0x0000000cff0c723e */ /* 0x000fe400020006ff */
[----:B------:R-:W-:Y:S01]  /*53210*/  F2FP.F16.E4M3.UNPACK_B R13, R13 ;  /* 0x0000000dff0d723e */ /* 0x000fe200020006ff */
[----:B--2---:R-:W-:Y:S01]  /*53220*/  HMMA.16816.F32 R8, R8, R2, R16 ;  /* 0x000000020808723c */ /* 0x004fe20000001810 */
[----:B------:R-:W2:Y:S04]  /*53230*/  LDL.LU.64 R18, [R1+0x3fe8] ;  /* 0x003fe80001127983 */ /* 0x000ea80000300a00 */
[----:B------:R-:W3:Y:S01]  /*53240*/  LDL.LU.64 R16, [R1+0x3fe0] ;  /* 0x003fe00001107983 */ /* 0x000ee20000300a00 */
[----:B------:R-:W-:-:S02]  /*53250*/  F2FP.F16.E4M3.UNPACK_B R14, R14 ;  /* 0x0000000eff0e723e */ /* 0x000fc400020006ff */
[----:B------:R-:W-:Y:S01]  /*53260*/  F2FP.F16.E4M3.UNPACK_B R15, R15 ;  /* 0x0000000fff0f723e */ /* 0x000fe200020006ff */
[----:B------:R-:W-:-:S14]  /*53270*/  IMAD R0, R0, 0x100, R23 ;  /* 0x0000010000007824 */ /* 0x000fdc00078e0217 */
[----:B------:R0:W-:Y:S04]  /*53280*/  STL.64 [R1], R8 ;  /* 0x0000000801007387 */ /* 0x0001e80000100a00 */
[----:B------:R1:W-:Y:S04]  /*53290*/  STL.64 [R1+0x8], R10 ;  /* 0x0000080a01007387 */ /* 0x0003e80000100a00 */
[----:B0-----:R-:W4:Y:S04]  /*532a0*/  LDL.LU R8, [R1+0x4e0] ;  /* 0x0004e00001087983 */ /* 0x001f280000300800 */
[----:B------:R-:W5:Y:S04]  /*532b0*/  LDL.LU R9, [R1+0x4e8] ;  /* 0x0004e80001097983 */ /* 0x000f680000300800 */
[----:B-1----:R-:W5:Y:S04]  /*532c0*/  LDL R10, [R1+0x2b8] ;  /* 0x0002b800010a7983 */ /* 0x002f680000100800 */
[----:B------:R-:W5:Y:S01]  /*532d0*/  LDL R11, [R1+0x2bc] ;  /* 0x0002bc00010b7983 */ /* 0x000f620000100800 */
[----:B--2---:R-:W-:-:S02]  /*532e0*/  IMAD R19, R22, 0x100, R19 ;  /* 0x0000010016137824 */ /* 0x004fc400078e0213 */
[----:B------:R-:W-:Y:S01]  /*532f0*/  HMMA.16816.F32 R20, R12, R20, R4 ;  /* 0x000000140c14723c */ /* 0x000fe20000001804 */
[----:B---3--:R-:W-:Y:S02]  /*53300*/  IMAD R16, R16, 0x100, R17 ;  /* 0x0000010010107824 */ /* 0x008fe400078e0211 */
[----:B------:R-:W4:Y:S04]  /*53310*/  LDL.LU R17, [R1+0x3fd8] ;  /* 0x003fd80001117983 */ /* 0x000f280000300800 */
[----:B------:R-:W2:Y:S04]  /*53320*/  LDL.LU.64 R6, [R1+0x3fd0] ;  /* 0x003fd00001067983 */ /* 0x000ea80000300a00 */
[----:B------:R-:W2:-:S12]  /*53330*/  LDL.LU.64 R4, [R1+0x3fc8] ;  /* 0x003fc80001047983 */ /* 0x000e980000300a00 */
[----:B------:R-:W-:Y:S04]  /*53340*/  STL.64 [R1+0x3df8], R22 ;  /* 0x003df81601007387 */ /* 0x000fe80000100a00 */
[----:B------:R0:W-:Y:S01]  /*53350*/  STL.64 [R1+0x3df0], R20 ;  /* 0x003df01401007387 */ /* 0x0001e20000100a00 */
[----:B--2---:R-:W-:Y:S07]  /*53360*/  HMMA.16816.F32 R4, R12, R2, R4 ;  /* 0x000000020c04723c */ /* 0x004fee0000001804 */
[----:B------:R-:W-:-:S02]  /*53370*/  IMAD R14, R27, 0x100, R26 ;  /* 0x000001001b0e7824 */ /* 0x000fc400078e021a */
[----:B------:R-:W-:Y:S02]  /*53380*/  IMAD R15, R29, 0x100, R28 ;  /* 0x000001001d0f7824 */ /* 0x000fe400078e021c */
[----:B------:R-:W-:Y:S02]  /*53390*/  IMAD R13, R25, 0x100, R24 ;  /* 0x00000100190d7824 */ /* 0x000fe400078e0218 */
[----:B----4-:R-:W-:Y:S01]  /*533a0*/  IMAD R17, R17, 0x100, R8 ;  /* 0x0000010011117824 */ /* 0x010fe200078e0208 */
[----:B-----5:R-:W-:-:S09]  /*533b0*/  F2FP.F16.E4M3.UNPACK_B R8, R10 ;  /* 0x0000000aff08723e */ /* 0x020fd200020006ff */
[----:B------:R-:W-:Y:S04]  /*533c0*/  STL.64 [R1+0xd0], R4 ;  /* 0x0000d00401007387 */ /* 0x000fe80000100a00 */
[----:B------:R1:W-:Y:S04]  /*533d0*/  STL.64 [R1+0xd8], R6 ;  /* 0x0000d80601007387 */ /* 0x0003e80000100a00 */
[----:B------:R-:W-:Y:S04]  /*533e0*/  STL.64 [R1+0x3fc0], R14 ;  /* 0x003fc00e01007387 */ /* 0x000fe80000100a00 */
[----:B------:R-:W-:Y:S04]  /*533f0*/  STL [R1+0x3fb8], R13 ;  /* 0x003fb80d01007387 */ /* 0x000fe80000100800 */
[----:B0-----:R-:W2:Y:S04]  /*53400*/  LDL.LU R20, [R1+0x1f0] ;  /* 0x0001f00001147983 */ /* 0x001ea80000300800 */
[----:B------:R-:W2:Y:S04]  /*53410*/  LDL.LU R21, [R1+0x1f4] ;  /* 0x0001f40001157983 */ /* 0x000ea80000300800 */
[----:B------:R-:W3:Y:S04]  /*53420*/  LDL.LU R22, [R1+0x1f8] ;  /* 0x0001f80001167983 */ /* 0x000ee80000300800 */
[----:B------:R-:W3:Y:S04]  /*53430*/  LDL.LU R23, [R1+0x1fc] ;  /* 0x0001fc0001177983 */ /* 0x000ee80000300800 */
[----:B------:R-:W4:Y:S01]  /*53440*/  LDL.LU R10, [R1+0x544] ;  /* 0x00054400010a7983 */ /* 0x000f220000300800 */
[----:B------:R-:W-:Y:S01]  /*53450*/  IMAD R18, R18, 0x100, R9 ;  /* 0x0000010012127824 */ /* 0x000fe200078e0209 */
[----:B------:R-:W-:-:S02]  /*53460*/  F2FP.F16.E4M3.UNPACK_B R9, R11 ;  /* 0x0000000bff09723e */ /* 0x000fc400020006ff */
[----:B----4-:R-:W-:Y:S04]  /*53470*/  STL [R1+0x3f9c], R10 ;  /* 0x003f9c0a01007387 */ /* 0x010fe80000100800 */
[----:B------:R-:W4:Y:S04]  /*53480*/  LDL.LU R11, [R1+0x550] ;  /* 0x00055000010b7983 */ /* 0x000f280000300800 */
[----:B----4-:R-:W-:Y:S04]  /*53490*/  STL [R1+0x3fa0], R11 ;  /* 0x003fa00b01007387 */ /* 0x010fe80000100800 */
[----:B-1----:R-:W4:Y:S04]  /*534a0*/  LDL.LU R7, [R1+0x54c] ;  /* 0x00054c0001077983 */ /* 0x002f280000300800 */
[----:B----4-:R-:W-:Y:S04]  /*534b0*/  STL [R1+0x3fa4], R7 ;  /* 0x003fa40701007387 */ /* 0x010fe80000100800 */
[----:B---3--:R-:W-:Y:S04]  /*534c0*/  STL.64 [R1+0x3f70], R22 ;  /* 0x003f701601007387 */ /* 0x008fe80000100a00 */
[----:B--2---:R0:W-:Y:S04]  /*534d0*/  STL.64 [R1+0x3f68], R20 ;  /* 0x003f681401007387 */ /* 0x0041e80000100a00 */
[----:B0-----:R-:W2:Y:S04]  /*534e0*/  LDL.LU R20, [R1+0x220] ;  /* 0x0002200001147983 */ /* 0x001ea80000300800 */
[----:B------:R-:W2:Y:S04]  /*534f0*/  LDL.LU R21, [R1+0x224] ;  /* 0x0002240001157983 */ /* 0x000ea80000300800 */
[----:B------:R-:W3:Y:S04]  /*53500*/  LDL.LU R22, [R1+0x228] ;  /* 0x0002280001167983 */ /* 0x000ee80000300800 */
[----:B------:R-:W3:Y:S04]  /*53510*/  LDL.LU R23, [R1+0x22c] ;  /* 0x00022c0001177983 */ /* 0x000ee80000300800 */
[----:B------:R-:W4:Y:S04]  /*53520*/  LDL.LU R12, [R1+0x2a0] ;  /* 0x0002a000010c7983 */ /* 0x000f280000300800 */
[----:B------:R-:W4:Y:S04]  /*53530*/  LDL.LU R13, [R1+0x2a4] ;  /* 0x0002a400010d7983 */ /* 0x000f280000300800 */
[----:B------:R-:W4:Y:S04]  /*53540*/  LDL.LU R14, [R1+0x2a8] ;  /* 0x0002a800010e7983 */ /* 0x000f280000300800 */
[----:B------:R-:W4:Y:S04]  /*53550*/  LDL.LU R15, [R1+0x2ac] ;  /* 0x0002ac00010f7983 */ /* 0x000f280000300800 */
[----:B------:R-:W5:Y:S04]  /*53560*/  LDL R2, [R1+0x2c8] ;  /* 0x0002c80001027983 */ /* 0x000f680000100800 */
[----:B------:R-:W5:Y:S04]  /*53570*/  LDL R3, [R1+0x2cc] ;  /* 0x0002cc0001037983 */ /* 0x000f680000100800 */
[----:B------:R-:W5:Y:S04]  /*53580*/  LDL.LU R7, [R1+0x518] ;  /* 0x0005180001077983 */ /* 0x000f680000300800 */
[----:B------:R-:W5:Y:S04]  /*53590*/  LDL.LU R11, [R1+0x520] ;  /* 0x00052000010b7983 */ /* 0x000f680000300800 */
[----:B------:R-:W5:Y:S04]  /*535a0*/  LDL.LU R10, [R1+0x528] ;  /* 0x00052800010a7983 */ /* 0x000f680000300800 */
[----:B------:R-:W5:Y:S04]  /*535b0*/  LDL.LU R29, [R1+0x530] ;  /* 0x00053000011d7983 */ /* 0x000f680000300800 */
        /* <DEDUP_REMOVED lines=12> */
[----:B------:R-:W-:-:S02]  /*53680*/  F2FP.F16.E4M3.UNPACK_B R16, R16 ;  /* 0x00000010ff10723e */ /* 0x000fc400020006ff */
[----:B------:R-:W-:Y:S02]  /*53690*/  F2FP.F16.E4M3.UNPACK_B R17, R17 ;  /* 0x00000011ff11723e */ /* 0x000fe400020006ff */
[----:B------:R-:W-:Y:S02]  /*536a0*/  F2FP.F16.E4M3.UNPACK_B R18, R18 ;  /* 0x00000012ff12723e */ /* 0x000fe400020006ff */
[----:B------:R-:W-:-:S07]  /*536b0*/  F2FP.F16.E4M3.UNPACK_B R19, R19 ;  /* 0x00000013ff13723e */ /* 0x000fce00020006ff */
[----:B----4-:R-:W-:Y:S01]  /*536c0*/  HMMA.16816.F32 R12, R16, R8, R12 ;  /* 0x00000008100c723c */ /* 0x010fe2000000180c */
[----:B---3--:R-:W-:Y:S04]  /*536d0*/  STL.64 [R1+0x3fb0], R22 ;  /* 0x003fb01601007387 */ /* 0x008fe80000100a00 */
[----:B--2---:R0:W-:Y:S04]  /*536e0*/  STL.64 [R1+0x3fa8], R20 ;  /* 0x003fa81401007387 */ /* 0x0041e80000100a00 */
[----:B0-----:R-:W2:Y:S04]  /*536f0*/  LDL.LU R20, [R1+0x280] ;  /* 0x0002800001147983 */ /* 0x001ea80000300800 */
[----:B------:R-:W2:Y:S04]  /*53700*/  LDL.LU R21, [R1+0x284] ;  /* 0x0002840001157983 */ /* 0x000ea80000300800 */
[----:B------:R-:W2:Y:S04]  /*53710*/  LDL.LU R22, [R1+0x288] ;  /* 0x0002880001167983 */ /* 0x000ea80000300800 */
[----:B------:R-:W2:Y:S04]  /*53720*/  LDL.LU R23, [R1+0x28c] ;  /* 0x00028c0001177983 */ /* 0x000ea80000300800 */
[----:B------:R-:W3:Y:S01]  /*53730*/  LDL.LU R6, [R1+0x558] ;  /* 0x0005580001067983 */ /* 0x000ee20000300800 */
[----:B-----5:R-:W-:-:S03]  /*53740*/  F2FP.F16.E4M3.UNPACK_B R2, R2 ;  /* 0x00000002ff02723e */ /* 0x020fc600020006ff */
[----:B------:R-:W3:Y:S01]  /*53750*/  LDL.LU R5, [R1+0x554] ;  /* 0x0005540001057983 */ /* 0x000ee20000300800 */
[----:B------:R-:W-:-:S03]  /*53760*/  F2FP.F16.E4M3.UNPACK_B R3, R3 ;  /* 0x00000003ff03723e */ /* 0x000fc600020006ff */
[----:B------:R-:W4:Y:S04]  /*53770*/  LDL.LU R4, [R1+0x560] ;  /* 0x0005600001047983 */ /* 0x000f280000300800 */
[----:B------:R-:W4:Y:S04]  /*53780*/  LDL.LU R24, [R1+0x55c] ;  /* 0x00055c0001187983 */ /* 0x000f280000300800 */
[----:B------:R-:W5:Y:S04]  /*53790*/  LDL.LU R25, [R1+0x568] ;  /* 0x0005680001197983 */ /* 0x000f680000300800 */
[----:B------:R-:W5:Y:S04]  /*537a0*/  LDL.LU R26, [R1+0x564] ;  /* 0x00056400011a7983 */ /* 0x000f680000300800 */
[----:B------:R-:W3:Y:S04]  /*537b0*/  LDL.LU R27, [R1+0x570] ;  /* 0x00057000011b7983 */ /* 0x000ee80000300800 */
[----:B------:R-:W3:Y:S04]  /*537c0*/  LDL.LU R28, [R1+0x56c] ;  /* 0x00056c00011c7983 */ /* 0x000ee80000300800 */
[----:B------:R-:W-:Y:S04]  /*537d0*/  STL.64 [R1+0x290], R12 ;  /* 0x0002900c01007387 */ /* 0x000fe80000100a00 */
[----:B------:R0:W-:Y:S04]  /*537e0*/  STL.64 [R1+0x298], R14 ;  /* 0x0002980e01007387 */ /* 0x0001e80000100a00 */
[----:B0-----:R-:W4:Y:S04]  /*537f0*/  LDL.LU.64 R14, [R1+0x3fc0] ;  /* 0x003fc000010e7983 */ /* 0x001f280000300a00 */
[----:B------:R-:W5:Y:S01]  /*53800*/  LDL.LU R13, [R1+0x3fb8] ;  /* 0x003fb800010d7983 */ /* 0x000f620000300800 */
[----:B------:R-:W-:-:S03]  /*53810*/  F2FP.F16.E4M3.UNPACK_B R12, R0 ;  /* 0x00000000ff0c723e */ /* 0x000fc600020006ff */
[----:B------:R-:W3:Y:S01]  /*53820*/  LDL.LU R0, [R1+0x548] ;  /* 0x0005480001007983 */ /* 0x000ee20000300800 */
[----:B--2---:R-:W-:Y:S03]  /*53830*/  HMMA.16816.F32 R16, R16, R2, R20 ;  /* 0x000000021010723c */ /* 0x004fe60000001814 */
[----:B------:R-:W2:Y:S04]  /*53840*/  LDL.LU.64 R22, [R1+0x3fb0] ;  /* 0x003fb00001167983 */ /* 0x000ea80000300a00 */
[----:B------:R-:W2:-:S15]  /*53850*/  LDL.LU.64 R20, [R1+0x3fa8] ;  /* 0x003fa80001147983 */ /* 0x000e9e0000300a00 */
[----:B------:R-:W-:-:S01]  /*53860*/  NOP ;  /* 0x0000000000007918 */ /* 0x000fc20000000000 */
[----:B------:R0:W-:Y:S04]  /*53870*/  STL.64 [R1+0x180], R16 ;  /* 0x0001801001007387 */ /* 0x0001e80000100a00 */
[----:B------:R1:W-:Y:S04]  /*53880*/  STL.64 [R1+0x188], R18 ;  /* 0x0001881201007387 */ /* 0x0003e80000100a00 */
[----:B0-----:R-:W3:Y:S04]  /*53890*/  LDL.LU R16, [R1+0x514] ;  /* 0x0005140001107983 */ /* 0x001ee80000300800 */
[----:B------:R-:W3:Y:S04]  /*538a0*/  LDL.LU R17, [R1+0x51c] ;  /* 0x00051c0001117983 */ /* 0x000ee80000300800 */
[----:B-1----:R-:W3:Y:S04]  /*538b0*/  LDL.LU R18, [R1+0x524] ;  /* 0x0005240001127983 */ /* 0x002ee80000300800 */
[----:B------:R-:W3:Y:S01]  /*538c0*/  LDL.LU R19, [R1+0x52c] ;  /* 0x00052c0001137983 */ /* 0x000ee20000300800 */
[----:B----4-:R-:W-:-:S02]  /*538d0*/  F2FP.F16.E4M3.UNPACK_B R14, R14 ;  /* 0x0000000eff0e723e */ /* 0x010fc400020006ff */
[----:B------:R-:W-:Y:S02]  /*538e0*/  F2FP.F16.E4M3.UNPACK_B R15, R15 ;  /* 0x0000000fff0f723e */ /* 0x000fe400020006ff */
[----:B-----5:R-:W-:-:S07]  /*538f0*/  F2FP.F16.E4M3.UNPACK_B R13, R13 ;  /* 0x0000000dff0d723e */ /* 0x020fce00020006ff */
[----:B--2---:R-:W-:Y:S01]  /*53900*/  HMMA.16816.F32 R20, R12, R8, R20 ;  /* 0x000000080c14723c */ /* 0x004fe20000001814 */
[----:B---3--:R-:W-:Y:S02]  /*53910*/  IMAD R16, R16, 0x100, R7 ;  /* 0x0000010010107824 */ /* 0x008fe400078e0207 */
[----:B------:R-:W2:Y:S01]  /*53920*/  LDL.LU R7, [R1+0x3fa4] ;  /* 0x003fa40001077983 */ /* 0x000ea20000300800 */
[----:B------:R-:W-:-:S03]  /*53930*/  IMAD R17, R17, 0x100, R11 ;  /* 0x0000010011117824 */ /* 0x000fc600078e020b */
[----:B------:R-:W2:Y:S01]  /*53940*/  LDL.LU R11, [R1+0x3fa0] ;  /* 0x003fa000010b7983 */ /* 0x000ea20000300800 */
[----:B------:R-:W-:-:S03]  /*53950*/  IMAD R18, R18, 0x100, R10 ;  /* 0x0000010012127824 */ /* 0x000fc600078e020a */
[----:B------:R-:W3:Y:S01]  /*53960*/  LDL.LU R10, [R1+0x3f9c] ;  /* 0x003f9c00010a7983 */ /* 0x000ee20000300800 */
[----:B------:R-:W-:-:S03]  /*53970*/  IMAD R19, R19, 0x100, R29 ;  /* 0x0000010013137824 */ /* 0x000fc600078e021d */
[----:B------:R-:W4:Y:S08]  /*53980*/  LDL.LU R29, [R1+0x3f98] ;  /* 0x003f9800011d7983 */ /* 0x000f300000300800 */
[----:B------:R-:W-:Y:S04]  /*53990*/  STL.64 [R1+0x250], R20 ;  /* 0x0002501401007387 */ /* 0x000fe80000100a00 */
[----:B------:R0:W-:Y:S04]  /*539a0*/  STL.64 [R1+0x258], R22 ;  /* 0x0002581601007387 */ /* 0x0001e80000100a00 */
[----:B0-----:R-:W5:Y:S04]  /*539b0*/  LDL.LU.64 R22, [R1+0x3f90] ;  /* 0x003f900001167983 */ /* 0x001f680000300a00 */
[----:B------:R-:W5:Y:S01]  /*539c0*/  LDL.LU.64 R20, [R1+0x3f88] ;  /* 0x003f880001147983 */ /* 0x000f620000300a00 */
[----:B------:R-:W-:-:S02]  /*539d0*/  F2FP.F16.E4M3.UNPACK_B R16, R16 ;  /* 0x00000010ff10723e */ /* 0x000fc400020006ff */
[----:B------:R-:W-:Y:S02]  /*539e0*/  F2FP.F16.E4M3.UNPACK_B R17, R17 ;  /* 0x00000011ff11723e */ /* 0x000fe400020006ff */
[----:B------:R-:W-:Y:S01]  /*539f0*/  F2FP.F16.E4M3.UNPACK_B R18, R18 ;  /* 0x00000012ff12723e */ /* 0x000fe200020006ff */
[----:B-----5:R-:W-:Y:S01]  /*53a00*/  HMMA.16816.F32 R12, R12, R2, R20 ;  /* 0x000000020c0c723c */ /* 0x020fe20000001814 */
[----:B------:R-:W5:Y:S04]  /*53a10*/  LDL.LU.64 R22, [R1+0x3f80] ;  /* 0x003f800001167983 */ /* 0x000f680000300a00 */
[----:B------:R-:W5:Y:S01]  /*53a20*/  LDL.LU.64 R20, [R1+0x3f78] ;  /* 0x003f780001147983 */ /* 0x000f620000300a00 */
[----:B------:R-:W-:-:S15]  /*53a30*/  F2FP.F16.E4M3.UNPACK_B R19, R19 ;  /* 0x00000013ff13723e */ /* 0x000fde00020006ff */
[----:B------:R-:W-:-:S02]  /*53a40*/  NOP ;  /* 0x0000000000007918 */ /* 0x000fc40000000000 */
[----:B------:R0:W-:Y:S04]  /*53a50*/  STL.64 [R1+0x240], R12 ;  /* 0x0002400c01007387 */ /* 0x0001e80000100a00 */
[----:B------:R1:W-:Y:S04]  /*53a60*/  STL.64 [R1+0x248], R14 ;  /* 0x0002480e01007387 */ /* 0x0003e80000100a00 */
[----:B0-----:R-:W2:Y:S04]  /*53a70*/  LDL.LU R12, [R1+0x538] ;  /* 0x00053800010c7983 */ /* 0x001ea80000300800 */
[----:B------:R-:W2:Y:S04]  /*53a80*/  LDL.LU R13, [R1+0x534] ;  /* 0x00053400010d7983 */ /* 0x000ea80000300800 */
[----:B-1----:R-:W3:Y:S04]  /*53a90*/  LDL.LU R14, [R1+0x540] ;  /* 0x00054000010e7983 */ /* 0x002ee80000300800 */
[----:B------:R-:W3:Y:S01]  /*53aa0*/  LDL.LU R15, [R1+0x53c] ;  /* 0x00053c00010f7983 */ /* 0x000ee20000300800 */
[----:B-----5:R-:W-:-:S15]  /*53ab0*/  HMMA.16816.F32 R20, R16, R8, R20 ;  /* 0x000000081014723c */ /* 0x020fde0000001814 */
[----:B------:R-:W-:-:S08]  /*53ac0*/  NOP ;  /* 0x0000000000007918 */ /* 0x000fd00000000000 */
[----:B------:R-:W-:Y:S04]  /*53ad0*/  STL.64 [R1+0x280], R20 ;  /* 0x0002801401007387 */ /* 0x000fe80000100a00 */
[----:B------:R0:W-:Y:S04]  /*53ae0*/  STL.64 [R1+0x288], R22 ;  /* 0x0002881601007387 */ /* 0x0001e80000100a00 */
[----:B0-----:R-:W5:Y:S04]  /*53af0*/  LDL.LU.64 R22, [R1+0x3f70] ;  /* 0x003f700001167983 */ /* 0x001f680000300a00 */
[----:B------:R-:W5:Y:S01]  /*53b00*/  LDL.LU.64 R20, [R1+0x3f68] ;  /* 0x003f680001147983 */ /* 0x000f620000300a00 */
[----:B--2---:R-:W-:-:S02]  /*53b10*/  IMAD R12, R13, 0x100, R12 ;  /* 0x000001000d0c7824 */ /* 0x004fc400078e020c */
[----:B---3--:R-:W-:Y:S02]  /*53b20*/  IMAD R13, R15, 0x100, R14 ;  /* 0x000001000f0d7824 */ /* 0x008fe400078e020e */
[----:B------:R-:W-:Y:S01]  /*53b30*/  IMAD R14, R10, 0x100, R0 ;  /* 0x000001000a0e7824 */ /* 0x000fe200078e0200 */
[----:B-----5:R-:W-:Y:S07]  /*53b40*/  HMMA.16816.F32 R20, R16, R2, R20 ;  /* 0x000000021014723c */ /* 0x020fee0000001814 */
[----:B------:R-:W-:-:S02]  /*53b50*/  IMAD R18, R26, 0x100, R25 ;  /* 0x000001001a127824 */ /* 0x000fc400078e0219 */
[----:B------:R-:W-:Y:S02]  /*53b60*/  IMAD R19, R28, 0x100, R27 ;  /* 0x000001001c137824 */ /* 0x000fe400078e021b */
[----:B------:R-:W-:Y:S02]  /*53b70*/  IMAD R16, R5, 0x100, R6 ;  /* 0x0000010005107824 */ /* 0x000fe400078e0206 */
[----:B------:R-:W-:-:S10]  /*53b80*/  IMAD R17, R24, 0x100, R4 ;  /* 0x0000010018117824 */ /* 0x000fd400078e0204 */
[----:B------:R0:W-:Y:S04]  /*53b90*/  STL.64 [R1+0x230], R20 ;  /* 0x0002301401007387 */ /* 0x0001e80000100a00 */
[----:B------:R4:W-:Y:S04]  /*53ba0*/  STL.64 [R1+0x238], R22 ;  /* 0x0002381601007387 */ /* 0x0009e80000100a00 */
[----:B------:R-:W-:Y:S04]  /*53bb0*/  STL.64 [R1+0x3f58], R18 ;  /* 0x003f581201007387 */ /* 0x000fe80000100a00 */
[----:B------:R1:W-:Y:S04]  /*53bc0*/  STL.64 [R1+0x3f50], R16 ;  /* 0x003f501001007387 */ /* 0x0003e80000100a00 */
[----:B0-----:R-:W2:Y:S01]  /*53bd0*/  LDL.LU R20, [R1+0x130] ;  /* 0x0001300001147983 */ /* 0x001ea20000300800 */
[----:B----4-:R-:W-:-:S03]  /*53be0*/  IMAD.MOV.U32 R23, RZ, RZ, R29 ;  /* 0x000000ffff177224 */ /* 0x010fc600078e001d */
[----:B------:R-:W2:Y:S04]  /*53bf0*/  LDL.LU R21, [R1+0x134] ;  /* 0x0001340001157983 */ /* 0x000ea80000300800 */
[----:B------:R-:W3:Y:S04]  /*53c00*/  LDL.LU R22, [R1+0x138] ;  /* 0x0001380001167983 */ /* 0x000ee80000300800 */
[----:B------:R-:W4:Y:S04]  /*53c10*/  LDL.LU R29, [R1+0x3f64] ;  /* 0x003f6400011d7983 */ /* 0x000f280000300800 */
[----:B-1----:R-:W5:Y:S04]  /*53c20*/  LDL.LU R16, [R1+0x1e0] ;  /* 0x0001e00001107983 */ /* 0x002f680000300800 */
[----:B------:R-:W5:Y:S04]  /*53c30*/  LDL.LU R17, [R1+0x1e4] ;  /* 0x0001e40001117983 */ /* 0x000f680000300800 */
[----:B------:R-:W5:Y:S04]  /*53c40*/  LDL.LU R18, [R1+0x1e8] ;  /* 0x0001e80001127983 */ /* 0x000f680000300800 */
[----:B------:R-:W5:Y:S04]  /*53c50*/  LDL.LU R19, [R1+0x1ec] ;  /* 0x0001ec0001137983 */ /* 0x000f680000300800 */
[----:B------:R-:W2:Y:S04]  /*53c60*/  LDL.LU R0, [R1+0x59c] ;  /* 0x00059c0001007983 */ /* 0x000ea80000300800 */
[----:B--2---:R-:W-:Y:S04]  /*53c70*/  STL [R1+0x3f34], R0 ;  /* 0x003f340001007387 */ /* 0x004fe80000100800 */
[----:B------:R-:W2:Y:S01]  /*53c80*/  LDL.LU R10, [R1+0x5a8] ;  /* 0x0005a800010a7983 */ /* 0x000ea20000300800 */
[----:B------:R-:W-:-:S03]  /*53c90*/  IMAD R15, R7, 0x100, R11 ;  /* 0x00000100070f7824 */ /* 0x000fc600078e020b */
[----:B--2---:R-:W-:Y:S04]  /*53ca0*/  STL [R1+0x3f38], R10 ;  /* 0x003f380a01007387 */ /* 0x004fe80000100800 */
[----:B------:R-:W2:Y:S04]  /*53cb0*/  LDL.LU R11, [R1+0x5a4] ;  /* 0x0005a400010b7983 */ /* 0x000ea80000300800 */
[----:B--2---:R-:W-:Y:S04]  /*53cc0*/  STL [R1+0x3f3c], R11 ;  /* 0x003f3c0b01007387 */ /* 0x004fe80000100800 */
[----:B------:R-:W2:Y:S04]  /*53cd0*/  LDL.LU R7, [R1+0x5b0] ;  /* 0x0005b00001077983 */ /* 0x000ea80000300800 */
[----:B------:R-:W2:Y:S04]  /*53ce0*/  LDL.LU R6, [R1+0x5ac] ;  /* 0x0005ac0001067983 */ /* 0x000ea80000300800 */
[----:B---3--:R-:W-:Y:S04]  /*53cf0*/  STL.64 [R1+0x3f08], R22 ;  /* 0x003f081601007387 */ /* 0x008fe80000100a00 */
[----:B------:R0:W-:Y:S04]  /*53d00*/  STL.64 [R1+0x3f00], R20 ;  /* 0x003f001401007387 */ /* 0x0001e80000100a00 */
[----:B0-----:R-:W3:Y:S04]  /*53d10*/  LDL.LU R20, [R1+0x150] ;  /* 0x0001500001147983 */ /* 0x001ee80000300800 */
[----:B------:R-:W3:Y:S04]  /*53d20*/  LDL.LU R21, [R1+0x154] ;  /* 0x0001540001157983 */ /* 0x000ee80000300800 */
[----:B------:R-:W4:Y:S04]  /*53d30*/  LDL.LU R22, [R1+0x158] ;  /* 0x0001580001167983 */ /* 0x000f280000300800 */
[----:B------:R-:W4:Y:S04]  /*53d40*/  LDL.LU R23, [R1+0x15c] ;  /* 0x00015c0001177983 */ /* 0x000f280000300800 */
[----:B------:R-:W2:Y:S04]  /*53d50*/  LDL.LU R11, [R1+0x578] ;  /* 0x00057800010b7983 */ /* 0x000ea80000300800 */
[----:B------:R-:W2:Y:S04]  /*53d60*/  LDL.LU R10, [R1+0x580] ;  /* 0x00058000010a7983 */ /* 0x000ea80000300800 */
[----:B------:R-:W2:Y:S04]  /*53d70*/  LDL.LU R0, [R1+0x588] ;  /* 0x0005880001007983 */ /* 0x000ea80000300800 */
[----:B------:R-:W2:Y:S04]  /*53d80*/  LDL.LU R28, [R1+0x590] ;  /* 0x00059000011c7983 */ /* 0x000ea80000300800 */
[----:B----4-:R-:W-:Y:S04]  /*53d90*/  STL.64 [R1+0x3f18], R22 ;  /* 0x003f181601007387 */ /* 0x010fe80000100a00 */
[----:B---3--:R0:W-:Y:S04]  /*53da0*/  STL.64 [R1+0x3f10], R20 ;  /* 0x003f101401007387 */ /* 0x0081e80000100a00 */
[----:B0-----:R-:W3:Y:S04]  /*53db0*/  LDL.LU R20, [R1+0x170] ;  /* 0x0001700001147983 */ /* 0x001ee80000300800 */
[----:B------:R-:W3:Y:S04]  /*53dc0*/  LDL.LU R21, [R1+0x174] ;  /* 0x0001740001157983 */ /* 0x000ee80000300800 */
[----:B------:R-:W4:Y:S01]  /*53dd0*/  LDL.LU R22, [R1+0x178] ;  /* 0x0001780001167983 */ /* 0x000f220000300800 */
[----:B------:R-:W-:-:S03]  /*53de0*/  IMAD.MOV.U32 R23, RZ, RZ, R29 ;  /* 0x000000ffff177224 */ /* 0x000fc600078e001d */
[----:B------:R-:W2:Y:S04]  /*53df0*/  LDL.LU R29, [R1+0x3f60] ;  /* 0x003f6000011d7983 */ /* 0x000ea80000300800 */
[----:B----4-:R-:W-:Y:S04]  /*53e00*/  STL.64 [R1+0x3f28], R22 ;  /* 0x003f281601007387 */ /* 0x010fe80000100a00 */
[----:B---3--:R0:W-:Y:S04]  /*53e10*/  STL.64 [R1+0x3f20], R20 ;  /* 0x003f201401007387 */ /* 0x0081e80000100a00 */
[----:B0-----:R-:W3:Y:S04]  /*53e20*/  LDL.LU R20, [R1+0x1a0] ;  /* 0x0001a00001147983 */ /* 0x001ee80000300800 */
[----:B------:R-:W3:Y:S04]  /*53e30*/  LDL.LU R21, [R1+0x1a4] ;  /* 0x0001a40001157983 */ /* 0x000ee80000300800 */
[----:B------:R-:W4:Y:S04]  /*53e40*/  LDL.LU R22, [R1+0x1a8] ;  /* 0x0001a80001167983 */ /* 0x000f280000300800 */
[----:B------:R-:W4:Y:S01]  /*53e50*/  LDL.LU R23, [R1+0x1ac] ;  /* 0x0001ac0001177983 */ /* 0x000f220000300800 */
[----:B------:R-:W-:-:S02]  /*53e60*/  F2FP.F16.E4M3.UNPACK_B R12, R12 ;  /* 0x0000000cff0c723e */ /* 0x000fc400020006ff */
[----:B------:R-:W-:Y:S02]  /*53e70*/  F2FP.F16.E4M3.UNPACK_B R13, R13 ;  /* 0x0000000dff0d723e */ /* 0x000fe400020006ff */
[----:B------:R-:W-:Y:S02]  /*53e80*/  F2FP.F16.E4M3.UNPACK_B R14, R14 ;  /* 0x0000000eff0e723e */ /* 0x000fe400020006ff */
[----:B------:R-:W-:-:S07]  /*53e90*/  F2FP.F16.E4M3.UNPACK_B R15, R15 ;  /* 0x0000000fff0f723e */ /* 0x000fce00020006ff */
[----:B-----5:R-:W-:Y:S01]  /*53ea0*/  HMMA.16816.F32 R16, R12, R8, R16 ;  /* 0x000000080c10723c */ /* 0x020fe20000001810 */
[----:B----4-:R-:W-:Y:S04]  /*53eb0*/  STL.64 [R1+0x3f48], R22 ;  /* 0x003f481601007387 */ /* 0x010fe80000100a00 */
[----:B---3--:R0:W-:Y:S04]  /*53ec0*/  STL.64 [R1+0x3f40], R20 ;  /* 0x003f401401007387 */ /* 0x0081e80000100a00 */
[----:B0-----:R-:W3:Y:S04]  /*53ed0*/  LDL.LU R20, [R1+0x1c0] ;  /* 0x0001c00001147983 */ /* 0x001ee80000300800 */
[----:B------:R-:W3:Y:S04]  /*53ee0*/  LDL.LU R21, [R1+0x1c4] ;  /* 0x0001c40001157983 */ /* 0x000ee80000300800 */
[----:B------:R-:W3:Y:S01]  /*53ef0*/  LDL.LU R22, [R1+0x1c8] ;  /* 0x0001c80001167983 */ /* 0x000ee20000300800 */
[----:B--2---:R-:W-:-:S03]  /*53f00*/  IMAD.MOV.U32 R23, RZ, RZ, R29 ;  /* 0x000000ffff177224 */ /* 0x004fc600078e001d */
[----:B------:R-:W2:Y:S04]  /*53f10*/  LDL.LU R5, [R1+0x5b8] ;  /* 0x0005b80001057983 */ /* 0x000ea80000300800 */
[----:B------:R-:W2:Y:S04]  /*53f20*/  LDL.LU R4, [R1+0x5b4] ;  /* 0x0005b40001047983 */ /* 0x000ea80000300800 */
[----:B------:R-:W4:Y:S04]  /*53f30*/  LDL.LU R24, [R1+0x5c0] ;  /* 0x0005c00001187983 */ /* 0x000f280000300800 */
[----:B------:R-:W4:Y:S01]  /*53f40*/  LDL.LU R25, [R1+0x5bc] ;  /* 0x0005bc0001197983 */ /* 0x000f220000300800 */
[----:B------:R-:W-:-:S03]  /*53f50*/  IMAD.MOV.U32 R29, RZ, RZ, R19 ;  /* 0x000000ffff1d7224 */ /* 0x000fc600078e0013 */
[----:B------:R-:W5:Y:S04]  /*53f60*/  LDL.LU R26, [R1+0x5c8] ;  /* 0x0005c800011a7983 */ /* 0x000f680000300800 */
[----:B------:R-:W5:Y:S04]  /*53f70*/  LDL.LU R27, [R1+0x5c4] ;  /* 0x0005c400011b7983 */ /* 0x000f680000300800 */
[----:B------:R-:W-:Y:S04]  /*53f80*/  STL.64 [R1+0x220], R16 ;  /* 0x0002201001007387 */ /* 0x000fe80000100a00 */
[----:B------:R0:W-:Y:S04]  /*53f90*/  STL [R1+0x228], R18 ;  /* 0x0002281201007387 */ /* 0x0001e80000100800 */
[----:B0-----:R-:W2:Y:S04]  /*53fa0*/  LDL.LU.64 R18, [R1+0x3f58] ;  /* 0x003f580001127983 */ /* 0x001ea80000300a00 */
[----:B------:R-:W4:Y:S04]  /*53fb0*/  LDL.LU.64 R16, [R1+0x3f50] ;  /* 0x003f500001107983 */ /* 0x000f280000300a00 */
[----:B------:R0:W-:Y:S04]  /*53fc0*/  STL [R1+0x3db8], R29 ;  /* 0x003db81d01007387 */ /* 0x0001e80000100800 */
[----:B0-----:R-:W5:Y:S01]  /*53fd0*/  LDL.LU R29, [R1+0x5a0] ;  /* 0x0005a000011d7983 */ /* 0x001f620000300800 */
[----:B---3--:R-:W-:Y:S03]  /*53fe0*/  HMMA.16816.F32 R12, R12, R2, R20 ;  /* 0x000000020c0c723c */ /* 0x008fe60000001814 */
[----:B------:R-:W3:Y:S04]  /*53ff0*/  LDL.LU.64 R22, [R1+0x3f48] ;  /* 0x003f480001167983 */ /* 0x000ee80000300a00 */
[----:B------:R-:W3:-:S15]  /*54000*/  LDL.LU.64 R20, [R1+0x3f40] ;  /* 0x003f400001147983 */ /* 0x000ede0000300a00 */
[----:B------:R-:W-:-:S01]  /*54010*/  NOP ;  /* 0x0000000000007918 */ /* 0x000fc20000000000 */
[----:B------:R0:W-:Y:S04]  /*54020*/  STL.64 [R1+0x210], R12 ;  /* 0x0002100c01007387 */ /* 0x0001e80000100a00 */
[----:B------:R1:W-:Y:S04]  /*54030*/  STL.64 [R1+0x218], R14 ;  /* 0x0002180e01007387 */ /* 0x0003e80000100a00 */
[----:B0-----:R-:W5:Y:S04]  /*54040*/  LDL.LU R12, [R1+0x574] ;  /* 0x00057400010c7983 */ /* 0x001f680000300800 */
[----:B------:R-:W5:Y:S04]  /*54050*/  LDL.LU R13, [R1+0x57c] ;  /* 0x00057c00010d7983 */ /* 0x000f680000300800 */
[----:B-1----:R-:W5:Y:S04]  /*54060*/  LDL.LU R14, [R1+0x584] ;  /* 0x00058400010e7983 */ /* 0x002f680000300800 */
[----:B------:R-:W5:Y:S01]  /*54070*/  LDL.LU R15, [R1+0x58c] ;  /* 0x00058c00010f7983 */ /* 0x000f620000300800 */
[----:B----4-:R-:W-:-:S02]  /*54080*/  F2FP.F16.E4M3.UNPACK_B R16, R16 ;  /* 0x00000010ff10723e */ /* 0x010fc400020006ff */
[----:B------:R-:W-:Y:S02]  /*54090*/  F2FP.F16.E4M3.UNPACK_B R17, R17 ;  /* 0x00000011ff11723e */ /* 0x000fe400020006ff */
[----:B--2---:R-:W-:Y:S02]  /*540a0*/  F2FP.F16.E4M3.UNPACK_B R18, R18 ;  /* 0x00000012ff12723e */ /* 0x004fe400020006ff */
[----:B------:R-:W-:-:S07]  /*540b0*/  F2FP.F16.E4M3.UNPACK_B R19, R19 ;  /* 0x00000013ff13723e */ /* 0x000fce00020006ff */
[----:B---3--:R-:W-:Y:S01]  /*540c0*/  HMMA.16816.F32 R20, R16, R8, R20 ;  /* 0x000000081014723c */ /* 0x008fe20000001814 */
[----:B-----5:R-:W-:Y:S02]  /*540d0*/  IMAD R12, R12, 0x100, R11 ;  /* 0x000001000c0c7824 */ /* 0x020fe400078e020b */
        /* <DEDUP_REMOVED lines=19> */
[----:B------:R-:W-:Y:S04]  /*54210*/  STL.64 [R1+0x200], R16 ;  /* 0x0002001001007387 */ /* 0x000fe80000100a00 */
[----:B------:R0:W-:Y:S04]  /*54220*/  STL.64 [R1+0x208], R18 ;  /* 0x0002081201007387 */ /* 0x0001e80000100a00 */
[----:B0-----:R-:W2:Y:S04]  /*54230*/  LDL.LU R18, [R1+0x598] ;  /* 0x0005980001127983 */ /* 0x001ea80000300800 */
[----:B------:R-:W2:Y:S01]  /*54240*/  LDL.LU R19, [R1+0x594] ;  /* 0x0005940001137983 */ /* 0x000ea20000300800 */
[----:B-----5:R-:W-:-:S15]  /*54250*/  HMMA.16816.F32 R20, R12, R8, R20 ;  /* 0x000000080c14723c */ /* 0x020fde0000001814 */
[----:B------:R-:W-:-:S08]  /*54260*/  NOP ;  /* 0x0000000000007918 */ /* 0x000fd00000000000 */
[----:B------:R-:W-:Y:S04]  /*54270*/  STL.64 [R1+0x1f0], R20 ;  /* 0x0001f01401007387 */ /* 0x000fe80000100a00 */
[----:B------:R0:W-:Y:S04]  /*54280*/  STL.64 [R1+0x1f8], R22 ;  /* 0x0001f81601007387 */ /* 0x0001e80000100a00 */
[----:B0-----:R-:W5:Y:S04]  /*54290*/  LDL.LU.64 R22, [R1+0x3f08] ;  /* 0x003f080001167983 */ /* 0x001f680000300a00 */
[----:B------:R-:W5:Y:S01]  /*542a0*/  LDL.LU.64 R20, [R1+0x3f00] ;  /* 0x003f000001147983 */ /* 0x000f620000300a00 */
[----:B--2---:R-:W-:-:S02]  /*542b0*/  IMAD R16, R19, 0x100, R18 ;  /* 0x0000010013107824 */ /* 0x004fc400078e0212 */
[----:B------:R-:W-:Y:S01]  /*542c0*/  IMAD R18, R11, 0x100, R10 ;  /* 0x000001000b127824 */ /* 0x000fe200078e020a */
[----:B-----5:R-:W-:Y:S07]  /*542d0*/  HMMA.16816.F32 R20, R12, R2, R20 ;  /* 0x000000020c14723c */ /* 0x020fee0000001814 */
[----:B------:R-:W-:Y:S02]  /*542e0*/  IMAD R13, R25, 0x100, R24 ;  /* 0x00000100190d7824 */ /* 0x000fe400078e0218 */
[----:B------:R-:W-:-:S02]  /*542f0*/  IMAD R14, R27, 0x100, R26 ;  /* 0x000001001b0e7824 */ /* 0x000fc400078e021a */
[----:B----4-:R-:W-:-:S12]  /*54300*/  IMAD.MOV.U32 R27, RZ, RZ, R28 ;  /* 0x000000ffff1b7224 */ /* 0x010fd800078e001c */
[----:B------:R0:W-:Y:S04]  /*54310*/  STL.64 [R1+0x1e0], R20 ;  /* 0x0001e01401007387 */ /* 0x0001e80000100a00 */
[----:B------:R1:W-:Y:S04]  /*54320*/  STL.64 [R1+0x1e8], R22 ;  /* 0x0001e81601007387 */ /* 0x0003e80000100a00 */
[----:B------:R-:W2:Y:S04]  /*54330*/  LDL.LU R24, [R1+0xb0] ;  /* 0x0000b00001187983 */ /* 0x000ea80000300800 */
[----:B------:R-:W2:Y:S04]  /*54340*/  LDL.LU R25, [R1+0xb4] ;  /* 0x0000b40001197983 */ /* 0x000ea80000300800 */
[----:B------:R-:W4:Y:S04]  /*54350*/  LDL.LU R26, [R1+0xb8] ;  /* 0x0000b800011a7983 */ /* 0x000f280000300800 */
[----:B------:R-:W5:Y:S04]  /*54360*/  LDL.LU R11, [R1+0x5d0] ;  /* 0x0005d000010b7983 */ /* 0x000f680000300800 */
[----:B------:R-:W5:Y:S04]  /*54370*/  LDL.LU R28, [R1+0x5cc] ;  /* 0x0005cc00011c7983 */ /* 0x000f680000300800 */
[----:B0-----:R-:W3:Y:S04]  /*54380*/  LDL.LU R20, [R1+0x5e0] ;  /* 0x0005e00001147983 */ /* 0x001ee80000300800 */
[----:B------:R-:W3:Y:S04]  /*54390*/  LDL.LU R21, [R1+0x5dc] ;  /* 0x0005dc0001157983 */ /* 0x000ee80000300800 */
[----:B-1----:R-:W2:Y:S04]  /*543a0*/  LDL.LU R22, [R1+0x5e8] ;  /* 0x0005e80001167983 */ /* 0x002ea80000300800 */
[----:B------:R-:W2:Y:S04]  /*543b0*/  LDL.LU R23, [R1+0x5e4] ;  /* 0x0005e40001177983 */ /* 0x000ea80000300800 */
[----:B--2---:R-:W-:Y:S04]  /*543c0*/  STL.64 [R1+0x3ee8], R22 ;  /* 0x003ee81601007387 */ /* 0x004fe80000100a00 */
[----:B---3--:R0:W-:Y:S04]  /*543d0*/  STL.64 [R1+0x3ee0], R20 ;  /* 0x003ee01401007387 */ /* 0x0081e80000100a00 */
        /* <DEDUP_REMOVED lines=9> */
[----:B------:R-:W2:Y:S04]  /*54470*/  LDL.LU R23, [R1+0x10c] ;  /* 0x00010c0001177983 */ /* 0x000ea80000300800 */
[----:B----4-:R-:W-:Y:S04]  /*54480*/  STL.64 [R1+0x3ec0], R26 ;  /* 0x003ec01a01007387 */ /* 0x010fe80000100a00 */
[----:B------:R0:W-:Y:S04]  /*54490*/  STL.64 [R1+0x3eb8], R24 ;  /* 0x003eb81801007387 */ /* 0x0001e80000100a00 */
[----:B0-----:R-:W3:Y:S04]  /*544a0*/  LDL.LU R24, [R1+0xc0] ;  /* 0x0000c00001187983 */ /* 0x001ee80000300800 */
[----:B------:R-:W3:Y:S04]  /*544b0*/  LDL.LU R25, [R1+0xc4] ;  /* 0x0000c40001197983 */ /* 0x000ee80000300800 */
[----:B------:R-:W4:Y:S04]  /*544c0*/  LDL.LU R26, [R1+0xc8] ;  /* 0x0000c800011a7983 */ /* 0x000f280000300800 */
[----:B------:R-:W4:Y:S01]  /*544d0*/  LDL.LU R27, [R1+0xcc] ;  /* 0x0000cc00011b7983 */ /* 0x000f220000300800 */
[----:B------:R-:W-:-:S02]  /*544e0*/  IMAD R17, R0, 0x100, R29 ;  /* 0x0000010000117824 */ /* 0x000fc400078e021d */
[----:B------:R-:W-:Y:S01]  /*544f0*/  IMAD R19, R6, 0x100, R7 ;  /* 0x0000010006137824 */ /* 0x000fe200078e0207 */
[----:B------:R-:W-:Y:S02]  /*54500*/  F2FP.F16.E4M3.UNPACK_B R16, R16 ;  /* 0x00000010ff10723e */ /* 0x000fe400020006ff */
[----:B------:R-:W-:Y:S02]  /*54510*/  F2FP.F16.E4M3.UNPACK_B R17, R17 ;  /* 0x00000011ff11723e */ /* 0x000fe400020006ff */
[----:B------:R-:W-:Y:S02]  /*54520*/  F2FP.F16.E4M3.UNPACK_B R18, R18 ;  /* 0x00000012ff12723e */ /* 0x000fe400020006ff */
[----:B------:R-:W-:Y:S01]  /*54530*/  F2FP.F16.E4M3.UNPACK_B R19, R19 ;  /* 0x00000013ff13723e */ /* 0x000fe200020006ff */
[----:B----4-:R-:W-:Y:S04]  /*54540*/  STL.64 [R1+0x3ed0], R26 ;  /* 0x003ed01a01007387 */ /* 0x010fe80000100a00 */
[----:B---3--:R0:W-:Y:S04]  /*54550*/  STL.64 [R1+0x3ec8], R24 ;  /* 0x003ec81801007387 */ /* 0x0081e80000100a00 */
[----:B0-----:R-:W3:Y:S01]  /*54560*/  LDL.LU R24, [R1+0xe0] ;  /* 0x0000e00001187983 */ /* 0x001ee20000300800 */
[----:B--2---:R-:W-:Y:S01]  /*54570*/  HMMA.16816.F32 R20, R16, R8, R20 ;  /* 0x000000081014723c */ /* 0x004fe20000001814 */
[----:B------:R-:W-:-:S02]  /*54580*/  IMAD R12, R4, 0x100, R5 ;  /* 0x00000100040c7824 */ /* 0x000fc400078e0205 */
[----:B---3--:R0:W-:Y:S04]  /*54590*/  STL [R1+0x3ed8], R24 ;  /* 0x003ed81801007387 */ /* 0x0081e80000100800 */
[----:B0-----:R-:W2:Y:S04]  /*545a0*/  LDL.LU R24, [R1+0x5f0] ;  /* 0x0005f00001187983 */ /* 0x001ea80000300800 */
[----:B------:R-:W3:Y:S04]  /*545b0*/  LDL.LU R25, [R1+0xe4] ;  /* 0x0000e40001197983 */ /* 0x000ee80000300800 */
[----:B------:R-:W3:Y:S04]  /*545c0*/  LDL.LU R26, [R1+0xe8] ;  /* 0x0000e800011a7983 */ /* 0x000ee80000300800 */
[----:B------:R-:W3:Y:S04]  /*545d0*/  LDL.LU R27, [R1+0xec] ;  /* 0x0000ec00011b7983 */ /* 0x000ee80000300800 */
[----:B------:R-:W4:Y:S04]  /*545e0*/  LDL.LU R4, [R1+0x5f8] ;  /* 0x0005f80001047983 */ /* 0x000f280000300800 */
[----:B------:R-:W4:Y:S04]  /*545f0*/  LDL.LU R5, [R1+0x7a0] ;  /* 0x0007a00001057983 */ /* 0x000f280000300800 */
[----:B------:R-:W4:Y:S04]  /*54600*/  LDL.LU R6, [R1+0x7a8] ;  /* 0x0007a80001067983 */ /* 0x000f280000300800 */
[----:B------:R-:W4:Y:S04]  /*54610*/  LDL.LU R7, [R1+0x7f0] ;  /* 0x0007f00001077983 */ /* 0x000f280000300800 */
[----:B------:R-:W-:Y:S04]  /*54620*/  STL.64 [R1+0x260], R20 ;  /* 0x0002601401007387 */ /* 0x000fe80000100a00 */
[----:B------:R0:W-:Y:S04]  /*54630*/  STL.64 [R1+0x268], R22 ;  /* 0x0002681601007387 */ /* 0x0001e80000100a00 */
[----:B0-----:R-:W2:Y:S04]  /*54640*/  LDL.LU.64 R22, [R1+0x3ef8] ;  /* 0x003ef80001167983 */ /* 0x001ea80000300a00 */
[----:B------:R-:W2:Y:S01]  /*54650*/  LDL.LU.64 R20, [R1+0x3ef0] ;  /* 0x003ef00001147983 */ /* 0x000ea20000300a00 */
[----:B-----5:R-:W-:-:S03]  /*54660*/  IMAD R15, R28, 0x100, R11 ;  /* 0x000001001c0f7824 */ /* 0x020fc600078e020b */
[----:B------:R-:W5:Y:S04]  /*54670*/  LDL.LU R0, [R1+0x7f4] ;  /* 0x0007f40001007983 */ /* 0x000f680000300800 */
[----:B------:R-:W5:Y:S04]  /*54680*/  LDL.LU R10, [R1+0x7fc] ;  /* 0x0007fc00010a7983 */ /* 0x000f680000300800 */
[----:B------:R-:W5:Y:S04]  /*54690*/  LDL.LU R11, [R1+0x804] ;  /* 0x00080400010b7983 */ /* 0x000f680000300800 */
[----:B------:R-:W5:Y:S04]  /*546a0*/  LDL.LU R29, [R1+0x810] ;  /* 0x00081000011d7983 */ /* 0x000f680000300800 */
[----:B------:R-:W5:Y:S01]  /*546b0*/  LDL.LU R28, [R1+0x80c] ;  /* 0x00080c00011c7983 */ /* 0x000f620000300800 */
[----:B--2---:R-:W-:Y:S03]  /*546c0*/  HMMA.16816.F32 R16, R16, R2, R20 ;  /* 0x000000021010723c */ /* 0x004fe60000001814 */
[----:B------:R-:W2:Y:S04]  /*546d0*/  LDL.LU.64 R22, [R1+0x3ee8] ;  /* 0x003ee80001167983 */ /* 0x000ea80000300a00 */
[----:B------:R-:W3:-:S15]  /*546e0*/  LDL.LU.64 R20, [R1+0x3ee0] ;  /* 0x003ee00001147983 */ /* 0x000ede0000300a00 */
[----:B------:R-:W-:-:S01]  /*546f0*/  NOP ;  /* 0x0000000000007918 */ /* 0x000fc20000000000 */
[----:B------:R0:W-:Y:S04]  /*54700*/  STL.64 [R1+0x1d0], R16 ;  /* 0x0001d01001007387 */ /* 0x0001e80000100a00 */
[----:B------:R1:W-:Y:S04]  /*54710*/  STL.64 [R1+0x1d8], R18 ;  /* 0x0001d81201007387 */ /* 0x0003e80000100a00 */
[----:B0-----:R-:W4:Y:S04]  /*54720*/  LDL.LU R17, [R1+0x5d8] ;  /* 0x0005d80001117983 */ /* 0x001f280000300800 */
[----:B-1----:R-:W4:Y:S04]  /*54730*/  LDL.LU R18, [R1+0x5d4] ;  /* 0x0005d40001127983 */ /* 0x002f280000300800 */
[----:B------:R-:W5:Y:S01]  /*54740*/  LDL.LU R19, [R1+0x5ec] ;  /* 0x0005ec0001137983 */ /* 0x000f620000300800 */
[----:B----4-:R-:W-:-:S02]  /*54750*/  IMAD R16, R18, 0x100, R17 ;  /* 0x0000010012107824 */ /* 0x010fc400078e0211 */
[----:B---3--:R-:W-:Y:S02]  /*54760*/  IMAD R17, R21, 0x100, R20 ;  /* 0x0000010015117824 */ /* 0x008fe400078e0214 */
[----:B------:R-:W3:Y:S01]  /*54770*/  LDL.LU R20, [R1+0xa0] ;  /* 0x0000a00001147983 */ /* 0x000ee20000300800 */
[----:B--2---:R-:W-:-:S03]  /*54780*/  IMAD R18, R23, 0x100, R22 ;  /* 0x0000010017127824 */ /* 0x004fc600078e0216 */
[----:B------:R-:W3:Y:S01]  /*54790*/  LDL.LU R21, [R1+0xa4] ;  /* 0x0000a40001157983 */ /* 0x000ee20000300800 */
[----:B-----5:R-:W-:-:S03]  /*547a0*/  IMAD R19, R19, 0x100, R24 ;  /* 0x0000010013137824 */ /* 0x020fc600078e0218 */
[----:B------:R-:W3:Y:S04]  /*547b0*/  LDL.LU R22, [R1+0xa8] ;  /* 0x0000a80001167983 */ /* 0x000ee80000300800 */
[----:B------:R-:W3:Y:S04]  /*547c0*/  LDL.LU R23, [R1+0xac] ;  /* 0x0000ac0001177983 */ /* 0x000ee80000300800 */
[----:B------:R-:W2:Y:S01]  /*547d0*/  LDL.LU R24, [R1+0x3ed8] ;  /* 0x003ed80001187983 */ /* 0x000ea20000300800 */
[----:B------:R-:W-:Y:S02]  /*547e0*/  F2FP.F16.E4M3.UNPACK_B R12, R12 ;  /* 0x0000000cff0c723e */ /* 0x000fe400020006ff */
[----:B------:R-:W-:-:S02]  /*547f0*/  F2FP.F16.E4M3.UNPACK_B R13, R13 ;  /* 0x0000000dff0d723e */ /* 0x000fc400020006ff */
[----:B------:R-:W-:Y:S02]  /*54800*/  F2FP.F16.E4M3.UNPACK_B R14, R14 ;  /* 0x0000000eff0e723e */ /* 0x000fe400020006ff */
        /* <DEDUP_REMOVED lines=14> */
[----:B------:R-:W5:Y:S04]  /*548f0*/  LDL.LU R13, [R1+0x5fc] ;  /* 0x0005fc00010d7983 */ /* 0x000f680000300800 */
[----:B-1----:R-:W3:Y:S04]  /*54900*/  LDL.LU R14, [R1+0x7a4] ;  /* 0x0007a400010e7983 */ /* 0x002ee80000300800 */
[----:B------:R-:W3:Y:S01]  /*54910*/  LDL.LU R15, [R1+0x7ac] ;  /* 0x0007ac00010f7983 */ /* 0x000ee20000300800 */
[----:B------:R-:W-:-:S02]  /*54920*/  F2FP.F16.E4M3.UNPACK_B R16, R16 ;  /* 0x00000010ff10723e */ /* 0x000fc400020006ff */
[----:B------:R-:W-:Y:S02]  /*54930*/  F2FP.F16.E4M3.UNPACK_B R17, R17 ;  /* 0x00000011ff11723e */ /* 0x000fe400020006ff */
[----:B------:R-:W-:Y:S02]  /*54940*/  F2FP.F16.E4M3.UNPACK_B R18, R18 ;  /* 0x00000012ff12723e */ /* 0x000fe400020006ff */
[----:B------:R-:W-:-:S07]  /*54950*/  F2FP.F16.E4M3.UNPACK_B R19, R19 ;  /* 0x00000013ff13723e */ /* 0x000fce00020006ff */
[----:B--2---:R-:W-:Y:S01]  /*54960*/  HMMA.16816.F32 R24, R16, R8, R24 ;  /* 0x000000081018723c */ /* 0x004fe20000001818 */
[----:B----4-:R-:W-:Y:S02]  /*54970*/  IMAD R12, R12, 0x100, R4 ;  /* 0x000001000c0c7824 */ /* 0x010fe400078e0204 */
[----:B------:R-:W2:Y:S01]  /*54980*/  LDL.LU R4, [R1+0x3eb4] ;  /* 0x003eb40001047983 */ /* 0x000ea20000300800 */
[----:B-----5:R-:W-:-:S03]  /*54990*/  IMAD R13, R13, 0x100, R5 ;  /* 0x000001000d0d7824 */ /* 0x020fc600078e0205 */
[----:B------:R-:W2:Y:S01]  /*549a0*/  LDL.LU R5, [R1+0x3eb0] ;  /* 0x003eb00001057983 */ /* 0x000ea20000300800 */
[----:B---3--:R-:W-:-:S03]  /*549b0*/  IMAD R14, R14, 0x100, R6 ;  /* 0x000001000e0e7824 */ /* 0x008fc600078e0206 */
[----:B------:R-:W2:Y:S01]  /*549c0*/  LDL.LU R6, [R1+0x3eac] ;  /* 0x003eac0001067983 */ /* 0x000ea20000300800 */
[----:B------:R-:W-:-:S03]  /*549d0*/  IMAD R15, R15, 0x100, R7 ;  /* 0x000001000f0f7824 */ /* 0x000fc600078e0207 */
[----:B------:R-:W2:Y:S08]  /*549e0*/  LDL.LU R7, [R1+0x3ea8] ;  /* 0x003ea80001077983 */ /* 0x000eb00000300800 */
[----:B------:R-:W-:Y:S04]  /*549f0*/  STL.64 [R1+0x1a0], R24 ;  /* 0x0001a01801007387 */ /* 0x000fe80000100a00 */
[----:B------:R0:W-:Y:S04]  /*54a00*/  STL.64 [R1+0x1a8], R26 ;  /* 0x0001a81a01007387 */ /* 0x0001e80000100a00 */
[----:B0-----:R-:W3:Y:S04]  /*54a10*/  LDL.LU.64 R26, [R1+0x3ea0] ;  /* 0x003ea000011a7983 */ /* 0x001ee80000300a00 */
[----:B------:R-:W3:Y:S01]  /*54a20*/  LDL.LU.64 R24, [R1+0x3e98] ;  /* 0x003e980001187983 */ /* 0x000ee20000300a00 */
[----:B------:R-:W-:-:S02]  /*54a30*/  F2FP.F16.E4M3.UNPACK_B R12, R12 ;  /* 0x0000000cff0c723e */ /* 0x000fc400020006ff */
[----:B------:R-:W-:Y:S02]  /*54a40*/  F2FP.F16.E4M3.UNPACK_B R13, R13 ;  /* 0x0000000dff0d723e */ /* 0x000fe400020006ff */
[----:B------:R-:W-:Y:S02]  /*54a50*/  F2FP.F16.E4M3.UNPACK_B R14, R14 ;  /* 0x0000000eff0e723e */ /* 0x000fe400020006ff */
[----:B------:R-:W-:Y:S01]  /*54a60*/  F2FP.F16.E4M3.UNPACK_B R15, R15 ;  /* 0x0000000fff0f723e */ /* 0x000fe200020006ff */
[----:B---3--:R-:W-:Y:S01]  /*54a70*/  HMMA.16816.F32 R16, R16, R2, R24 ;  /* 0x000000021010723c */ /* 0x008fe20000001818 */
[----:B------:R-:W3:Y:S04]  /*54a80*/  LDL.LU R25, [R1+0x7f8] ;  /* 0x0007f80001197983 */ /* 0x000ee80000300800 */
[----:B------:R-:W4:Y:S01]  /*54a90*/  LDL.LU R26, [R1+0x800] ;  /* 0x00080000011a7983 */ /* 0x000f220000300800 */
[C---:B--2---:R-:W-:Y:S06]  /*54aa0*/  HMMA.16816.F32 R4, R12.reuse, R8, R4 ;  /* 0x000000080c04723c */ /* 0x044fec0000001804 */
[----:B------:R-:W-:Y:S11]  /*54ab0*/  HMMA.16816.F32 R20, R12, R2, R20 ;  /* 0x000000020c14723c */ /* 0x000ff60000001814 */
[----:B------:R0:W-:Y:S04]  /*54ac0*/  STL.64 [R1+0x190], R16 ;  /* 0x0001901001007387 */ /* 0x0001e80000100a00 */
[----:B------:R-:W-:Y:S04]  /*54ad0*/  STL.64 [R1+0x198], R18 ;  /* 0x0001981201007387 */ /* 0x000fe80000100a00 */
[----:B------:R-:W2:Y:S04]  /*54ae0*/  LDL.LU R27, [R1+0x808] ;  /* 0x00080800011b7983 */ /* 0x000ea80000300800 */
[----:B------:R-:W-:Y:S04]  /*54af0*/  STL [R1+0x3e8c], R8 ;  /* 0x003e8c0801007387 */ /* 0x000fe80000100800 */
[----:B------:R-:W-:Y:S04]  /*54b00*/  STL [R1+0x3e88], R9 ;  /* 0x003e880901007387 */ /* 0x000fe80000100800 */
[----:B------:R-:W-:Y:S01]  /*54b10*/  STL.64 [R1+0x170], R4 ;  /* 0x0001700401007387 */ /* 0x000fe20000100a00 */
[----:B0-----:R-:W-:-:S03]  /*54b20*/  IMAD R16, R28, 0x100, R29 ;  /* 0x000001001c107824 */ /* 0x001fc600078e021d */
[----:B------:R0:W-:Y:S02]  /*54b30*/  STL.64 [R1+0x178], R6 ;  /* 0x0001780601007387 */ /* 0x0001e40000100a00 */
[----:B0-----:R-:W-:Y:S01]  /*54b40*/  F2FP.F16.E4M3.UNPACK_B R7, R16 ;  /* 0x00000010ff07723e */ /* 0x001fe200020006ff */
[----:B---3--:R-:W-:Y:S02]  /*54b50*/  IMAD R0, R0, 0x100, R25 ;  /* 0x0000010000007824 */ /* 0x008fe400078e0219 */
[----:B----4-:R-:W-:-:S03]  /*54b60*/  IMAD R10, R10, 0x100, R26 ;  /* 0x000001000a0a7824 */ /* 0x010fc600078e021a */
[----:B------:R-:W-:Y:S02]  /*54b70*/  F2FP.F16.E4M3.UNPACK_B R4, R0 ;  /* 0x00000000ff04723e */ /* 0x000fe400020006ff */
[----:B------:R-:W-:-:S03]  /*54b80*/  F2FP.F16.E4M3.UNPACK_B R5, R10 ;  /* 0x0000000aff05723e */ /* 0x000fc600020006ff */
[----:B------:R-:W-:Y:S04]  /*54b90*/  STL [R1+0x3e90], R4 ;  /* 0x003e900401007387 */ /* 0x000fe80000100800 */
[----:B------:R-:W-:Y:S04]  /*54ba0*/  STL [R1+0x3e94], R5 ;  /* 0x003e940501007387 */ /* 0x000fe80000100800 */
[----:B------:R-:W-:Y:S04]  /*54bb0*/  STL.64 [R1+0x150], R20 ;  /* 0x0001501401007387 */ /* 0x000fe80000100a00 */
[----:B------:R-:W-:Y:S04]  /*54bc0*/  STL [R1+0x158], R22 ;  /* 0x0001581601007387 */ /* 0x000fe80000100800 */
[----:B------:R-:W3:Y:S04]  /*54bd0*/  LDL.LU R16, [R1+0x50] ;  /* 0x0000500001107983 */ /* 0x000ee80000300800 */
        /* <DEDUP_REMOVED lines=17> */
[----:B----4-:R-:W-:Y:S04]  /*54cf0*/  STL.64 [R1+0x3e50], R18 ;  /* 0x003e501201007387 */ /* 0x010fe80000100a00 */
[----:B---3--:R0:W-:Y:S04]  /*54d00*/  STL.64 [R1+0x3e48], R16 ;  /* 0x003e481001007387 */ /* 0x0081e80000100a00 */
[----:B0-----:R-:W3:Y:S04]  /*54d10*/  LDL.LU R16, [R1+0x70] ;  /* 0x0000700001107983 */ /* 0x001ee80000300800 */
[----:B---3--:R0:W-:Y:S04]  /*54d20*/  STL [R1+0x3e58], R16 ;  /* 0x003e581001007387 */ /* 0x0081e80000100800 */
[----:B0-----:R-:W3:Y:S04]  /*54d30*/  LDL.LU R16, [R1+0x850] ;  /* 0x0008500001107983 */ /* 0x001ee80000300800 */
[----:B---3--:R0:W-:Y:S04]  /*54d40*/  STL [R1+0x3e5c], R16 ;  /* 0x003e5c1001007387 */ /* 0x0081e80000100800 */
[----:B0-----:R-:W3:Y:S04]  /*54d50*/  LDL.LU R16, [R1+0x848] ;  /* 0x0008480001107983 */ /* 0x001ee80000300800 */
[----:B---3--:R0:W-:Y:S04]  /*54d60*/  STL [R1+0x3e60], R16 ;  /* 0x003e601001007387 */ /* 0x0081e80000100800 */
        /* <DEDUP_REMOVED lines=11> */
[----:B------:R-:W4:Y:S01]  /*54e20*/  LDL.LU R19, [R1+0x8c] ;  /* 0x00008c0001137983 */ /* 0x000f220000300800 */
[----:B--2---:R-:W-:-:S05]  /*54e30*/  IMAD R11, R11, 0x100, R27 ;  /* 0x000001000b0b7824 */ /* 0x004fca00078e021b */
[----:B------:R-:W-:Y:S01]  /*54e40*/  F2FP.F16.E4M3.UNPACK_B R6, R11 ;  /* 0x0000000bff06723e */ /* 0x000fe200020006ff */
[----:B------:R-:W-:Y:S02]  /*54e50*/  IMAD.MOV.U32 R28, RZ, RZ, R23 ;  /* 0x000000ffff1c7224 */ /* 0x000fe400078e0017 */
[----:B-----5:R-:W-:Y:S02]  /*54e60*/  IMAD R12, R12, 0x100, R5 ;  /* 0x000001000c0c7824 */ /* 0x020fe400078e0205 */
[----:B------:R-:W-:Y:S02]  /*54e70*/  IMAD R13, R13, 0x100, R4 ;  /* 0x000001000d0d7824 */ /* 0x000fe400078e0204 */
[----:B------:R-:W-:Y:S02]  /*54e80*/  IMAD R14, R14, 0x100, R8 ;  /* 0x000001000e0e7824 */ /* 0x000fe400078e0208 */
[----:B------:R-:W-:Y:S01]  /*54e90*/  IMAD R15, R15, 0x100, R9 ;  /* 0x000001000f0f7824 */ /* 0x000fe200078e0209 */
[----:B----4-:R-:W-:Y:S04]  /*54ea0*/  STL.64 [R1+0x3e80], R18 ;  /* 0x003e801201007387 */ /* 0x010fe80000100a00 */
[----:B---3--:R0:W-:Y:S04]  /*54eb0*/  STL.64 [R1+0x3e78], R16 ;  /* 0x003e781001007387 */ /* 0x0081e80000100a00 */
[----:B0-----:R-:W2:Y:S04]  /*54ec0*/  LDL.LU R16, [R1+0x90] ;  /* 0x0000900001107983 */ /* 0x001ea80000300800 */
[----:B------:R-:W2:Y:S04]  /*54ed0*/  LDL.LU R17, [R1+0x94] ;  /* 0x0000940001117983 */ /* 0x000ea80000300800 */
[----:B------:R-:W2:Y:S04]  /*54ee0*/  LDL.LU R18, [R1+0x98] ;  /* 0x0000980001127983 */ /* 0x000ea80000300800 */
[----:B------:R-:W2:Y:S04]  /*54ef0*/  LDL.LU R19, [R1+0x9c] ;  /* 0x00009c0001137983 */ /* 0x000ea80000300800 */
[----:B------:R-:W3:Y:S04]  /*54f00*/  LDL.LU R11, [R1+0x860] ;  /* 0x00086000010b7983 */ /* 0x000ee80000300800 */
[----:B------:R-:W3:Y:S04]  /*54f10*/  LDL.LU R10, [R1+0x85c] ;  /* 0x00085c00010a7983 */ /* 0x000ee80000300800 */
[----:B------:R-:W4:Y:S04]  /*54f20*/  LDL.LU R0, [R1+0x868] ;  /* 0x0008680001007983 */ /* 0x000f280000300800 */
[----:B------:R-:W4:Y:S04]  /*54f30*/  LDL.LU R29, [R1+0x864] ;  /* 0x00086400011d7983 */ /* 0x000f280000300800 */
[----:B------:R-:W5:Y:S04]  /*54f40*/  LDL.LU R20, [R1+0x870] ;  /* 0x0008700001147983 */ /* 0x000f680000300800 */
[----:B------:R-:W5:Y:S04]  /*54f50*/  LDL.LU R21, [R1+0x86c] ;  /* 0x00086c0001157983 */ /* 0x000f680000300800 */
[----:B------:R-:W3:Y:S04]  /*54f60*/  LDL.LU R24, [R1+0x40] ;  /* 0x0000400001187983 */ /* 0x000ee80000300800 */
[----:B------:R-:W3:Y:S04]  /*54f70*/  LDL.LU R25, [R1+0x44] ;  /* 0x0000440001197983 */ /* 0x000ee80000300800 */
[----:B------:R-:W3:Y:S04]  /*54f80*/  LDL.LU R26, [R1+0x48] ;  /* 0x00004800011a7983 */ /* 0x000ee80000300800 */
[----:B------:R-:W3:Y:S04]  /*54f90*/  LDL.LU R27, [R1+0x4c] ;  /* 0x00004c00011b7983 */ /* 0x000ee80000300800 */
[----:B------:R-:W5:Y:S04]  /*54fa0*/  LDL.LU R22, [R1+0x878] ;  /* 0x0008780001167983 */ /* 0x000f680000300800 */
[----:B------:R-:W5:Y:S04]  /*54fb0*/  LDL.LU R23, [R1+0x874] ;  /* 0x0008740001177983 */ /* 0x000f680000300800 */
[----:B------:R0:W-:Y:S04]  /*54fc0*/  STL [R1+0x3d38], R28 ;  /* 0x003d381c01007387 */ /* 0x0001e80000100800 */
[----:B0-----:R-:W5:Y:S04]  /*54fd0*/  LDL.LU R28, [R1+0x854] ;  /* 0x00085400011c7983 */ /* 0x001f680000300800 */
[----:B------:R-:W2:Y:S04]  /*54fe0*/  LDL.LU R5, [R1+0x3e94] ;  /* 0x003e940001057983 */ /* 0x000ea80000300800 */
[----:B------:R-:W2:Y:S04]  /*54ff0*/  LDL.LU R4, [R1+0x3e90] ;  /* 0x003e900001047983 */ /* 0x000ea80000300800 */
[----:B------:R-:W2:Y:S04]  /*55000*/  LDL.LU R8, [R1+0x3e8c] ;  /* 0x003e8c0001087983 */ /* 0x000ea80000300800 */
[----:B------:R-:W2:Y:S02]  /*55010*/  LDL.LU R9, [R1+0x3e88] ;  /* 0x003e880001097983 */ /* 0x000ea40000300800 */
        /* <DEDUP_REMOVED lines=8> */
[----:B------:R-:W4:-:S15]  /*550a0*/  LDL.LU.64 R16, [R1+0x3e68] ;  /* 0x003e680001107983 */ /* 0x000f1e0000300a00 */
        /* <DEDUP_REMOVED lines=17> */
[----:B------:R-:W2:Y:S01]  /*551c0*/  LDL.LU R16, [R1+0x3e58] ;  /* 0x003e580001107983 */ /* 0x000ea20000300800 */
[----:B------:R-:W-:-:S07]  /*551d0*/  F2FP.F16.E4M3.UNPACK_B R15, R15 ;  /* 0x0000000fff0f723e */ /* 0x000fce00020006ff */
[----:B--2---:R-:W-:-:S15]  /*551e0*/  HMMA.16816.F32 R16, R12, R8, R16 ;  /* 0x000000080c10723c */ /* 0x004fde0000001810 */
[----:B------:R-:W-:-:S08]  /*551f0*/  NOP ;  /* 0x0000000000007918 */ /* 0x000fd00000000000 */
[----:B------:R-:W-:Y:S04]  /*55200*/  STL.64 [R1+0x130], R16 ;  /* 0x0001301001007387 */ /* 0x000fe80000100a00 */
[----:B------:R0:W-:Y:S04]  /*55210*/  STL.64 [R1+0x138], R18 ;  /* 0x0001381201007387 */ /* 0x0001e80000100a00 */
[----:B0-----:R-:W2:Y:S04]  /*55220*/  LDL.LU.64 R18, [R1+0x3e50] ;  /* 0x003e500001127983 */ /* 0x001ea80000300a00 */
[----:B------:R-:W2:Y:S01]  /*55230*/  LDL.LU.64 R16, [R1+0x3e48] ;  /* 0x003e480001107983 */ /* 0x000ea20000300a00 */
[----:B------:R-:W-:-:S02]  /*55240*/  F2FP.F16.E4M3.UNPACK_B R4, R4 ;  /* 0x00000004ff04723e */ /* 0x000fc400020006ff */
[----:B------:R-:W-:Y:S02]  /*55250*/  F2FP.F16.E4M3.UNPACK_B R5, R5 ;  /* 0x00000005ff05723e */ /* 0x000fe400020006ff */
[----:B------:R-:W-:Y:S01]  /*55260*/  F2FP.F16.E4M3.UNPACK_B R6, R6 ;  /* 0x00000006ff06723e */ /* 0x000fe200020006ff */
[----:B--2---:R-:W-:Y:S01]  /*55270*/  HMMA.16816.F32 R12, R12, R2, R16 ;  /* 0x000000020c0c723c */ /* 0x004fe20000001810 */
[----:B------:R-:W2:Y:S04]  /*55280*/  LDL.LU.64 R18, [R1+0x3e40] ;  /* 0x003e400001127983 */ /* 0x000ea80000300a00 */
[----:B------:R-:W2:-:S15]  /*55290*/  LDL.LU.64 R16, [R1+0x3e38] ;  /* 0x003e380001107983 */ /* 0x000e9e0000300a00 */
[----:B------:R-:W-:-:S03]  /*552a0*/  NOP ;  /* 0x0000000000007918 */ /* 0x000fc60000000000 */
[----:B------:R-:W-:Y:S04]  /*552b0*/  STL.64 [R1+0x120], R12 ;  /* 0x0001200c01007387 */ /* 0x000fe80000100a00 */
[----:B------:R0:W-:Y:S04]  /*552c0*/  STL.64 [R1+0x128], R14 ;  /* 0x0001280e01007387 */ /* 0x0001e80000100a00 */
[----:B0-----:R-:W3:Y:S01]  /*552d0*/  LDL.LU R15, [R1+0x858] ;  /* 0x00085800010f7983 */ /* 0x001ee20000300800 */
[----:B------:R-:W-:Y:S01]  /*552e0*/  F2FP.F16.E4M3.UNPACK_B R7, R7 ;  /* 0x00000007ff07723e */ /* 0x000fe200020006ff */
[----:B------:R-:W-:-:S06]  /*552f0*/  IMAD R14, R29, 0x100, R0 ;  /* 0x000001001d0e7824 */ /* 0x000fcc00078e0200 */
[----:B--2---:R-:W-:-:S15]  /*55300*/  HMMA.16816.F32 R16, R4, R8, R16 ;  /* 0x000000080410723c */ /* 0x004fde0000001810 */
[----:B------:R-:W-:-:S08]  /*55310*/  NOP ;  /* 0x0000000000007918 */ /* 0x000fd00000000000 */
[----:B------:R-:W-:Y:S04]  /*55320*/  STL.64 [R1+0x110], R16 ;  /* 0x0001101001007387 */ /* 0x000fe80000100a00 */
[----:B------:R0:W-:Y:S02]  /*55330*/  STL.64 [R1+0x118], R18 ;  /* 0x0001181201007387 */ /* 0x0001e40000100a00 */
[----:B0-----:R-:W-:Y:S02]  /*55340*/  HMMA.16816.F32 R16, R4, R2, R24 ;  /* 0x000000020410723c */ /* 0x001fe40000001818 */
[----:B------:R-:W2:Y:S01]  /*55350*/  LDL.LU R24, [R1+0x30] ;  /* 0x0000300001187983 */ /* 0x000ea20000300800 */
[----:B---3--:R-:W-:-:S15]  /*55360*/  IMAD R12, R28, 0x100, R15 ;  /* 0x000001001c0c7824 */ /* 0x008fde00078e020f */
[----:B------:R-:W-:-:S05]  /*55370*/  NOP ;  /* 0x0000000000007918 */ /* 0x000fca0000000000 */
[----:B------:R-:W-:Y:S04]  /*55380*/  STL.64 [R1+0x100], R16 ;  /* 0x0001001001007387 */ /* 0x000fe80000100a00 */
[----:B------:R0:W-:Y:S04]  /*55390*/  STL.64 [R1+0x108], R18 ;  /* 0x0001081201007387 */ /* 0x0001e80000100a00 */
        /* <DEDUP_REMOVED lines=9> */
[----:B0-----:R-:W2:Y:S01]  /*55430*/  LDL.LU R19, [R1+0x8b4] ;  /* 0x0008b40001137983 */ /* 0x001ea20000300800 */
[----:B------:R-:W-:-:S03]  /*55440*/  IMAD R15, R21, 0x100, R20 ;  /* 0x00000100150f7824 */ /* 0x000fc600078e0214 */
[----:B--2---:R-:W-:Y:S04]  /*55450*/  STL [R1+0x3e18], R19 ;  /* 0x003e181301007387 */ /* 0x004fe80000100800 */
[----:B------:R-:W2:Y:S01]  /*55460*/  LDL.LU R20, [R1] ;  /* 0x0000000001147983 */ /* 0x000ea20000300800 */
[----:B------:R-:W-:-:S03]  /*55470*/  IMAD R4, R23, 0x100, R22 ;  /* 0x0000010017047824 */ /* 0x000fc600078e0216 */
[----:B--2---:R0:W-:Y:S04]  /*55480*/  STL [R1+0x3e00], R20 ;  /* 0x003e001401007387 */ /* 0x0041e80000100800 */
[----:B0-----:R-:W2:Y:S04]  /*55490*/  LDL.LU R20, [R1+0x8b8] ;  /* 0x0008b80001147983 */ /* 0x001ea80000300800 */
[----:B------:R-:W2:Y:S04]  /*554a0*/  LDL.LU R21, [R1+0x4] ;  /* 0x0000040001157983 */ /* 0x000ea80000300800 */
[----:B------:R-:W3:Y:S04]  /*554b0*/  LDL.LU R22, [R1+0x8] ;  /* 0x0000080001167983 */ /* 0x000ee80000300800 */
[----:B------:R-:W3:Y:S04]  /*554c0*/  LDL.LU R23, [R1+0xc] ;  /* 0x00000c0001177983 */ /* 0x000ee80000300800 */
[----:B------:R-:W4:Y:S04]  /*554d0*/  LDL.LU R16, [R1+0x894] ;  /* 0x0008940001107983 */ /* 0x000f280000300800 */
[----:B----4-:R0:W-:Y:S04]  /*554e0*/  STL [R1+0x3e24], R16 ;  /* 0x003e241001007387 */ /* 0x0101e80000100800 */
[----:B0-----:R-:W4:Y:S04]  /*554f0*/  LDL.LU R16, [R1+0x8b0] ;  /* 0x0008b00001107983 */ /* 0x001f280000300800 */
[----:B------:R-:W5:Y:S04]  /*55500*/  LDL.LU R17, [R1+0x89c] ;  /* 0x00089c0001117983 */ /* 0x000f680000300800 */
[----:B-----5:R0:W-:Y:S04]  /*55510*/  STL [R1+0x3e20], R17 ;  /* 0x003e201101007387 */ /* 0x0201e80000100800 */
[----:B0-----:R-:W4:Y:S04]  /*55520*/  LDL.LU R17, [R1+0x898] ;  /* 0x0008980001117983 */ /* 0x001f280000300800 */
[----:B------:R-:W5:Y:S04]  /*55530*/  LDL.LU R19, [R1+0x8a8] ;  /* 0x0008a80001137983 */ /* 0x000f680000300800 */
[----:B-----5:R0:W-:Y:S04]  /*55540*/  STL [R1+0x3e1c], R19 ;  /* 0x003e1c1301007387 */ /* 0x0201e80000100800 */
[----:B0-----:R-:W5:Y:S04]  /*55550*/  LDL.LU R19, [R1+0x8a0] ;  /* 0x0008a00001137983 */ /* 0x001f680000300800 */
[----:B------:R-:W5:Y:S01]  /*55560*/  LDL.LU R18, [R1+0x8a4] ;  /* 0x0008a40001127983 */ /* 0x000f620000300800 */
[----:B------:R-:W-:Y:S01]  /*55570*/  IMAD R13, R10, 0x100, R11 ;  /* 0x000001000a0d7824 */ /* 0x000fe200078e020b */
[----:B------:R-:W-:-:S02]  /*55580*/  F2FP.F16.E4M3.UNPACK_B R12, R12 ;  /* 0x0000000cff0c723e */ /* 0x000fc400020006ff */
[----:B------:R-:W-:Y:S02]  /*55590*/  F2FP.F16.E4M3.UNPACK_B R14, R14 ;  /* 0x0000000eff0e723e */ /* 0x000fe400020006ff */
[----:B------:R-:W-:Y:S02]  /*555a0*/  F2FP.F16.E4M3.UNPACK_B R13, R13 ;  /* 0x0000000dff0d723e */ /* 0x000fe400020006ff */
[----:B------:R-:W-:Y:S01]  /*555b0*/  F2FP.F16.E4M3.UNPACK_B R15, R15 ;  /* 0x0000000fff0f723e */ /* 0x000fe200020006ff */
[----:B-----5:R-:W-:Y:S04]  /*555c0*/  STL.64 [R1+0x3e30], R18 ;  /* 0x003e301201007387 */ /* 0x020fe80000100a00 */
[----:B----4-:R0:W-:Y:S04]  /*555d0*/  STL.64 [R1+0x3e28], R16 ;  /* 0x003e281001007387 */ /* 0x0101e80000100a00 */
[----:B0-----:R-:W4:Y:S04]  /*555e0*/  LDL.LU R16, [R1+0x20] ;  /* 0x0000200001107983 */ /* 0x001f280000300800 */
[----:B------:R-:W4:Y:S04]  /*555f0*/  LDL.LU R17, [R1+0x24] ;  /* 0x0000240001117983 */ /* 0x000f280000300800 */
[----:B------:R-:W4:Y:S04]  /*55600*/  LDL.LU R18, [R1+0x28] ;  /* 0x0000280001127983 */ /* 0x000f280000300800 */
[----:B------:R-:W4:Y:S01]  /*55610*/  LDL.LU R19, [R1+0x2c] ;  /* 0x00002c0001137983 */ /* 0x000f220000300800 */
[----:B------:R-:W-:Y:S03]  /*55620*/  HMMA.16816.F32 R24, R12, R8, R24 ;  /* 0x000000080c18723c */ /* 0x000fe60000001818 */
[----:B---3--:R-:W-:Y:S04]  /*55630*/  STL.64 [R1+0x3e10], R22 ;  /* 0x003e101601007387 */ /* 0x008fe80000100a00 */
        /* <DEDUP_REMOVED lines=8> */
[----:B------:R-:W3:Y:S04]  /*556c0*/  LDL.LU R10, [R1+0x8cc] ;  /* 0x0008cc00010a7983 */ /* 0x000ee80000300800 */
[----:B------:R-:W5:Y:S04]  /*556d0*/  LDL.LU R11, [R1+0x8d4] ;  /* 0x0008d400010b7983 */ /* 0x000f680000300800 */
[----:B------:R-:W3:Y:S04]  /*556e0*/  LDL.LU R0, [R1+0x8bc] ;  /* 0x0008bc0001007983 */ /* 0x000ee80000300800 */
[----:B------:R-:W3:Y:S04]  /*556f0*/  LDL.LU R28, [R1+0x2b8] ;  /* 0x0002b800011c7983 */ /* 0x000ee80000300800 */
[----:B------:R0:W-:Y:S04]  /*55700*/  STL.64 [R1+0xf0], R24 ;  /* 0x0000f01801007387 */ /* 0x0001e80000100a00 */
[----:B------:R1:W-:Y:S04]  /*55710*/  STL.64 [R1+0xf8], R26 ;  /* 0x0000f81a01007387 */ /* 0x0003e80000100a00 */
[----:B0-----:R-:W3:Y:S04]  /*55720*/  LDL.LU R24, [R1+0x2bc] ;  /* 0x0002bc0001187983 */ /* 0x001ee80000300800 */
[----:B------:R-:W3:Y:S04]  /*55730*/  LDL.LU R25, [R1+0x8e8] ;  /* 0x0008e80001197983 */ /* 0x000ee80000300800 */
[----:B-1----:R-:W3:Y:S04]  /*55740*/  LDL.LU R26, [R1+0x8e4] ;  /* 0x0008e400011a7983 */ /* 0x002ee80000300800 */
[----:B------:R-:W3:Y:S04]  /*55750*/  LDL.LU R27, [R1+0x8f0] ;  /* 0x0008f000011b7983 */ /* 0x000ee80000300800 */
[----:B------:R-:W3:Y:S01]  /*55760*/  LDL.LU R29, [R1+0x8ec] ;  /* 0x0008ec00011d7983 */ /* 0x000ee20000300800 */
[----:B----4-:R-:W-:Y:S03]  /*55770*/  HMMA.16816.F32 R12, R12, R2, R16 ;  /* 0x000000020c0c723c */ /* 0x010fe60000001810 */
[----:B------:R-:W4:Y:S04]  /*55780*/  LDL.LU.64 R18, [R1+0x3e30] ;  /* 0x003e300001127983 */ /* 0x000f280000300a00 */
[----:B------:R-:W2:-:S15]  /*55790*/  LDL.LU.64 R16, [R1+0x3e28] ;  /* 0x003e280001107983 */ /* 0x000e9e0000300a00 */
[----:B------:R-:W-:-:S01]  /*557a0*/  NOP ;  /* 0x0000000000007918 */ /* 0x000fc20000000000 */
[----:B------:R0:W-:Y:S04]  /*557b0*/  STL.64 [R1+0xe0], R12 ;  /* 0x0000e00c01007387 */ /* 0x0001e80000100a00 */
[----:B------:R1:W-:Y:S04]  /*557c0*/  STL.64 [R1+0xe8], R14 ;  /* 0x0000e80e01007387 */ /* 0x0003e80000100a00 */
[----:B0-----:R-:W2:Y:S04]  /*557d0*/  LDL.LU R12, [R1+0x8ac] ;  /* 0x0008ac00010c7983 */ /* 0x001ea80000300800 */
[----:B------:R-:W3:Y:S04]  /*557e0*/  LDL.LU R13, [R1+0x8dc] ;  /* 0x0008dc00010d7983 */ /* 0x000ee80000300800 */
[----:B-1----:R-:W3:Y:S04]  /*557f0*/  LDL.LU R14, [R1+0x8d0] ;  /* 0x0008d000010e7983 */ /* 0x002ee80000300800 */
[----:B------:R-:W5:Y:S01]  /*55800*/  LDL.LU R15, [R1+0x8d8] ;  /* 0x0008d800010f7983 */ /* 0x000f620000300800 */
[----:B--2---:R-:W-:-:S03]  /*55810*/  IMAD R12, R12, 0x100, R16 ;  /* 0x000001000c0c7824 */ /* 0x004fc600078e0210 */
[----:B------:R-:W2:Y:S02]  /*55820*/  LDL.LU R16, [R1+0x3e24] ;  /* 0x003e240001107983 */ /* 0x000ea40000300800 */
[----:B--2---:R-:W-:Y:S02]  /*55830*/  IMAD R16, R16, 0x100, R17 ;  /* 0x0000010010107824 */ /* 0x004fe400078e0211 */
[----:B------:R-:W4:Y:S01]  /*55840*/  LDL.LU R17, [R1+0x3e20] ;  /* 0x003e200001117983 */ /* 0x000f220000300800 */
[----:B------:R-:W-:Y:S02]  /*55850*/  F2FP.F16.E4M3.UNPACK_B R4, R4 ;  /* 0x00000004ff04723e */ /* 0x000fe400020006ff */
[----:B------:R-:W-:Y:S02]  /*55860*/  F2FP.F16.E4M3.UNPACK_B R5, R5 ;  /* 0x00000005ff05723e */ /* 0x000fe400020006ff */
[----:B------:R-:W-:Y:S02]  /*55870*/  F2FP.F16.E4M3.UNPACK_B R6, R6 ;  /* 0x00000006ff06723e */ /* 0x000fe400020006ff */
[----:B------:R-:W-:-:S07]  /*55880*/  F2FP.F16.E4M3.UNPACK_B R7, R7 ;  /* 0x00000007ff07723e */ /* 0x000fce00020006ff */
[----:B------:R-:W-:Y:S01]  /*55890*/  HMMA.16816.F32 R20, R4, R8, R20 ;  /* 0x000000080414723c */ /* 0x000fe20000001814 */
[----:B----4-:R-:W-:Y:S02]  /*558a0*/  IMAD R17, R17, 0x100, R19 ;  /* 0x0000010011117824 */ /* 0x010fe400078e0213 */
[----:B------:R-:W2:Y:S02]  /*558b0*/  LDL.LU R19, [R1+0x3e1c] ;  /* 0x003e1c0001137983 */ /* 0x000ea40000300800 */
[----:B--2---:R-:W-:Y:S02]  /*558c0*/  IMAD R18, R18, 0x100, R19 ;  /* 0x0000010012127824 */ /* 0x004fe400078e0213 */
[----:B------:R-:W2:-:S15]  /*558d0*/  LDL.LU R19, [R1+0x3e18] ;  /* 0x003e180001137983 */ /* 0x000e9e0000300800 */
[----:B------:R-:W-:-:S01]  /*558e0*/  NOP ;  /* 0x0000000000007918 */ /* 0x000fc20000000000 */
[----:B------:R-:W-:Y:S04]  /*558f0*/  STL.64 [R1+0xc0], R20 ;  /* 0x0000c01401007387 */ /* 0x000fe80000100a00 */
[----:B------:R0:W-:Y:S04]  /*55900*/  STL.64 [R1+0xc8], R22 ;  /* 0x0000c81601007387 */ /* 0x0001e80000100a00 */
[----:B0-----:R-:W4:Y:S04]  /*55910*/  LDL.LU.64 R22, [R1+0x3e10] ;  /* 0x003e100001167983 */ /* 0x001f280000300a00 */
[----:B------:R-:W2:Y:S02]  /*55920*/  LDL.LU.64 R20, [R1+0x3e08] ;  /* 0x003e080001147983 */ /* 0x000ea40000300a00 */
[----:B--2---:R-:W-:-:S02]  /*55930*/  IMAD R19, R19, 0x100, R20 ;  /* 0x0000010013137824 */ /* 0x004fc400078e0214 */
[----:B------:R-:W4:Y:S01]  /*55940*/  LDL.LU R20, [R1+0x3e00] ;  /* 0x003e000001147983 */ /* 0x000f220000300800 */
[----:B------:R-:W-:Y:S02]  /*55950*/  F2FP.F16.E4M3.UNPACK_B R16, R16 ;  /* 0x00000010ff10723e */ /* 0x000fe400020006ff */
[----:B------:R-:W-:Y:S02]  /*55960*/  F2FP.F16.E4M3.UNPACK_B R17, R17 ;  /* 0x00000011ff11723e */ /* 0x000fe400020006ff */
[----:B------:R-:W-:Y:S01]  /*55970*/  F2FP.F16.E4M3.UNPACK_B R18, R18 ;  /* 0x00000012ff12723e */ /* 0x000fe200020006ff */
[----:B----4-:R-:W-:Y:S01]  /*55980*/  HMMA.16816.F32 R4, R4, R2, R20 ;  /* 0x000000020404723c */ /* 0x010fe20000001814 */
[----:B------:R-:W2:Y:S04]  /*55990*/  LDL.LU.64 R22, [R1+0x3df8] ;  /* 0x003df80001167983 */ /* 0x000ea80000300a00 */
[----:B------:R-:W2:Y:S01]  /*559a0*/  LDL.LU.64 R20, [R1+0x3df0] ;  /* 0x003df00001147983 */ /* 0x000ea20000300a00 */
[----:B------:R-:W-:-:S15]  /*559b0*/  F2FP.F16.E4M3.UNPACK_B R19, R19 ;  /* 0x00000013ff13723e */ /* 0x000fde00020006ff */
[----:B------:R-:W-:-:S02]  /*559c0*/  NOP ;  /* 0x0000000000007918 */ /* 0x000fc40000000000 */
[----:B------:R0:W-:Y:S04]  /*559d0*/  STL.64 [R1+0xb0], R4 ;  /* 0x0000b00401007387 */ /* 0x0001e80000100a00 */
[----:B------:R1:W-:Y:S04]  /*559e0*/  STL.64 [R1+0xb8], R6 ;  /* 0x0000b80601007387 */ /* 0x0003e80000100a00 */
[----:B0-----:R-:W4:Y:S04]  /*559f0*/  LDL.LU R4, [R1+0x8e0] ;  /* 0x0008e00001047983 */ /* 0x001f280000300800 */
[----:B------:R-:W4:Y:S04]  /*55a00*/  LDL.LU R5, [R1+0x8c0] ;  /* 0x0008c00001057983 */ /* 0x000f280000300800 */
[----:B-1----:R-:W4:Y:S04]  /*55a10*/  LDL.LU R6, [R1+0x8c8] ;  /* 0x0008c80001067983 */ /* 0x002f280000300800 */
[----:B------:R-:W4:Y:S01]  /*55a20*/  LDL.LU R7, [R1+0x8c4] ;  /* 0x0008c40001077983 */ /* 0x000f220000300800 */
[----:B--2---:R-:W-:-:S15]  /*55a30*/  HMMA.16816.F32 R20, R16, R8, R20 ;  /* 0x000000081014723c */ /* 0x004fde0000001814 */
[----:B------:R-:W-:-:S08]  /*55a40*/  NOP ;  /* 0x0000000000007918 */ /* 0x000fd00000000000 */
[----:B------:R0:W-:Y:S04]  /*55a50*/  STL.64 [R1], R20 ;  /* 0x0000001401007387 */ /* 0x0001e80000100a00 */
[----:B------:R1:W-:Y:S04]  /*55a60*/  STL.64 [R1+0x8], R22 ;  /* 0x0000081601007387 */ /* 0x0003e80000100a00 */
[----:B0-----:R-:W2:Y:S04]  /*55a70*/  LDL.LU R20, [R1+0xd0] ;  /* 0x0000d00001147983 */ /* 0x001ea80000300800 */
[----:B------:R-:W2:Y:S04]  /*55a80*/  LDL.LU R21, [R1+0xd4] ;  /* 0x0000d40001157983 */ /* 0x000ea80000300800 */
[----:B-1----:R-:W2:Y:S04]  /*55a90*/  LDL.LU R22, [R1+0xd8] ;  /* 0x0000d80001167983 */ /* 0x002ea80000300800 */
[----:B------:R-:W2:Y:S02]  /*55aa0*/  LDL.LU R23, [R1+0xdc] ;  /* 0x0000dc0001177983 */ /* 0x000ea40000300800 */
        /* <DEDUP_REMOVED lines=8> */
[----:B--2---:R-:W2:Y:S04]  /*55b30*/  LDL.LU R18, [R1+0x188] ;  /* 0x0001880001127983 */ /* 0x004ea80000300800 */
[----:B---3--:R-:W2:Y:S04]  /*55b40*/  LDL.LU R19, [R1+0x18c] ;  /* 0x00018c0001137983 */ /* 0x008ea80000300800 */
[----:B------:R-:W3:Y:S04]  /*55b50*/  LDL.LU R2, [R1+0x2c8] ;  /* 0x0002c80001027983 */ /* 0x000ee80000300800 */
[----:B------:R-:W3:Y:S01]  /*55b60*/  LDL.LU R3, [R1+0x2cc] ;  /* 0x0002cc0001037983 */ /* 0x000ee20000300800 */
[----:B-----5:R-:W-:-:S02]  /*55b70*/  IMAD R11, R11, 0x100, R15 ;  /* 0x000001000b0b7824 */ /* 0x020fc400078e020f */
[----:B------:R-:W-:Y:S01]  /*55b80*/  IMAD R15, R29, 0x100, R27 ;  /* 0x000001001d0f7824 */ /* 0x000fe200078e021b */
[----:B--2---:R-:W-:Y:S04]  /*55b90*/  STL.64 [R1+0x3de8], R18 ;  /* 0x003de81201007387 */ /* 0x004fe80000100a00 */
[----:B----4-:R0:W-:Y:S04]  /*55ba0*/  STL.64 [R1+0x3de0], R16 ;  /* 0x003de01001007387 */ /* 0x0101e80000100a00 */
[----:B0-----:R-:W2:Y:S04]  /*55bb0*/  LDL.LU R16, [R1+0x290] ;  /* 0x0002900001107983 */ /* 0x001ea80000300800 */
[----:B------:R-:W2:Y:S04]  /*55bc0*/  LDL.LU R17, [R1+0x294] ;  /* 0x0002940001117983 */ /* 0x000ea80000300800 */
[----:B------:R-:W2:Y:S04]  /*55bd0*/  LDL.LU R18, [R1+0x298] ;  /* 0x0002980001127983 */ /* 0x000ea80000300800 */
[----:B------:R-:W2:Y:S04]  /*55be0*/  LDL.LU R19, [R1+0x29c] ;  /* 0x00029c0001137983 */ /* 0x000ea80000300800 */
[----:B------:R-:W4:Y:S04]  /*55bf0*/  LDL.LU R29, [R1+0x910] ;  /* 0x00091000011d7983 */ /* 0x000f280000300800 */
[----:B----4-:R0:W-:Y:S04]  /*55c00*/  STL [R1+0x3dd0], R29 ;  /* 0x003dd01d01007387 */ /* 0x0101e80000100800 */
[----:B0-----:R-:W4:Y:S01]  /*55c10*/  LDL.LU R29, [R1+0x908] ;  /* 0x00090800011d7983 */ /* 0x001f220000300800 */
[----:B------:R-:W-:-:S03]  /*55c20*/  IMAD R6, R7, 0x100, R6 ;  /* 0x0000010007067824 */ /* 0x000fc600078e0206 */
[----:B----4-:R0:W-:Y:S04]  /*55c30*/  STL [R1+0x3dd4], R29 ;  /* 0x003dd41d01007387 */ /* 0x0101e80000100800 */
[----:B0-----:R-:W4:Y:S01]  /*55c40*/  LDL.LU R29, [R1+0x900] ;  /* 0x00090000011d7983 */ /* 0x001f220000300800 */
[----:B------:R-:W-:Y:S01]  /*55c50*/  IMAD R0, R0, 0x100, R5 ;  /* 0x0000010000007824 */ /* 0x000fe200078e0205 */
[----:B------:R-:W-:Y:S01]  /*55c60*/  F2FP.F16.E4M3.UNPACK_B R9, R6 ;  /* 0x00000006ff09723e */ /* 0x000fe200020006ff */
[----:B------:R-:W-:-:S03]  /*55c70*/  IMAD R13, R13, 0x100, R4 ;  /* 0x000001000d0d7824 */ /* 0x000fc600078e0204 */
[----:B------:R-:W-:Y:S02]  /*55c80*/  F2FP.F16.E4M3.UNPACK_B R8, R0 ;  /* 0x00000000ff08723e */ /* 0x000fe400020006ff */
[----:B------:R-:W-:Y:S01]  /*55c90*/  F2FP.F16.E4M3.UNPACK_B R4, R28.H1 ;  /* 0x0000001cff04723e */ /* 0x000fe200030006ff */
[----:B------:R-:W-:Y:S01]  /*55ca0*/  IMAD R10, R10, 0x100, R14 ;  /* 0x000001000a0a7824 */ /* 0x000fe200078e020e */
[----:B------:R-:W-:Y:S01]  /*55cb0*/  F2FP.F16.E4M3.UNPACK_B R5, R24.H1 ;  /* 0x00000018ff05723e */ /* 0x000fe200030006ff */
[----:B----4-:R0:W-:Y:S04]  /*55cc0*/  STL [R1+0x3dd8], R29 ;  /* 0x003dd81d01007387 */ /* 0x0101e80000100800 */
[----:B0-----:R-:W4:Y:S04]  /*55cd0*/  LDL.LU R29, [R1+0x8f8] ;  /* 0x0008f800011d7983 */ /* 0x001f280000300800 */
[----:B------:R-:W5:Y:S04]  /*55ce0*/  LDL.LU R6, [R1+0x918] ;  /* 0x0009180001067983 */ /* 0x000f680000300800 */
[----:B------:R-:W5:Y:S04]  /*55cf0*/  LDL.LU R0, [R1+0x914] ;  /* 0x0009140001007983 */ /* 0x000f680000300800 */
[----:B------:R-:W3:Y:S04]  /*55d00*/  LDL.LU R20, [R1+0x920] ;  /* 0x0009200001147983 */ /* 0x000ee80000300800 */
[----:B------:R-:W3:Y:S04]  /*55d10*/  LDL.LU R21, [R1+0x91c] ;  /* 0x00091c0001157983 */ /* 0x000ee80000300800 */
[----:B------:R-:W5:Y:S04]  /*55d20*/  LDL.LU R7, [R1+0x928] ;  /* 0x0009280001077983 */ /* 0x000f680000300800 */
[----:B------:R-:W5:Y:S04]  /*55d30*/  LDL.LU R28, [R1+0x924] ;  /* 0x00092400011c7983 */ /* 0x000f680000300800 */
[----:B------:R-:W4:Y:S04]  /*55d40*/  LDL.LU R22, [R1+0x930] ;  /* 0x0009300001167983 */ /* 0x000f280000300800 */
[----:B------:R-:W4:Y:S01]  /*55d50*/  LDL.LU R23, [R1+0x92c] ;  /* 0x00092c0001177983 */ /* 0x000f220000300800 */
[----:B------:R-:W-:-:S02]  /*55d60*/  F2FP.F16.E4M3.UNPACK_B R10, R10 ;  /* 0x0000000aff0a723e */ /* 0x000fc400020006ff */
[----:B------:R-:W-:-:S07]  /*55d70*/  F2FP.F16.E4M3.UNPACK_B R11, R11 ;  /* 0x0000000bff0b723e */ /* 0x000fce00020006ff */
[----:B--2---:R-:W-:Y:S01]  /*55d80*/  HMMA.16816.F32 R16, R8, R4, R16 ;  /* 0x000000040810723c */ /* 0x004fe20000001810 */
        /* <DEDUP_REMOVED lines=9> */
[----:B------:R-:W3:Y:S04]  /*55e20*/  LDL.LU R26, [R1+0x288] ;  /* 0x00028800011a7983 */ /* 0x000ee80000300800 */
[----:B------:R-:W3:Y:S04]  /*55e30*/  LDL.LU R27, [R1+0x28c] ;  /* 0x00028c00011b7983 */ /* 0x000ee80000300800 */
[----:B------:R-:W-:Y:S04]  /*55e40*/  STL.64 [R1+0xa0], R16 ;  /* 0x0000a01001007387 */ /* 0x000fe80000100a00 */
[----:B------:R0:W-:Y:S04]  /*55e50*/  STL.64 [R1+0xa8], R18 ;  /* 0x0000a81201007387 */ /* 0x0001e80000100a00 */
[----:B0-----:R-:W4:Y:S04]  /*55e60*/  LDL.LU.64 R18, [R1+0x3de8] ;  /* 0x003de80001127983 */ /* 0x001f280000300a00 */
[----:B------:R-:W4:Y:S01]  /*55e70*/  LDL.LU.64 R16, [R1+0x3de0] ;  /* 0x003de00001107983 */ /* 0x000f220000300a00 */
[----:B------:R-:W-:-:S02]  /*55e80*/  F2FP.F16.E4M3.UNPACK_B R2, R2.H1 ;  /* 0x00000002ff02723e */ /* 0x000fc400030006ff */
[----:B------:R-:W-:-:S07]  /*55e90*/  F2FP.F16.E4M3.UNPACK_B R3, R3.H1 ;  /* 0x00000003ff03723e */ /* 0x000fce00030006ff */
[----:B----4-:R-:W-:-:S15]  /*55ea0*/  HMMA.16816.F32 R8, R8, R2, R16 ;  /* 0x000000020808723c */ /* 0x010fde0000001810 */
[----:B------:R-:W-:-:S09]  /*55eb0*/  NOP ;  /* 0x0000000000007918 */ /* 0x000fd20000000000 */
[----:B------:R-:W-:Y:S02]  /*55ec0*/  IMAD.MOV.U32 R16, RZ, RZ, R8 ;  /* 0x000000ffff107224 */ /* 0x000fe400078e0008 */
[----:B------:R-:W4:Y:S01]  /*55ed0*/  LDL.LU R8, [R1+0x8f4] ;  /* 0x0008f40001087983 */ /* 0x000f220000300800 */
[----:B------:R-:W-:Y:S02]  /*55ee0*/  IMAD.MOV.U32 R18, RZ, RZ, R10 ;  /* 0x000000ffff127224 */ /* 0x000fe400078e000a */
[----:B------:R-:W-:Y:S02]  /*55ef0*/  IMAD.MOV.U32 R19, RZ, RZ, R11 ;  /* 0x000000ffff137224 */ /* 0x000fe400078e000b */
[----:B------:R-:W-:Y:S02]  /*55f00*/  IMAD.MOV.U32 R17, RZ, RZ, R9 ;  /* 0x000000ffff117224 */ /* 0x000fe400078e0009 */
[----:B------:R-:W5:Y:S04]  /*55f10*/  LDL.LU R9, [R1+0x8fc] ;  /* 0x0008fc0001097983 */ /* 0x000f680000300800 */
[----:B------:R-:W3:Y:S04]  /*55f20*/  LDL.LU R10, [R1+0x904] ;  /* 0x00090400010a7983 */ /* 0x000ee80000300800 */
[----:B------:R-:W3:Y:S04]  /*55f30*/  LDL.LU R11, [R1+0x90c] ;  /* 0x00090c00010b7983 */ /* 0x000ee80000300800 */
[----:B------:R-:W-:Y:S04]  /*55f40*/  STL.64 [R1+0x3c40], R18 ;  /* 0x003c401201007387 */ /* 0x000fe80000100a00 */
[----:B------:R0:W-:Y:S04]  /*55f50*/  STL.64 [R1+0x3c38], R16 ;  /* 0x003c381001007387 */ /* 0x0001e80000100a00 */
[----:B0-----:R-:W3:Y:S04]  /*55f60*/  LDL.LU R16, [R1+0x240] ;  /* 0x0002400001107983 */ /* 0x001ee80000300800 */
[----:B------:R-:W3:Y:S04]  /*55f70*/  LDL.LU R17, [R1+0x244] ;  /* 0x0002440001117983 */ /* 0x000ee80000300800 */
[----:B------:R-:W3:Y:S04]  /*55f80*/  LDL.LU R18, [R1+0x248] ;  /* 0x0002480001127983 */ /* 0x000ee80000300800 */
[----:B------:R-:W3:Y:S01]  /*55f90*/  LDL.LU R19, [R1+0x24c] ;  /* 0x00024c0001137983 */ /* 0x000ee20000300800 */
[----:B----4-:R-:W-:-:S03]  /*55fa0*/  IMAD R8, R8, 0x100, R29 ;  /* 0x0000010008087824 */ /* 0x010fc600078e021d */
[----:B------:R-:W5:Y:S02]  /*55fb0*/  LDL.LU R29, [R1+0x3dd8] ;  /* 0x003dd800011d7983 */ /* 0x000f640000300800 */
[----:B-----5:R-:W-:Y:S02]  /*55fc0*/  IMAD R9, R9, 0x100, R29 ;  /* 0x0000010009097824 */ /* 0x020fe400078e021d */
[----:B------:R-:W3:Y:S01]  /*55fd0*/  LDL.LU R29, [R1+0x3dd4] ;  /* 0x003dd400011d7983 */ /* 0x000ee20000300800 */
[----:B------:R-:W-:Y:S02]  /*55fe0*/  F2FP.F16.E4M3.UNPACK_B R12, R12 ;  /* 0x0000000cff0c723e */ /* 0x000fe400020006ff */
[----:B------:R-:W-:Y:S02]  /*55ff0*/  F2FP.F16.E4M3.UNPACK_B R13, R13 ;  /* 0x0000000dff0d723e */ /* 0x000fe400020006ff */
[----:B------:R-:W-:Y:S02]  /*56000*/  F2FP.F16.E4M3.UNPACK_B R14, R14 ;  /* 0x0000000eff0e723e */ /* 0x000fe400020006ff */
[----:B------:R-:W-:-:S07]  /*56010*/  F2FP.F16.E4M3.UNPACK_B R15, R15 ;  /* 0x0000000fff0f723e */ /* 0x000fce00020006ff */
[----:B--2---:R-:W-:Y:S01]  /*56020*/  HMMA.16816.F32 R20, R12, R4, R20 ;  /* 0x000000040c14723c */ /* 0x004fe20000001814 */
[----:B---3--:R-:W-:Y:S02]  /*56030*/  IMAD R10, R10, 0x100, R29 ;  /* 0x000001000a0a7824 */ /* 0x008fe400078e021d */
[----:B------:R-:W2:-:S15]  /*56040*/  LDL.LU R29, [R1+0x3dd0] ;  /* 0x003dd000011d7983 */ /* 0x000e9e0000300800 */
[----:B------:R-:W-:-:S05]  /*56050*/  NOP ;  /* 0x0000000000007918 */ /* 0x000fca0000000000 */
[----:B------:R-:W-:Y:S04]  /*56060*/  STL.64 [R1+0x80], R20 ;  /* 0x0000801401007387 */ /* 0x000fe80000100a00 */
[----:B------:R0:W-:Y:S04]  /*56070*/  STL.64 [R1+0x88], R22 ;  /* 0x0000881601007387 */ /* 0x0001e80000100a00 */
[----:B0-----:R-:W3:Y:S04]  /*56080*/  LDL.LU.64 R22, [R1+0x3dc8] ;  /* 0x003dc80001167983 */ /* 0x001ee80000300a00 */
[----:B------:R-:W4:Y:S01]  /*56090*/  LDL.LU.64 R20, [R1+0x3dc0] ;  /* 0x003dc00001147983 */ /* 0x000f220000300a00 */
[----:B------:R-:W-:Y:S01]  /*560a0*/  HMMA.16816.F32 R16, R12, R2, R16 ;  /* 0x000000020c10723c */ /* 0x000fe20000001810 */
[----:B------:R-:W-:-:S02]  /*560b0*/  F2FP.F16.E4M3.UNPACK_B R8, R8 ;  /* 0x00000008ff08723e */ /* 0x000fc400020006ff */
[----:B------:R-:W-:Y:S02]  /*560c0*/  F2FP.F16.E4M3.UNPACK_B R9, R9 ;  /* 0x00000009ff09723e */ /* 0x000fe400020006ff */
[----:B------:R-:W-:Y:S02]  /*560d0*/  F2FP.F16.E4M3.UNPACK_B R10, R10 ;  /* 0x0000000aff0a723e */ /* 0x000fe400020006ff */
[----:B------:R-:W-:Y:S02]  /*560e0*/  IMAD R14, R28, 0x100, R7 ;  /* 0x000001001c0e7824 */ /* 0x000fe400078e0207 */
[----:B------:R-:W-:Y:S02]  /*560f0*/  IMAD R12, R0, 0x100, R6 ;  /* 0x00000100000c7824 */ /* 0x000fe400078e0206 */
[----:B--2---:R-:W-:Y:S02]  /*56100*/  IMAD R11, R11, 0x100, R29 ;  /* 0x000001000b0b7824 */ /* 0x004fe400078e021d */
[----:B------:R-:W2:Y:S03]  /*56110*/  LDL.LU R29, [R1+0x3db8] ;  /* 0x003db800011d7983 */ /* 0x000ea60000300800 */
[----:B------:R-:W-:-:S07]  /*56120*/  F2FP.F16.E4M3.UNPACK_B R11, R11 ;  /* 0x0000000bff0b723e */ /* 0x000fce00020006ff */
[----:B------:R-:W-:Y:S04]  /*56130*/  STL.64 [R1+0x70], R16 ;  /* 0x0000701001007387 */ /* 0x000fe80000100a00 */
[----:B------:R0:W-:Y:S04]  /*56140*/  STL.64 [R1+0x78], R18 ;  /* 0x0000781201007387 */ /* 0x0001e80000100a00 */
[----:B------:R-:W5:Y:S04]  /*56150*/  LDL.LU R7, [R1+0x950] ;  /* 0x0009500001077983 */ /* 0x000f680000300800 */
[----:B------:R-:W5:Y:S01]  /*56160*/  LDL.LU R28, [R1+0x94c] ;  /* 0x00094c00011c7983 */ /* 0x000f620000300800 */
[----:B0-----:R-:W-:Y:S01]  /*56170*/  HMMA.16816.F32 R16, R8, R4, R24 ;  /* 0x000000040810723c */ /* 0x001fe20000001818 */
[----:B----4-:R-:W-:-:S02]  /*56180*/  IMAD R13, R21, 0x100, R20 ;  /* 0x00000100150d7824 */ /* 0x010fc400078e0214 */
[----:B------:R-:W4:Y:S01]  /*56190*/  LDL.LU R20, [R1+0x934] ;  /* 0x0009340001147983 */ /* 0x000f220000300800 */
[----:B---3--:R-:W-:-:S03]  /*561a0*/  IMAD R15, R23, 0x100, R22 ;  /* 0x00000100170f7824 */ /* 0x008fc600078e0216 */
[----:B------:R-:W3:-:S15]  /*561b0*/  LDL.LU R0, [R1+0x940] ;  /* 0x0009400001007983 */ /* 0x000ede0000300800 */
[----:B------:R-:W-:-:S01]  /*561c0*/  NOP ;  /* 0x0000000000007918 */ /* 0x000fc20000000000 */
[----:B------:R-:W-:Y:S04]  /*561d0*/  STL.64 [R1+0x60], R16 ;  /* 0x0000601001007387 */ /* 0x000fe80000100a00 */
[----:B------:R-:W-:Y:S04]  /*561e0*/  STL.64 [R1+0x68], R18 ;  /* 0x0000681201007387 */ /* 0x000fe80000100a00 */
[----:B------:R-:W4:Y:S04]  /*561f0*/  LDL.LU R21, [R1+0x93c] ;  /* 0x00093c0001157983 */ /* 0x000f280000300800 */
[----:B------:R-:W2:Y:S04]  /*56200*/  LDL.LU R22, [R1+0x948] ;  /* 0x0009480001167983 */ /* 0x000ea80000300800 */
[----:B------:R-:W2:Y:S04]  /*56210*/  LDL.LU R23, [R1+0x944] ;  /* 0x0009440001177983 */ /* 0x000ea80000300800 */
        /* <DEDUP_REMOVED lines=8> */
[----:B------:R-:W4:Y:S04]  /*562a0*/  LDL.LU R24, [R1+0x210] ;  /* 0x0002100001187983 */ /* 0x000f280000300800 */
[----:B------:R-:W4:Y:S04]  /*562b0*/  LDL.LU R25, [R1+0x214] ;  /* 0x0002140001197983 */ /* 0x000f280000300800 */
[----:B------:R-:W5:Y:S04]  /*562c0*/  LDL.LU R26, [R1+0x218] ;  /* 0x00021800011a7983 */ /* 0x000f680000300800 */
[----:B0-----:R-:W5:Y:S04]  /*562d0*/  LDL.LU R27, [R1+0x21c] ;  /* 0x00021c00011b7983 */ /* 0x001f680000300800 */
[----:B-----5:R0:W-:Y:S04]  /*562e0*/  STL.64 [R1+0x3da0], R26 ;  /* 0x003da01a01007387 */ /* 0x0201e80000100a00 */
[----:B----4-:R1:W-:Y:S01]  /*562f0*/  STL.64 [R1+0x3d98], R24 ;  /* 0x003d981801007387 */ /* 0x0103e20000100a00 */
[----:B0-----:R-:W-:-:S03]  /*56300*/  IMAD.MOV.U32 R27, RZ, RZ, R29 ;  /* 0x000000ffff1b7224 */ /* 0x001fc600078e001d */
[----:B-1----:R-:W4:Y:S04]  /*56310*/  LDL.LU R24, [R1+0x220] ;  /* 0x0002200001187983 */ /* 0x002f280000300800 */
[----:B------:R-:W4:Y:S04]  /*56320*/  LDL.LU R25, [R1+0x224] ;  /* 0x0002240001197983 */ /* 0x000f280000300800 */
[----:B------:R-:W4:Y:S04]  /*56330*/  LDL.LU R26, [R1+0x228] ;  /* 0x00022800011a7983 */ /* 0x000f280000300800 */
[----:B------:R-:W5:Y:S04]  /*56340*/  LDL.LU R29, [R1+0x954] ;  /* 0x00095400011d7983 */ /* 0x000f680000300800 */
[----:B------:R-:W3:Y:S01]  /*56350*/  LDL.LU R6, [R1+0x96c] ;  /* 0x00096c0001067983 */ /* 0x000ee20000300800 */
[----:B------:R-:W-:Y:S01]  /*56360*/  F2FP.F16.E4M3.UNPACK_B R12, R12 ;  /* 0x0000000cff0c723e */ /* 0x000fe200020006ff */
[----:B--2---:R-:W-:Y:S01]  /*56370*/  HMMA.16816.F32 R8, R8, R2, R20 ;  /* 0x000000020808723c */ /* 0x004fe20000001814 */
[----:B------:R-:W-:-:S02]  /*56380*/  F2FP.F16.E4M3.UNPACK_B R13, R13 ;  /* 0x0000000dff0d723e */ /* 0x000fc400020006ff */
[----:B------:R-:W-:Y:S02]  /*56390*/  F2FP.F16.E4M3.UNPACK_B R14, R14 ;  /* 0x0000000eff0e723e */ /* 0x000fe400020006ff */
[----:B------:R-:W-:Y:S01]  /*563a0*/  F2FP.F16.E4M3.UNPACK_B R15, R15 ;  /* 0x0000000fff0f723e */ /* 0x000fe200020006ff */
[----:B---3--:R-:W-:Y:S04]  /*563b0*/  STL [R1+0x3d8c], R6 ;  /* 0x003d8c0601007387 */ /* 0x008fe80000100800 */
[----:B------:R-:W2:Y:S02]  /*563c0*/  LDL.LU R16, [R1+0x200] ;  /* 0x0002000001107983 */ /* 0x000ea40000300800 */
[C---:B----4-:R-:W-:Y:S02]  /*563d0*/  HMMA.16816.F32 R24, R12.reuse, R4, R24 ;  /* 0x000000040c18723c */ /* 0x050fe40000001818 */
[----:B--2---:R0:W-:Y:S04]  /*563e0*/  STL [R1+0x3d90], R16 ;  /* 0x003d901001007387 */ /* 0x0041e80000100800 */
[----:B------:R-:W2:Y:S04]  /*563f0*/  LDL.LU R17, [R1+0x204] ;  /* 0x0002040001117983 */ /* 0x000ea80000300800 */
[----:B------:R-:W2:Y:S04]  /*56400*/  LDL.LU R18, [R1+0x208] ;  /* 0x0002080001127983 */ /* 0x000ea80000300800 */
[----:B------:R-:W2:Y:S04]  /*56410*/  LDL.LU R19, [R1+0x20c] ;  /* 0x00020c0001137983 */ /* 0x000ea80000300800 */
[----:B0-----:R-:W3:Y:S04]  /*56420*/  LDL.LU R16, [R1+0x960] ;  /* 0x0009600001107983 */ /* 0x001ee80000300800 */
[----:B------:R-:W4:Y:S04]  /*56430*/  LDL.LU R6, [R1+0x968] ;  /* 0x0009680001067983 */ /* 0x000f280000300800 */
[----:B------:R-:W5:Y:S04]  /*56440*/  LDL.LU.64 R22, [R1+0x3db0] ;  /* 0x003db00001167983 */ /* 0x000f680000300a00 */
[----:B------:R-:W2:Y:S04]  /*56450*/  LDL.LU.64 R20, [R1+0x3da8] ;  /* 0x003da80001147983 */ /* 0x000ea80000300a00 */
[----:B------:R0:W-:Y:S04]  /*56460*/  STL.64 [R1+0x50], R8 ;  /* 0x0000500801007387 */ /* 0x0001e80000100a00 */
[----:B------:R1:W-:Y:S04]  /*56470*/  STL.64 [R1+0x58], R10 ;  /* 0x0000580a01007387 */ /* 0x0003e80000100a00 */
[----:B0-----:R-:W3:Y:S04]  /*56480*/  LDL.LU R8, [R1+0x938] ;  /* 0x0009380001087983 */ /* 0x001ee80000300800 */
[----:B------:R-:W4:Y:S04]  /*56490*/  LDL.LU R9, [R1+0x95c] ;  /* 0x00095c0001097983 */ /* 0x000f280000300800 */
[----:B-1----:R-:W4:Y:S04]  /*564a0*/  LDL.LU R10, [R1+0x964] ;  /* 0x00096400010a7983 */ /* 0x002f280000300800 */
[----:B------:R-:W4:Y:S04]  /*564b0*/  LDL.LU R11, [R1+0x970] ;  /* 0x00097000010b7983 */ /* 0x000f280000300800 */
[----:B------:R-:W-:Y:S04]  /*564c0*/  STL.64 [R1+0x40], R24 ;  /* 0x0000401801007387 */ /* 0x000fe80000100a00 */
[----:B------:R0:W-:Y:S04]  /*564d0*/  STL.64 [R1+0x48], R26 ;  /* 0x0000481a01007387 */ /* 0x0001e80000100a00 */
[----:B0-----:R-:W5:Y:S04]  /*564e0*/  LDL.LU.64 R26, [R1+0x3da0] ;  /* 0x003da000011a7983 */ /* 0x001f680000300a00 */
[----:B------:R-:W5:Y:S02]  /*564f0*/  LDL.LU.64 R24, [R1+0x3d98] ;  /* 0x003d980001187983 */ /* 0x000f640000300a00 */
[----:B-----5:R-:W-:Y:S02]  /*56500*/  HMMA.16816.F32 R12, R12, R2, R24 ;  /* 0x000000020c0c723c */ /* 0x020fe40000001818 */
[----:B------:R-:W5:Y:S01]  /*56510*/  LDL.LU R27, [R1+0x3d94] ;  /* 0x003d9400011b7983 */ /* 0x000f620000300800 */
[----:B--2---:R-:W-:-:S15]  /*56520*/  IMAD R21, R21, 0x100, R0 ;  /* 0x0000010015157824 */ /* 0x004fde00078e0200 */
[----:B------:R-:W-:-:S05]  /*56530*/  NOP ;  /* 0x0000000000007918 */ /* 0x000fca0000000000 */
[----:B------:R0:W-:Y:S04]  /*56540*/  STL.64 [R1+0x30], R12 ;  /* 0x0000300c01007387 */ /* 0x0001e80000100a00 */
[----:B------:R1:W-:Y:S04]  /*56550*/  STL.64 [R1+0x38], R14 ;  /* 0x0000380e01007387 */ /* 0x0003e80000100a00 */
[----:B0-----:R-:W2:Y:S04]  /*56560*/  LDL.LU R12, [R1+0x270] ;  /* 0x00027000010c7983 */ /* 0x001ea80000300800 */
[----:B------:R-:W2:Y:S04]  /*56570*/  LDL.LU R13, [R1+0x274] ;  /* 0x00027400010d7983 */ /* 0x000ea80000300800 */
[----:B-1----:R-:W2:Y:S04]  /*56580*/  LDL.LU R14, [R1+0x278] ;  /* 0x00027800010e7983 */ /* 0x002ea80000300800 */
[----:B------:R-:W2:Y:S01]  /*56590*/  LDL.LU R15, [R1+0x27c] ;  /* 0x00027c00010f7983 */ /* 0x000ea20000300800 */
[----:B------:R-:W-:-:S02]  /*565a0*/  IMAD R22, R23, 0x100, R22 ;  /* 0x0000010017167824 */ /* 0x000fc400078e0216 */
[----:B------:R-:W-:Y:S01]  /*565b0*/  IMAD R23, R28, 0x100, R7 ;  /* 0x000001001c177824 */ /* 0x000fe200078e0207 */
[----:B------:R-:W2:Y:S01]  /*565c0*/  LDL.LU R0, [R1+0x980] ;  /* 0x0009800001007983 */ /* 0x000ea20000300800 */
[----:B---3--:R-:W-:-:S03]  /*565d0*/  IMAD R20, R20, 0x100, R8 ;  /* 0x0000010014147824 */ /* 0x008fc600078e0208 */
[----:B------:R-:W3:Y:S04]  /*565e0*/  LDL.LU R7, [R1+0x97c] ;  /* 0x00097c0001077983 */ /* 0x000ee80000300800 */
[----:B------:R-:W3:Y:S01]  /*565f0*/  LDL.LU R28, [R1+0x988] ;  /* 0x00098800011c7983 */ /* 0x000ee20000300800 */
[----:B----4-:R-:W-:Y:S02]  /*56600*/  IMAD R9, R9, 0x100, R16 ;  /* 0x0000010009097824 */ /* 0x010fe400078e0210 */
[----:B-----5:R-:W-:Y:S02]  /*56610*/  IMAD R8, R29, 0x100, R27 ;  /* 0x000001001d087824 */ /* 0x020fe400078e021b */
[----:B------:R-:W4:Y:S04]  /*56620*/  LDL.LU R29, [R1+0x984] ;  /* 0x00098400011d7983 */ /* 0x000f280000300800 */
[----:B------:R-:W5:Y:S04]  /*56630*/  LDL.LU R24, [R1+0x1f0] ;  /* 0x0001f00001187983 */ /* 0x000f680000300800 */
[----:B------:R-:W5:Y:S04]  /*56640*/  LDL.LU R25, [R1+0x1f4] ;  /* 0x0001f40001197983 */ /* 0x000f680000300800 */
[----:B------:R-:W5:Y:S04]  /*56650*/  LDL.LU R26, [R1+0x1f8] ;  /* 0x0001f800011a7983 */ /* 0x000f680000300800 */
[----:B------:R-:W5:Y:S04]  /*56660*/  LDL.LU R27, [R1+0x1fc] ;  /* 0x0001fc00011b7983 */ /* 0x000f680000300800 */
[----:B------:R-:W3:Y:S01]  /*56670*/  LDL.LU R16, [R1+0x3d90] ;  /* 0x003d900001107983 */ /* 0x000ee20000300800 */
[----:B------:R-:W-:-:S02]  /*56680*/  F2FP.F16.E4M3.UNPACK_B R20, R20 ;  /* 0x00000014ff14723e */ /* 0x000fc400020006ff */
[----:B------:R-:W-:Y:S02]  /*56690*/  F2FP.F16.E4M3.UNPACK_B R21, R21 ;  /* 0x00000015ff15723e */ /* 0x000fe400020006ff */
[----:B------:R-:W-:Y:S02]  /*566a0*/  F2FP.F16.E4M3.UNPACK_B R22, R22 ;  /* 0x00000016ff16723e */ /* 0x000fe400020006ff */
[----:B------:R-:W-:-:S07]  /*566b0*/  F2FP.F16.E4M3.UNPACK_B R23, R23 ;  /* 0x00000017ff17723e */ /* 0x000fce00020006ff */
[----:B--2---:R-:W-:Y:S01]  /*566c0*/  HMMA.16816.F32 R12, R20, R4, R12 ;  /* 0x00000004140c723c */ /* 0x004fe2000000180c */
[----:B------:R-:W-:Y:S02]  /*566d0*/  IMAD R10, R10, 0x100, R6 ;  /* 0x000001000a0a7824 */ /* 0x000fe400078e0206 */
[----:B------:R-:W2:-:S15]  /*566e0*/  LDL.LU R6, [R1+0x3d8c] ;  /* 0x003d8c0001067983 */ /* 0x000e9e0000300800 */
[----:B------:R-:W-:-:S05]  /*566f0*/  NOP ;  /* 0x0000000000007918 */ /* 0x000fca0000000000 */
[----:B------:R-:W-:Y:S04]  /*56700*/  STL.64 [R1+0x20], R12 ;  /* 0x0000200c01007387 */ /* 0x000fe80000100a00 */
[----:B------:R3:W-:Y:S02]  /*56710*/  STL.64 [R1+0x28], R14 ;  /* 0x0000280e01007387 */ /* 0x0007e40000100a00 */
[----:B---3--:R-:W-:Y:S02]  /*56720*/  HMMA.16816.F32 R12, R20, R2, R16 ;  /* 0x00000002140c723c */ /* 0x008fe40000001810 */
[----:B------:R-:W3:Y:S04]  /*56730*/  LDL.LU R21, [R1+0x978] ;  /* 0x0009780001157983 */ /* 0x000ee80000300800 */
[----:B------:R-:W3:-:S15]  /*56740*/  LDL.LU R22, [R1+0x974] ;  /* 0x0009740001167983 */ /* 0x000ede0000300800 */
[----:B------:R-:W-:-:S02]  /*56750*/  NOP ;  /* 0x0000000000007918 */ /* 0x000fc40000000000 */
[----:B------:R-:W-:Y:S04]  /*56760*/  STL.64 [R1+0x10], R12 ;  /* 0x0000100c01007387 */ /* 0x000fe80000100a00 */
[----:B------:R-:W-:Y:S04]  /*56770*/  STL.64 [R1+0x18], R14 ;  /* 0x0000180e01007387 */ /* 0x000fe80000100a00 */
[----:B------:R0:W-:Y:S04]  /*56780*/  STL [R1+0x3d88], R3 ;  /* 0x003d880301007387 */ /* 0x0001e80000100800 */
[----:B0-----:R-:W4:Y:S04]  /*56790*/  LDL.LU R3, [R1+0x990] ;  /* 0x0009900001037983 */ /* 0x001f280000300800 */
[----:B------:R-:W4:Y:S04]  /*567a0*/  LDL.LU R23, [R1+0x98c] ;  /* 0x00098c0001177983 */ /* 0x000f280000300800 */
[----:B------:R-:W4:Y:S04]  /*567b0*/  LDL.LU R12, [R1+0x994] ;  /* 0x00099400010c7983 */ /* 0x000f280000300800 */
[----:B------:R-:W4:Y:S04]  /*567c0*/  LDL.LU R13, [R1+0x99c] ;  /* 0x00099c00010d7983 */ /* 0x000f280000300800 */
[----:B------:R-:W4:Y:S04]  /*567d0*/  LDL.LU R14, [R1+0x9a4] ;  /* 0x0009a400010e7983 */ /* 0x000f280000300800 */
[----:B------:R-:W4:Y:S01]  /*567e0*/  LDL.LU R15, [R1+0x9b0] ;  /* 0x0009b000010f7983 */ /* 0x000f220000300800 */
[----:B--2---:R-:W-:Y:S01]  /*567f0*/  IMAD R11, R6, 0x100, R11 ;  /* 0x00000100060b7824 */ /* 0x004fe200078e020b */
[----:B------:R-:W-:-:S02]  /*56800*/  F2FP.F16.E4M3.UNPACK_B R8, R8 ;  /* 0x00000008ff08723e */ /* 0x000fc400020006ff */
[----:B------:R-:W-:Y:S02]  /*56810*/  F2FP.F16.E4M3.UNPACK_B R9, R9 ;  /* 0x00000009ff09723e */ /* 0x000fe400020006ff */
[----:B------:R-:W-:Y:S02]  /*56820*/  F2FP.F16.E4M3.UNPACK_B R10, R10 ;  /* 0x0000000aff0a723e */ /* 0x000fe400020006ff */
[----:B------:R-:W-:-:S07]  /*56830*/  F2FP.F16.E4M3.UNPACK_B R11, R11 ;  /* 0x0000000bff0b723e */ /* 0x000fce00020006ff */
[----:B-----5:R-:W-:Y:S01]  /*56840*/  HMMA.16816.F32 R24, R8, R4, R24 ;  /* 0x000000040818723c */ /* 0x020fe20000001818 */
[----:B---3--:R-:W-:Y:S02]  /*56850*/  IMAD R20, R22, 0x100, R21 ;  /* 0x0000010016147824 */ /* 0x008fe400078e0215 */
[----:B------:R-:W-:Y:S02]  /*56860*/  IMAD R21, R7, 0x100, R0 ;  /* 0x0000010007157824 */ /* 0x000fe400078e0200 */
[----:B----4-:R-:W-:Y:S01]  /*56870*/  IMAD R22, R29, 0x100, R28 ;  /* 0x000001001d167824 */ /* 0x010fe200078e021c */
[----:B------:R-:W-:Y:S04]  /*56880*/  STL.64 [R1+0x3d80], R14 ;  /* 0x003d800e01007387 */ /* 0x000fe80000100a00 */
[----:B------:R0:W-:Y:S04]  /*56890*/  STL.64 [R1+0x3d78], R12 ;  /* 0x003d780c01007387 */ /* 0x0001e80000100a00 */
[----:B0-----:R-:W2:Y:S04]  /*568a0*/  LDL.LU R12, [R1+0x1e0] ;  /* 0x0001e000010c7983 */ /* 0x001ea80000300800 */
[----:B------:R-:W2:Y:S04]  /*568b0*/  LDL.LU R13, [R1+0x1e4] ;  /* 0x0001e400010d7983 */ /* 0x000ea80000300800 */
[----:B------:R-:W2:Y:S04]  /*568c0*/  LDL.LU R14, [R1+0x1e8] ;  /* 0x0001e800010e7983 */ /* 0x000ea80000300800 */
[----:B------:R-:W2:Y:S04]  /*568d0*/  LDL.LU R15, [R1+0x1ec] ;  /* 0x0001ec00010f7983 */ /* 0x000ea80000300800 */
[----:B------:R-:W3:Y:S04]  /*568e0*/  LDL.LU R6, [R1+0x9ac] ;  /* 0x0009ac0001067983 */ /* 0x000ee80000300800 */
[----:B------:R-:W4:Y:S04]  /*568f0*/  LDL.LU R16, [R1+0x1d0] ;  /* 0x0001d00001107983 */ /* 0x000f280000300800 */
[----:B------:R-:W4:Y:S04]  /*56900*/  LDL.LU R17, [R1+0x1d4] ;  /* 0x0001d40001117983 */ /* 0x000f280000300800 */
[----:B------:R-:W4:Y:S04]  /*56910*/  LDL.LU R18, [R1+0x1d8] ;  /* 0x0001d80001127983 */ /* 0x000f280000300800 */
[----:B------:R-:W4:Y:S04]  /*56920*/  LDL.LU R19, [R1+0x1dc] ;  /* 0x0001dc0001137983 */ /* 0x000f280000300800 */
[----:B------:R-:W5:Y:S04]  /*56930*/  LDL.LU R0, [R1+0x9b8] ;  /* 0x0009b80001007983 */ /* 0x000f680000300800 */
[----:B------:R-:W5:Y:S04]  /*56940*/  LDL.LU R7, [R1+0x9b4] ;  /* 0x0009b40001077983 */ /* 0x000f680000300800 */
[----:B------:R-:W3:Y:S04]  /*56950*/  LDL.LU R28, [R1+0x9c0] ;  /* 0x0009c000011c7983 */ /* 0x000ee80000300800 */
[----:B------:R-:W3:Y:S04]  /*56960*/  LDL.LU R29, [R1+0x9bc] ;  /* 0x0009bc00011d7983 */ /* 0x000ee80000300800 */
[----:B------:R-:W-:Y:S04]  /*56970*/  STL.64 [R1+0x3b78], R26 ;  /* 0x003b781a01007387 */ /* 0x000fe80000100a00 */
[----:B------:R0:W-:Y:S01]  /*56980*/  STL.64 [R1+0x3b70], R24 ;  /* 0x003b701801007387 */ /* 0x0001e20000100a00 */
[----:B------:R-:W-:-:S03]  /*56990*/  IMAD R23, R23, 0x100, R3 ;  /* 0x0000010017177824 */ /* 0x000fc600078e0203 */
[----:B0-----:R-:W5:Y:S04]  /*569a0*/  LDL.LU R24, [R1+0x260] ;  /* 0x0002600001187983 */ /* 0x001f680000300800 */
[----:B------:R-:W5:Y:S04]  /*569b0*/  LDL.LU R25, [R1+0x264] ;  /* 0x0002640001197983 */ /* 0x000f680000300800 */
[----:B------:R-:W5:Y:S04]  /*569c0*/  LDL.LU R26, [R1+0x268] ;  /* 0x00026800011a7983 */ /* 0x000f680000300800 */
[----:B------:R-:W5:Y:S04]  /*569d0*/  LDL.LU R27, [R1+0x26c] ;  /* 0x00026c00011b7983 */ /* 0x000f680000300800 */
[----:B------:R-:W2:Y:S02]  /*569e0*/  LDL.LU R3, [R1+0x3d88] ;  /* 0x003d880001037983 */ /* 0x000ea40000300800 */
[----:B--2---:R-:W-:Y:S02]  /*569f0*/  HMMA.16816.F32 R8, R8, R2, R12 ;  /* 0x000000020808723c */ /* 0x004fe4000000180c */
[----:B------:R-:W2:Y:S04]  /*56a00*/  LDL.LU.64 R14, [R1+0x3d80] ;  /* 0x003d8000010e7983 */ /* 0x000ea80000300a00 */
[----:B------:R-:W3:-:S15]  /*56a10*/  LDL.LU.64 R12, [R1+0x3d78] ;  /* 0x003d7800010c7983 */ /* 0x000ede0000300a00 */
[----:B------:R-:W-:-:S02]  /*56a20*/  NOP ;  /* 0x0000000000007918 */ /* 0x000fc40000000000 */
[----:B------:R0:W-:Y:S04]  /*56a30*/  STL [R1+0x3b68], R8 ;  /* 0x003b680801007387 */ /* 0x0001e80000100800 */
[----:B0-----:R-:W2:Y:S04]  /*56a40*/  LDL.LU R8, [R1+0x9a8] ;  /* 0x0009a80001087983 */ /* 0x001ea80000300800 */
[----:B------:R0:W-:Y:S04]  /*56a50*/  STL [R1+0x3b64], R9 ;  /* 0x003b640901007387 */ /* 0x0001e80000100800 */
[----:B0-----:R-:W3:Y:S04]  /*56a60*/  LDL.LU R9, [R1+0x9a0] ;  /* 0x0009a00001097983 */ /* 0x001ee80000300800 */
[----:B------:R0:W-:Y:S04]  /*56a70*/  STL [R1+0x3b60], R10 ;  /* 0x003b600a01007387 */ /* 0x0001e80000100800 */
[----:B0-----:R-:W5:Y:S01]  /*56a80*/  LDL.LU R10, [R1+0x998] ;  /* 0x00099800010a7983 */ /* 0x001f620000300800 */
[----:B------:R-:W-:-:S02]  /*56a90*/  F2FP.F16.E4M3.UNPACK_B R20, R20 ;  /* 0x00000014ff14723e */ /* 0x000fc400020006ff */
[----:B------:R-:W-:Y:S02]  /*56aa0*/  F2FP.F16.E4M3.UNPACK_B R21, R21 ;  /* 0x00000015ff15723e */ /* 0x000fe400020006ff */
[----:B------:R-:W-:Y:S02]  /*56ab0*/  F2FP.F16.E4M3.UNPACK_B R22, R22 ;  /* 0x00000016ff16723e */ /* 0x000fe400020006ff */
[----:B------:R-:W-:Y:S01]  /*56ac0*/  F2FP.F16.E4M3.UNPACK_B R23, R23 ;  /* 0x00000017ff17723e */ /* 0x000fe200020006ff */
[----:B------:R0:W-:Y:S06]  /*56ad0*/  STL [R1+0x3b5c], R11 ;  /* 0x003b5c0b01007387 */ /* 0x0001ec0000100800 */
[----:B----4-:R-:W-:Y:S01]  /*56ae0*/  HMMA.16816.F32 R16, R20, R2, R16 ;  /* 0x000000021410723c */ /* 0x010fe20000001810 */
[----:B--2---:R-:W-:-:S02]  /*56af0*/  IMAD R14, R14, 0x100, R8 ;  /* 0x000001000e0e7824 */ /* 0x004fc400078e0208 */
[----:B---3--:R-:W-:Y:S02]  /*56b00*/  IMAD R13, R13, 0x100, R9 ;  /* 0x000001000d0d7824 */ /* 0x008fe400078e0209 */
[----:B-----5:R-:W-:Y:S02]  /*56b10*/  IMAD R12, R12, 0x100, R10 ;  /* 0x000001000c0c7824 */ /* 0x020fe400078e020a */
[----:B0-----:R-:W-:Y:S03]  /*56b20*/  HMMA.16816.F32 R8, R20, R4, R24 ;  /* 0x000000041408723c */ /* 0x001fe60000001818 */
[----:B------:R-:W-:-:S05]  /*56b30*/  F2FP.F16.E4M3.UNPACK_B R12, R12 ;  /* 0x0000000cff0c723e */ /* 0x000fca00020006ff */
[----:B------:R-:W-:Y:S01]  /*56b40*/  STL [R1+0x3d70], R12 ;  /* 0x003d700c01007387 */ /* 0x000fe20000100800 */
[----:B------:R-:W-:-:S14]  /*56b50*/  IMAD R21, R29, 0x100, R28 ;  /* 0x000001001d157824 */ /* 0x000fdc00078e021c */
[----:B------:R0:W-:Y:S04]  /*56b60*/  STL.64 [R1+0x2e0], R8 ;  /* 0x0002e00801007387 */ /* 0x0001e80000100a00 */
[----:B------:R1:W-:Y:S04]  /*56b70*/  STL.64 [R1+0x2e8], R10 ;  /* 0x0002e80a01007387 */ /* 0x0003e80000100a00 */
[----:B------:R2:W-:Y:S01]  /*56b80*/  STL [R1+0x3d58], R3 ;  /* 0x003d580301007387 */ /* 0x0005e20000100800 */
[----:B0-----:R-:W-:Y:S02]  /*56b90*/  IMAD.MOV.U32 R8, RZ, RZ, R16 ;  /* 0x000000ffff087224 */ /* 0x001fe400078e0010 */
[----:B-1----:R-:W-:-:S02]  /*56ba0*/  IMAD.MOV.U32 R10, RZ, RZ, R18 ;  /* 0x000000ffff0a7224 */ /* 0x002fc400078e0012 */
[----:B------:R-:W-:Y:S02]  /*56bb0*/  IMAD.MOV.U32 R11, RZ, RZ, R19 ;  /* 0x000000ffff0b7224 */ /* 0x000fe400078e0013 */
[----:B------:R-:W-:-:S03]  /*56bc0*/  IMAD.MOV.U32 R9, RZ, RZ, R17 ;  /* 0x000000ffff097224 */ /* 0x000fc600078e0011 */
[----:B------:R-:W-:Y:S04]  /*56bd0*/  STL.64 [R1+0x3b88], R10 ;  /* 0x003b880a01007387 */ /* 0x000fe80000100a00 */
[----:B------:R-:W-:Y:S04]  /*56be0*/  STL.64 [R1+0x3b80], R8 ;  /* 0x003b800801007387 */ /* 0x000fe80000100a00 */
[----:B------:R-:W3:Y:S04]  /*56bf0*/  LDL.LU R12, [R1+0x9c8] ;  /* 0x0009c800010c7983 */ /* 0x000ee80000300800 */
[----:B------:R-:W3:Y:S04]  /*56c00*/  LDL.LU R22, [R1+0x9c4] ;  /* 0x0009c40001167983 */ /* 0x000ee80000300800 */
[----:B--2---:R-:W2:Y:S04]  /*56c10*/  LDL.LU R3, [R1+0x9d0] ;  /* 0x0009d00001037983 */ /* 0x004ea80000300800 */
[----:B------:R-:W2:Y:S04]  /*56c20*/  LDL.LU R23, [R1+0x9cc] ;  /* 0x0009cc0001177983 */ /* 0x000ea80000300800 */
[----:B------:R-:W4:Y:S04]  /*56c30*/  LDL.LU R28, [R1+0x9e8] ;  /* 0x0009e800011c7983 */ /* 0x000f280000300800 */
[----:B----4-:R0:W-:Y:S04]  /*56c40*/  STL [R1+0x3d3c], R28 ;  /* 0x003d3c1c01007387 */ /* 0x0101e80000100800 */
[----:B0-----:R-:W4:Y:S01]  /*56c50*/  LDL.LU R28, [R1+0x9e0] ;  /* 0x0009e000011c7983 */ /* 0x001f220000300800 */
[----:B------:R-:W-:-:S02]  /*56c60*/  IMAD R15, R6, 0x100, R15 ;  /* 0x00000100060f7824 */ /* 0x000fc400078e020f */
[----:B------:R-:W-:Y:S01]  /*56c70*/  IMAD R20, R7, 0x100, R0 ;  /* 0x0000010007147824 */ /* 0x000fe200078e0200 */
[----:B----4-:R0:W-:Y:S04]  /*56c80*/  STL [R1+0x3d40], R28 ;  /* 0x003d401c01007387 */ /* 0x0101e80000100800 */
[----:B0-----:R-:W4:Y:S04]  /*56c90*/  LDL.LU R28, [R1+0x9d8] ;  /* 0x0009d800011c7983 */ /* 0x001f280000300800 */
[----:B------:R-:W5:Y:S04]  /*56ca0*/  LDL.LU R29, [R1+0x9ec] ;  /* 0x0009ec00011d7983 */ /* 0x000f680000300800 */
[----:B------:R-:W3:Y:S04]  /*56cb0*/  LDL.LU R9, [R1+0x9f8] ;  /* 0x0009f80001097983 */ /* 0x000ee80000300800 */
[----:B------:R-:W5:Y:S04]  /*56cc0*/  LDL.LU R6, [R1+0x9f4] ;  /* 0x0009f40001067983 */ /* 0x000f680000300800 */
[----:B------:R-:W2:Y:S04]  /*56cd0*/  LDL.LU R10, [R1+0xa00] ;  /* 0x000a0000010a7983 */ /* 0x000ea80000300800 */
[----:B------:R-:W5:Y:S04]  /*56ce0*/  LDL.LU R7, [R1+0x9fc] ;  /* 0x0009fc0001077983 */ /* 0x000f680000300800 */
[----:B------:R-:W2:Y:S04]  /*56cf0*/  LDL.LU R11, [R1+0xa08] ;  /* 0x000a0800010b7983 */ /* 0x000ea80000300800 */
[----:B--2---:R-:W-:Y:S04]  /*56d00*/  STL.64 [R1+0x3d20], R10 ;  /* 0x003d200a01007387 */ /* 0x004fe80000100a00 */
[----:B---3--:R0:W-:Y:S04]  /*56d10*/  STL [R1+0x3d1c], R9 ;  /* 0x003d1c0901007387 */ /* 0x0081e80000100800 */
[----:B------:R-:W2:Y:S04]  /*56d20*/  LDL.LU R8, [R1+0x190] ;  /* 0x0001900001087983 */ /* 0x000ea80000300800 */
[----:B0-----:R-:W2:Y:S04]  /*56d30*/  LDL.LU R9, [R1+0x194] ;  /* 0x0001940001097983 */ /* 0x001ea80000300800 */
        /* <DEDUP_REMOVED lines=14> */
[----:B------:R-:W-:-:S03]  /*56e20*/  IMAD R22, R22, 0x100, R12 ;  /* 0x0000010016167824 */ /* 0x000fc600078e020c */
[----:B---3--:R-:W-:Y:S04]  /*56e30*/  STL.64 [R1+0x3d68], R10 ;  /* 0x003d680a01007387 */ /* 0x008fe80000100a00 */
[----:B--2---:R0:W-:Y:S04]  /*56e40*/  STL.64 [R1+0x3d60], R8 ;  /* 0x003d600801007387 */ /* 0x0041e80000100a00 */
        /* <DEDUP_REMOVED lines=13> */
[----:B------:R-:W2:Y:S01]  /*56f20*/  LDL.LU R12, [R1+0x3d70] ;  /* 0x003d7000010c7983 */ /* 0x000ea20000300800 */
[----:B------:R-:W-:-:S02]  /*56f30*/  F2FP.F16.E4M3.UNPACK_B R13, R13 ;  /* 0x0000000dff0d723e */ /* 0x000fc400020006ff */
[----:B------:R-:W-:Y:S02]  /*56f40*/  F2FP.F16.E4M3.UNPACK_B R14, R14 ;  /* 0x0000000eff0e723e */ /* 0x000fe400020006ff */
[----:B------:R-:W-:Y:S01]  /*56f50*/  F2FP.F16.E4M3.UNPACK_B R15, R15 ;  /* 0x0000000fff0f723e */ /* 0x000fe200020006ff */
[----:B------:R-:W-:-:S06]  /*56f60*/  IMAD R23, R23, 0x100, R3 ;  /* 0x0000010017177824 */ /* 0x000fcc00078e0203 */
[----:B--2---:R-:W-:-:S15]  /*56f70*/  HMMA.16816.F32 R8, R12, R4, R8 ;  /* 0x000000040c08723c */ /* 0x004fde0000001808 */
[----:B------:R-:W-:-:S08]  /*56f80*/  NOP ;  /* 0x0000000000007918 */ /* 0x000fd00000000000 */
[----:B------:R-:W-:Y:S04]  /*56f90*/  STL.64 [R1+0x2c0], R8 ;  /* 0x0002c00801007387 */ /* 0x000fe80000100a00 */
[----:B------:R0:W-:Y:S04]  /*56fa0*/  STL.64 [R1+0x2c8], R10 ;  /* 0x0002c80a01007387 */ /* 0x0001e80000100a00 */
[----:B0-----:R-:W2:Y:S04]  /*56fb0*/  LDL.LU.64 R10, [R1+0x3d68] ;  /* 0x003d6800010a7983 */ /* 0x001ea80000300a00 */
[----:B------:R-:W2:Y:S04]  /*56fc0*/  LDL.LU.64 R8, [R1+0x3d60] ;  /* 0x003d600001087983 */ /* 0x000ea80000300a00 */
[----:B------:R-:W2:Y:S02]  /*56fd0*/  LDL.LU R3, [R1+0x3d58] ;  /* 0x003d580001037983 */ /* 0x000ea40000300800 */
        /* <DEDUP_REMOVED lines=10> */
[----:B----4-:R-:W-:-:S03]  /*57080*/  IMAD R12, R12, 0x100, R28 ;  /* 0x000001000c0c7824 */ /* 0x010fc600078e021c */
[----:B------:R-:W5:Y:S01]  /*57090*/  LDL.LU R28, [R1+0x3d40] ;  /* 0x003d4000011c7983 */ /* 0x000f620000300800 */
[----:B------:R-:W-:Y:S02]  /*570a0*/  F2FP.F16.E4M3.UNPACK_B R20, R20 ;  /* 0x00000014ff14723e */ /* 0x000fe400020006ff */
[----:B------:R-:W-:Y:S02]  /*570b0*/  F2FP.F16.E4M3.UNPACK_B R21, R21 ;  /* 0x00000015ff15723e */ /* 0x000fe400020006ff */
[----:B------:R-:W-:Y:S02]  /*570c0*/  F2FP.F16.E4M3.UNPACK_B R22, R22 ;  /* 0x00000016ff16723e */ /* 0x000fe400020006ff */
[----:B------:R-:W-:-:S07]  /*570d0*/  F2FP.F16.E4M3.UNPACK_B R23, R23 ;  /* 0x00000017ff17723e */ /* 0x000fce00020006ff */
[----:B--2---:R-:W-:Y:S01]  /*570e0*/  HMMA.16816.F32 R8, R20, R4, R8 ;  /* 0x000000041408723c */ /* 0x004fe20000001808 */
[----:B-----5:R-:W-:Y:S02]  /*570f0*/  IMAD R13, R13, 0x100, R28 ;  /* 0x000001000d0d7824 */ /* 0x020fe400078e021c */
[----:B------:R-:W3:Y:S02]  /*57100*/  LDL.LU R28, [R1+0x3d3c] ;  /* 0x003d3c00011c7983 */ /* 0x000ee40000300800 */
[----:B---3--:R-:W-:Y:S02]  /*57110*/  IMAD R14, R14, 0x100, R28 ;  /* 0x000001000e0e7824 */ /* 0x008fe400078e021c */
[----:B------:R-:W2:-:S15]  /*57120*/  LDL.LU R28, [R1+0x3d38] ;  /* 0x003d3800011c7983 */ /* 0x000e9e0000300800 */
[----:B------:R-:W-:-:S01]  /*57130*/  NOP ;  /* 0x0000000000007918 */ /* 0x000fc20000000000 */
[----:B------:R-:W-:Y:S04]  /*57140*/  STL.64 [R1+0x2a0], R8 ;  /* 0x0002a00801007387 */ /* 0x000fe80000100a00 */
[----:B------:R0:W-:Y:S04]  /*57150*/  STL.64 [R1+0x2a8], R10 ;  /* 0x0002a80a01007387 */ /* 0x0001e80000100a00 */
[----:B0-----:R-:W3:Y:S04]  /*57160*/  LDL.LU.64 R10, [R1+0x3d30] ;  /* 0x003d3000010a7983 */ /* 0x001ee80000300a00 */
[----:B------:R-:W3:Y:S01]  /*57170*/  LDL.LU.64 R8, [R1+0x3d28] ;  /* 0x003d280001087983 */ /* 0x000ee20000300a00 */
[----:B------:R-:W-:Y:S01]  /*57180*/  IMAD R15, R29, 0x100, R15 ;  /* 0x000001001d0f7824 */ /* 0x000fe200078e020f */
[----:B------:R-:W-:-:S02]  /*57190*/  F2FP.F16.E4M3.UNPACK_B R12, R12 ;  /* 0x0000000cff0c723e */ /* 0x000fc400020006ff */
[----:B------:R-:W-:Y:S02]  /*571a0*/  F2FP.F16.E4M3.UNPACK_B R13, R13 ;  /* 0x0000000dff0d723e */ /* 0x000fe400020006ff */
[----:B------:R-:W-:Y:S01]  /*571b0*/  F2FP.F16.E4M3.UNPACK_B R14, R14 ;  /* 0x0000000eff0e723e */ /* 0x000fe200020006ff */
[----:B---3--:R-:W-:Y:S01]  /*571c0*/  HMMA.16816.F32 R20, R20, R2, R8 ;  /* 0x000000021414723c */ /* 0x008fe20000001808 */
[----:B------:R-:W3:Y:S04]  /*571d0*/  LDL.LU.64 R10, [R1+0x3d20] ;  /* 0x003d2000010a7983 */ /* 0x000ee80000300a00 */
[----:B------:R-:W4:Y:S01]  /*571e0*/  LDL.LU R9, [R1+0x3d1c] ;  /* 0x003d1c0001097983 */ /* 0x000f220000300800 */
[----:B------:R-:W-:-:S15]  /*571f0*/  F2FP.F16.E4M3.UNPACK_B R15, R15 ;  /* 0x0000000fff0f723e */ /* 0x000fde00020006ff */
[----:B------:R-:W-:-:S03]  /*57200*/  NOP ;  /* 0x0000000000007918 */ /* 0x000fc60000000000 */
[----:B------:R-:W-:Y:S01]  /*57210*/  IMAD.MOV.U32 R29, RZ, RZ, R23 ;  /* 0x000000ffff1d7224 */ /* 0x000fe200078e0017 */
[----:B------:R-:W-:Y:S04]  /*57220*/  STL.64 [R1+0x290], R20 ;  /* 0x0002901401007387 */ /* 0x000fe80000100a00 */
[----:B------:R-:W-:Y:S04]  /*57230*/  STL [R1+0x298], R22 ;  /* 0x0002981601007387 */ /* 0x000fe80000100800 */
[----:B------:R-:W-:Y:S04]  /*57240*/  STL [R1+0x3d14], R2 ;  /* 0x003d140201007387 */ /* 0x000fe80000100800 */
[----:B------:R-:W-:Y:S04]  /*57250*/  STL [R1+0x3d10], R3 ;  /* 0x003d100301007387 */ /* 0x000fe80000100800 */
[----:B------:R-:W-:Y:S01]  /*57260*/  STL [R1+0x3b3c], R29 ;  /* 0x003b3c1d01007387 */ /* 0x000fe20000100800 */
[----:B---3--:R-:W-:-:S02]  /*57270*/  IMAD R7, R7, 0x100, R10 ;  /* 0x0000010007077824 */ /* 0x008fc400078e020a */
[----:B----4-:R-:W-:Y:S02]  /*57280*/  IMAD R6, R6, 0x100, R9 ;  /* 0x0000010006067824 */ /* 0x010fe400078e0209 */
[----:B------:R-:W-:Y:S02]  /*57290*/  IMAD R23, R16, 0x100, R11 ;  /* 0x0000010010177824 */ /* 0x000fe400078e020b */
[----:B------:R-:W-:Y:S03]  /*572a0*/  HMMA.16816.F32 R8, R12, R4, R24 ;  /* 0x000000040c08723c */ /* 0x000fe60000001818 */
[----:B------:R-:W-:Y:S04]  /*572b0*/  STL [R1+0x3d18], R23 ;  /* 0x003d181701007387 */ /* 0x000fe80000100800 */
[----:B------:R-:W-:Y:S04]  /*572c0*/  STL.64 [R1+0x3d08], R6 ;  /* 0x003d080601007387 */ /* 0x000fe80000100a00 */
[----:B------:R0:W-:-:S12]  /*572d0*/  STL.64 [R1+0x3d00], R4 ;  /* 0x003d000401007387 */ /* 0x0001d80000100a00 */
[----:B------:R1:W-:Y:S04]  /*572e0*/  STL.64 [R1+0x280], R8 ;  /* 0x0002800801007387 */ /* 0x0003e80000100a00 */
[----:B------:R3:W-:Y:S04]  /*572f0*/  STL.64 [R1+0x288], R10 ;  /* 0x0002880a01007387 */ /* 0x0007e80000100a00 */
[----:B0-----:R-:W4:Y:S04]  /*57300*/  LDL.LU R4, [R1+0x150] ;  /* 0x0001500001047983 */ /* 0x001f280000300800 */
[----:B------:R-:W4:Y:S04]  /*57310*/  LDL.LU R5, [R1+0x154] ;  /* 0x0001540001057983 */ /* 0x000f280000300800 */
[----:B------:R-:W4:Y:S04]  /*57320*/  LDL.LU R6, [R1+0x158] ;  /* 0x0001580001067983 */ /* 0x000f280000300800 */
[----:B------:R-:W5:Y:S04]  /*57330*/  LDL.LU R23, [R1+0xa18] ;  /* 0x000a180001177983 */ /* 0x000f680000300800 */
[----:B------:R-:W5:Y:S04]  /*57340*/  LDL.LU R21, [R1+0xa14] ;  /* 0x000a140001157983 */ /* 0x000f680000300800 */
[----:B------:R-:W4:Y:S04]  /*57350*/  LDL.LU R2, [R1+0xa28] ;  /* 0x000a280001027983 */ /* 0x000f280000300800 */
[----:B------:R-:W4:Y:S01]  /*57360*/  LDL.LU R22, [R1+0xa24] ;  /* 0x000a240001167983 */ /* 0x000f220000300800 */
[----:B--2---:R-:W-:-:S03]  /*57370*/  IMAD.MOV.U32 R7, RZ, RZ, R28 ;  /* 0x000000ffff077224 */ /* 0x004fc600078e001c */
[----:B------:R-:W2:Y:S04]  /*57380*/  LDL.LU R3, [R1+0xa30] ;  /* 0x000a300001037983 */ /* 0x000ea80000300800 */
[----:B------:R-:W2:Y:S04]  /*57390*/  LDL.LU R28, [R1+0xa2c] ;  /* 0x000a2c00011c7983 */ /* 0x000ea80000300800 */
[----:B------:R-:W2:Y:S04]  /*573a0*/  LDL.LU R29, [R1+0x390] ;  /* 0x00039000011d7983 */ /* 0x000ea80000300800 */
[----:B-1----:R-:W5:Y:S04]  /*573b0*/  LDL.LU R8, [R1+0xa58] ;  /* 0x000a580001087983 */ /* 0x002f680000300800 */
[----:B------:R-:W5:Y:S04]  /*573c0*/  LDL.LU R9, [R1+0xa54] ;  /* 0x000a540001097983 */ /* 0x000f680000300800 */
[----:B---3--:R-:W3:Y:S04]  /*573d0*/  LDL.LU R10, [R1+0xa60] ;  /* 0x000a6000010a7983 */ /* 0x008ee80000300800 */
[----:B------:R-:W3:Y:S04]  /*573e0*/  LDL.LU R11, [R1+0xa5c] ;  /* 0x000a5c00010b7983 */ /* 0x000ee80000300800 */
[----:B---3--:R-:W-:Y:S04]  /*573f0*/  STL.64 [R1+0x3cc8], R10 ;  /* 0x003cc80a01007387 */ /* 0x008fe80000100a00 */
[----:B-----5:R0:W-:Y:S04]  /*57400*/  STL.64 [R1+0x3cc0], R8 ;  /* 0x003cc00801007387 */ /* 0x0201e80000100a00 */
[----:B0-----:R-:W3:Y:S04]  /*57410*/  LDL.LU R8, [R1+0x120] ;  /* 0x0001200001087983 */ /* 0x001ee80000300800 */
[----:B------:R-:W3:Y:S04]  /*57420*/  LDL.LU R9, [R1+0x124] ;  /* 0x0001240001097983 */ /* 0x000ee80000300800 */
[----:B------:R-:W5:Y:S04]  /*57430*/  LDL.LU R10, [R1+0x128] ;  /* 0x00012800010a7983 */ /* 0x000f680000300800 */
[----:B------:R-:W5:Y:S04]  /*57440*/  LDL.LU R11, [R1+0x12c] ;  /* 0x00012c00010b7983 */ /* 0x000f680000300800 */
[----:B-----5:R-:W-:Y:S04]  /*57450*/  STL.64 [R1+0x3cd8], R10 ;  /* 0x003cd80a01007387 */ /* 0x020fe80000100a00 */
[----:B---3--:R0:W-:Y:S04]  /*57460*/  STL.64 [R1+0x3cd0], R8 ;  /* 0x003cd00801007387 */ /* 0x0081e80000100a00 */
        /* <DEDUP_REMOVED lines=9> */
[----:B------:R-:W5:Y:S01]  /*57500*/  LDL.LU R11, [R1+0x14c] ;  /* 0x00014c00010b7983 */ /* 0x000f620000300800 */
[----:B------:R-:W-:-:S02]  /*57510*/  IMAD R0, R0, 0x100, R17 ;  /* 0x0000010000007824 */ /* 0x000fc400078e0211 */
[----:B------:R-:W-:Y:S02]  /*57520*/  IMAD R20, R19, 0x100, R18 ;  /* 0x0000010013147824 */ /* 0x000fe400078e0212 */
[----:B------:R-:W-:Y:S02]  /*57530*/  IMAD R21, R21, 0x100, R23 ;  /* 0x0000010015157824 */ /* 0x000fe400078e0217 */
[----:B----4-:R-:W-:Y:S02]  /*57540*/  IMAD R22, R22, 0x100, R2 ;  /* 0x0000010016167824 */ /* 0x010fe400078e0202 */
[----:B--2---:R-:W-:Y:S01]  /*57550*/  IMAD R28, R28, 0x100, R3 ;  /* 0x000001001c1c7824 */ /* 0x004fe200078e0203 */
[----:B-----5:R-:W-:Y:S04]  /*57560*/  STL.64 [R1+0x3cf8], R10 ;  /* 0x003cf80a01007387 */ /* 0x020fe80000100a00 */
        /* <DEDUP_REMOVED lines=11> */
[----:B------:R-:W5:Y:S04]  /*57620*/  LDL.LU R18, [R1+0x118] ;  /* 0x0001180001127983 */ /* 0x000f680000300800 */
[----:B------:R-:W5:Y:S04]  /*57630*/  LDL.LU R19, [R1+0x11c] ;  /* 0x00011c0001137983 */ /* 0x000f680000300800 */
[----:B------:R-:W2:Y:S04]  /*57640*/  LDL.LU R23, [R1+0x3d18] ;  /* 0x003d180001177983 */ /* 0x000ea80000300800 */
[----:B------:R-:W3:Y:S04]  /*57650*/  LDL.LU R2, [R1+0x3d14] ;  /* 0x003d140001027983 */ /* 0x000ee80000300800 */
[----:B------:R-:W3:Y:S02]  /*57660*/  LDL.LU R3, [R1+0x3d10] ;  /* 0x003d100001037983 */ /* 0x000ee40000300800 */
[----:B---3--:R-:W-:Y:S02]  /*57670*/  HMMA.16816.F32 R12, R12, R2, R4 ;  /* 0x000000020c0c723c */ /* 0x008fe40000001804 */
[----:B------:R-:W3:Y:S04]  /*57680*/  LDL.LU.64 R6, [R1+0x3d08] ;  /* 0x003d080001067983 */ /* 0x000ee80000300a00 */
[----:B------:R-:W4:-:S15]  /*57690*/  LDL.LU.64 R4, [R1+0x3d00] ;  /* 0x003d000001047983 */ /* 0x000f1e0000300a00 */
[----:B------:R-:W-:-:S02]  /*576a0*/  NOP ;  /* 0x0000000000007918 */ /* 0x000fc40000000000 */
[----:B------:R-:W-:Y:S04]  /*576b0*/  STL.64 [R1+0x270], R12 ;  /* 0x0002700c01007387 */ /* 0x000fe80000100a00 */
[----:B------:R2:W-:Y:S02]  /*576c0*/  STL.64 [R1+0x278], R14 ;  /* 0x0002780e01007387 */ /* 0x0005e40000100a00 */
[----:B--2---:R-:W-:Y:S02]  /*576d0*/  F2FP.F16.E4M3.UNPACK_B R14, R23 ;  /* 0x00000017ff0e723e */ /* 0x004fe400020006ff */
[----:B------:R-:W-:Y:S02]  /*576e0*/  F2FP.F16.E4M3.UNPACK_B R15, R0 ;  /* 0x00000000ff0f723e */ /* 0x000fe400020006ff */
[----:B------:R-:W-:-:S02]  /*576f0*/  F2FP.F16.E4M3.UNPACK_B R23, R28 ;  /* 0x0000001cff17723e */ /* 0x000fc400020006ff */
[----:B---3--:R-:W-:Y:S02]  /*57700*/  F2FP.F16.E4M3.UNPACK_B R12, R6 ;  /* 0x00000006ff0c723e */ /* 0x008fe400020006ff */
[----:B------:R-:W-:Y:S01]  /*57710*/  F2FP.F16.E4M3.UNPACK_B R13, R7 ;  /* 0x00000007ff0d723e */ /* 0x000fe200020006ff */
[----:B------:R-:W2:Y:S04]  /*57720*/  LDL.LU R6, [R1+0xa4c] ;  /* 0x000a4c0001067983 */ /* 0x000ea80000300800 */
[----:B------:R-:W2:Y:S04]  /*57730*/  LDL.LU R7, [R1+0xa50] ;  /* 0x000a500001077983 */ /* 0x000ea80000300800 */
[----:B------:R-:W3:Y:S04]  /*57740*/  LDL.LU R0, [R1+0xa44] ;  /* 0x000a440001007983 */ /* 0x000ee80000300800 */
[----:B------:R-:W3:Y:S01]  /*57750*/  LDL.LU R28, [R1+0xa48] ;  /* 0x000a4800011c7983 */ /* 0x000ee20000300800 */
[----:B----4-:R-:W-:-:S15]  /*57760*/  HMMA.16816.F32 R8, R12, R4, R8 ;  /* 0x000000040c08723c */ /* 0x010fde0000001808 */
[----:B------:R-:W-:-:S08]  /*57770*/  NOP ;  /* 0x0000000000007918 */ /* 0x000fd00000000000 */
[----:B------:R-:W-:Y:S04]  /*57780*/  STL.64 [R1+0xd0], R8 ;  /* 0x0000d00801007387 */ /* 0x000fe80000100a00 */
[----:B------:R0:W-:Y:S04]  /*57790*/  STL.64 [R1+0xd8], R10 ;  /* 0x0000d80a01007387 */ /* 0x0001e80000100a00 */
[----:B0-----:R-:W4:Y:S04]  /*577a0*/  LDL.LU.64 R10, [R1+0x3cf8] ;  /* 0x003cf800010a7983 */ /* 0x001f280000300a00 */
[----:B------:R-:W4:Y:S01]  /*577b0*/  LDL.LU.64 R8, [R1+0x3cf0] ;  /* 0x003cf00001087983 */ /* 0x000f220000300a00 */
[----:B------:R-:W-:-:S02]  /*577c0*/  F2FP.F16.E4M3.UNPACK_B R20, R20 ;  /* 0x00000014ff14723e */ /* 0x000fc400020006ff */
[----:B------:R-:W-:Y:S02]  /*577d0*/  F2FP.F16.E4M3.UNPACK_B R21, R21 ;  /* 0x00000015ff15723e */ /* 0x000fe400020006ff */
[----:B------:R-:W-:Y:S01]  /*577e0*/  F2FP.F16.E4M3.UNPACK_B R22, R22 ;  /* 0x00000016ff16723e */ /* 0x000fe200020006ff */
[----:B----4-:R-:W-:Y:S01]  /*577f0*/  HMMA.16816.F32 R12, R12, R2, R8 ;  /* 0x000000020c0c723c */ /* 0x010fe20000001808 */
[----:B------:R-:W4:Y:S04]  /*57800*/  LDL.LU.64 R10, [R1+0x3ce8] ;  /* 0x003ce800010a7983 */ /* 0x000f280000300a00 */
[----:B------:R-:W4:-:S15]  /*57810*/  LDL.LU.64 R8, [R1+0x3ce0] ;  /* 0x003ce00001087983 */ /* 0x000f1e0000300a00 */
[----:B------:R-:W-:-:S03]  /*57820*/  NOP ;  /* 0x0000000000007918 */ /* 0x000fc60000000000 */
[----:B------:R0:W-:Y:S04]  /*57830*/  STL.64 [R1+0x260], R12 ;  /* 0x0002600c01007387 */ /* 0x0001e80000100a00 */
[----:B------:R1:W-:Y:S04]  /*57840*/  STL.64 [R1+0x268], R14 ;  /* 0x0002680e01007387 */ /* 0x0003e80000100a00 */
[----:B0-----:R-:W5:Y:S04]  /*57850*/  LDL.LU R12, [R1+0xa38] ;  /* 0x000a3800010c7983 */ /* 0x001f680000300800 */
[----:B------:R-:W5:Y:S04]  /*57860*/  LDL.LU R13, [R1+0xa34] ;  /* 0x000a3400010d7983 */ /* 0x000f680000300800 */
[----:B-1----:R-:W2:Y:S04]  /*57870*/  LDL.LU R14, [R1+0xa40] ;  /* 0x000a4000010e7983 */ /* 0x002ea80000300800 */
[----:B------:R-:W2:Y:S01]  /*57880*/  LDL.LU R15, [R1+0xa3c] ;  /* 0x000a3c00010f7983 */ /* 0x000ea20000300800 */
[----:B----4-:R-:W-:-:S15]  /*57890*/  HMMA.16816.F32 R8, R20, R4, R8 ;  /* 0x000000041408723c */ /* 0x010fde0000001808 */
[----:B------:R-:W-:-:S08]  /*578a0*/  NOP ;  /* 0x0000000000007918 */ /* 0x000fd00000000000 */
[----:B------:R-:W-:Y:S04]  /*578b0*/  STL.64 [R1+0x140], R8 ;  /* 0x0001400801007387 */ /* 0x000fe80000100a00 */
[----:B------:R0:W-:Y:S04]  /*578c0*/  STL.64 [R1+0x148], R10 ;  /* 0x0001480a01007387 */ /* 0x0001e80000100a00 */
[----:B0-----:R-:W4:Y:S04]  /*578d0*/  LDL.LU.64 R10, [R1+0x3cd8] ;  /* 0x003cd800010a7983 */ /* 0x001f280000300a00 */
[----:B------:R-:W4:Y:S01]  /*578e0*/  LDL.LU.64 R8, [R1+0x3cd0] ;  /* 0x003cd00001087983 */ /* 0x000f220000300a00 */
[----:B-----5:R-:W-:-:S02]  /*578f0*/  IMAD R12, R13, 0x100, R12 ;  /* 0x000001000d0c7824 */ /* 0x020fc400078e020c */
[----:B--2---:R-:W-:Y:S02]  /*57900*/  IMAD R13, R15, 0x100, R14 ;  /* 0x000001000f0d7824 */ /* 0x004fe400078e020e */
[----:B---3--:R-:W-:Y:S01]  /*57910*/  IMAD R14, R0, 0x100, R28 ;  /* 0x00000100000e7824 */ /* 0x008fe200078e021c */
[----:B------:R-:W-:Y:S01]  /*57920*/  LOP3.LUT R0, R29, 0x40, RZ, 0x3c, !PT ;  /* 0x000000401d007812 */ /* 0x000fe200078e3cff */
[----:B------:R-:W-:Y:S01]  /*57930*/  IMAD R15, R6, 0x100, R7 ;  /* 0x00000100060f7824 */ /* 0x000fe200078e0207 */
[----:B----4-:R-:W-:Y:S01]  /*57940*/  HMMA.16816.F32 R20, R20, R2, R8 ;  /* 0x000000021414723c */ /* 0x010fe20000001808 */
[----:B------:R-:W2:Y:S04]  /*57950*/  LDL.LU.64 R10, [R1+0x3cc8] ;  /* 0x003cc800010a7983 */ /* 0x000ea80000300a00 */
[----:B------:R-:W3:Y:S01]  /*57960*/  LDL.LU.64 R8, [R1+0x3cc0] ;  /* 0x003cc00001087983 */ /* 0x000ee20000300a00 */
[----:B------:R-:W-:-:S02]  /*57970*/  F2FP.F16.E4M3.UNPACK_B R12, R12 ;  /* 0x0000000cff0c723e */ /* 0x000fc400020006ff */
[----:B------:R-:W-:Y:S02]  /*57980*/  F2FP.F16.E4M3.UNPACK_B R13, R13 ;  /* 0x0000000dff0d723e */ /* 0x000fe400020006ff */
[----:B------:R-:W-:Y:S02]  /*57990*/  F2FP.F16.E4M3.UNPACK_B R14, R14 ;  /* 0x0000000eff0e723e */ /* 0x000fe400020006ff */
[----:B------:R-:W-:-:S11]  /*579a0*/  F2FP.F16.E4M3.UNPACK_B R15, R15 ;  /* 0x0000000fff0f723e */ /* 0x000fd600020006ff */
[----:B------:R-:W-:Y:S04]  /*579b0*/  STL.64 [R1+0x250], R20 ;  /* 0x0002501401007387 */ /* 0x000fe80000100a00 */
[----:B------:R0:W-:Y:S02]  /*579c0*/  STL.64 [R1+0x258], R22 ;  /* 0x0002581601007387 */ /* 0x0001e40000100a00 */
[----:B0-----:R-:W-:Y:S02]  /*579d0*/  IMAD R22, R25, 0x100, R24 ;  /* 0x0000010019167824 */ /* 0x001fe400078e0218 */
[----:B------:R-:W-:Y:S02]  /*579e0*/  IMAD R23, R27, 0x100, R26 ;  /* 0x000001001b177824 */ /* 0x000fe400078e021a */
[----:B------:R-:W0:Y:S04]  /*579f0*/  LDSM.16.M88.4 R24, [R0+UR4] ;  /* 0x000000040018783b */ /* 0x000e280008000200 */
[----:B------:R-:W-:Y:S04]  /*57a00*/  STL.64 [R1+0x3cb8], R14 ;  /* 0x003cb80e01007387 */ /* 0x000fe80000100a00 */
[----:B0-----:R0:W-:Y:S04]  /*57a10*/  STL.64 [R1+0x320], R24 ;  /* 0x0003201801007387 */ /* 0x0011e80000100a00 */
[----:B------:R1:W-:Y:S04]  /*57a20*/  STL.64 [R1+0x328], R26 ;  /* 0x0003281a01007387 */ /* 0x0003e80000100a00 */
[----:B------:R-:W-:Y:S01]  /*57a30*/  STL.64 [R1+0x3cb0], R12 ;  /* 0x003cb00c01007387 */ /* 0x000fe20000100a00 */
[----:B--2---:R-:W-:-:S02]  /*57a40*/  IMAD R21, R11, 0x100, R10 ;  /* 0x000001000b157824 */ /* 0x004fc400078e020a */
[----:B---3--:R-:W-:Y:S02]  /*57a50*/  IMAD R20, R9, 0x100, R8 ;  /* 0x0000010009147824 */ /* 0x008fe400078e0208 */
[----:B------:R-:W-:Y:S01]  /*57a60*/  HMMA.16816.F32 R8, R12, R4, R16 ;  /* 0x000000040c08723c */ /* 0x000fe20000001810 */
[----:B------:R-:W2:-:S15]  /*57a70*/  LDSM.16.M88.4 R12, [R0+UR4+0x400] ;  /* 0x00040004000c783b */ /* 0x000e9e0008000200 */
[----:B------:R-:W-:-:S07]  /*57a80*/  NOP ;  /* 0x0000000000007918 */ /* 0x000fce0000000000 */
[----:B------:R-:W-:Y:S04]  /*57a90*/  STL.64 [R1+0x240], R8 ;  /* 0x0002400801007387 */ /* 0x000fe80000100a00 */
[----:B------:R-:W-:Y:S04]  /*57aa0*/  STL.64 [R1+0x248], R10 ;  /* 0x0002480a01007387 */ /* 0x000fe80000100a00 */
[----:B------:R-:W-:Y:S04]  /*57ab0*/  STL [R1+0x3c94], R4 ;  /* 0x003c940401007387 */ /* 0x000fe80000100800 */
[----:B------:R-:W-:Y:S04]  /*57ac0*/  STL [R1+0x3c90], R5 ;  /* 0x003c900501007387 */ /* 0x000fe80000100800 */
[----:B0-----:R-:W3:Y:S04]  /*57ad0*/  LDL.LU R24, [R1] ;  /* 0x0000000001187983 */ /* 0x001ee80000300800 */
[----:B---3--:R-:W-:Y:S04]  /*57ae0*/  STL [R1+0x3c48], R24 ;  /* 0x003c481801007387 */ /* 0x008fe80000100800 */
[----:B------:R-:W3:Y:S04]  /*57af0*/  LDL.LU R25, [R1+0x4] ;  /* 0x0000040001197983 */ /* 0x000ee80000300800 */
[----:B---3--:R-:W-:Y:S04]  /*57b00*/  STL [R1+0x3c60], R25 ;  /* 0x003c601901007387 */ /* 0x008fe80000100800 */
[----:B-1----:R-:W3:Y:S04]  /*57b10*/  LDL.LU R26, [R1+0x8] ;  /* 0x00000800011a7983 */ /* 0x002ee80000300800 */
[----:B---3--:R-:W-:Y:S04]  /*57b20*/  STL [R1+0x3c64], R26 ;  /* 0x003c641a01007387 */ /* 0x008fe80000100800 */
[----:B------:R-:W3:Y:S04]  /*57b30*/  LDL.LU R27, [R1+0xc] ;  /* 0x00000c00011b7983 */ /* 0x000ee80000300800 */
[----:B---3--:R-:W-:Y:S04]  /*57b40*/  STL [R1+0x3c68], R27 ;  /* 0x003c681b01007387 */ /* 0x008fe80000100800 */
        /* <DEDUP_REMOVED lines=11> */
[----:B-----5:R0:W-:Y:S04]  /*57c00*/  STL [R1+0x3c98], R4 ;  /* 0x003c980401007387 */ /* 0x0201e80000100800 */
[----:B0-----:R-:W5:Y:S04]  /*57c10*/  LDL.LU R4, [R1+0xa80] ;  /* 0x000a800001047983 */ /* 0x001f680000300800 */
[----:B-----5:R0:W-:Y:S04]  /*57c20*/  STL [R1+0x3c9c], R4 ;  /* 0x003c9c0401007387 */ /* 0x0201e80000100800 */
[----:B0-----:R-:W5:Y:S04]  /*57c30*/  LDL.LU R4, [R1+0xa78] ;  /* 0x000a780001047983 */ /* 0x001f680000300800 */
[----:B------:R-:W5:Y:S04]  /*57c40*/  LDL.LU R5, [R1+0xa90] ;  /* 0x000a900001057983 */ /* 0x000f680000300800 */
        /* <DEDUP_REMOVED lines=30> */
[----:B--2---:R-:W-:Y:S04]  /*57e30*/  STL.64 [R1+0x330], R12 ;  /* 0x0003300c01007387 */ /* 0x004fe80000100a00 */
[----:B------:R0:W-:Y:S04]  /*57e40*/  STL.64 [R1+0x338], R14 ;  /* 0x0003380e01007387 */ /* 0x0001e80000100a00 */
[----:B0-----:R-:W3:Y:S04]  /*57e50*/  LDL.LU.64 R14, [R1+0x3cb8] ;  /* 0x003cb800010e7983 */ /* 0x001ee80000300a00 */
[----:B------:R-:W3:Y:S04]  /*57e60*/  LDL.LU.64 R12, [R1+0x3cb0] ;  /* 0x003cb000010c7983 */ /* 0x000ee80000300a00 */
[----:B------:R-:W2:Y:S01]  /*57e70*/  LDL.LU R0, [R1+0xab4] ;  /* 0x000ab40001007983 */ /* 0x000ea20000300800 */
[----:B---3--:R-:W-:Y:S03]  /*57e80*/  HMMA.16816.F32 R12, R12, R2, R16 ;  /* 0x000000020c0c723c */ /* 0x008fe60000001810 */
[----:B------:R-:W3:Y:S04]  /*57e90*/  LDL.LU.64 R18, [R1+0x3ca8] ;  /* 0x003ca80001127983 */ /* 0x000ee80000300a00 */
[----:B------:R-:W3:-:S15]  /*57ea0*/  LDL.LU.64 R16, [R1+0x3ca0] ;  /* 0x003ca00001107983 */ /* 0x000ede0000300a00 */
[----:B------:R-:W-:-:S01]  /*57eb0*/  NOP ;  /* 0x0000000000007918 */ /* 0x000fc20000000000 */
[----:B------:R0:W-:Y:S04]  /*57ec0*/  STL.64 [R1+0x230], R12 ;  /* 0x0002300c01007387 */ /* 0x0001e80000100a00 */
[----:B------:R1:W-:Y:S04]  /*57ed0*/  STL.64 [R1+0x238], R14 ;  /* 0x0002380e01007387 */ /* 0x0003e80000100a00 */
[----:B0-----:R-:W5:Y:S04]  /*57ee0*/  LDL.LU R12, [R1+0xa74] ;  /* 0x000a7400010c7983 */ /* 0x001f680000300800 */
[----:B------:R-:W4:Y:S04]  /*57ef0*/  LDL.LU R13, [R1+0xa7c] ;  /* 0x000a7c00010d7983 */ /* 0x000f280000300800 */
[----:B-1----:R-:W2:Y:S04]  /*57f00*/  LDL.LU R14, [R1+0xa84] ;  /* 0x000a8400010e7983 */ /* 0x002ea80000300800 */
[----:B------:R-:W3:Y:S01]  /*57f10*/  LDL.LU R15, [R1+0xa8c] ;  /* 0x000a8c00010f7983 */ /* 0x000ee20000300800 */
[----:B-----5:R-:W-:-:S03]  /*57f20*/  IMAD R12, R12, 0x100, R4 ;  /* 0x000001000c0c7824 */ /* 0x020fc600078e0204 */
[----:B------:R-:W4:Y:S02]  /*57f30*/  LDL.LU R4, [R1+0x3c9c] ;  /* 0x003c9c0001047983 */ /* 0x000f240000300800 */
[----:B----4-:R-:W-:Y:S02]  /*57f40*/  IMAD R13, R13, 0x100, R4 ;  /* 0x000001000d0d7824 */ /* 0x010fe400078e0204 */
[----:B------:R-:W2:Y:S01]  /*57f50*/  LDL.LU R4, [R1+0x3c98] ;  /* 0x003c980001047983 */ /* 0x000ea20000300800 */
[----:B---3--:R-:W-:Y:S01]  /*57f60*/  IMAD R15, R15, 0x100, R5 ;  /* 0x000001000f0f7824 */ /* 0x008fe200078e0205 */
[----:B------:R-:W-:Y:S02]  /*57f70*/  F2FP.F16.E4M3.UNPACK_B R20, R20 ;  /* 0x00000014ff14723e */ /* 0x000fe400020006ff */
[----:B------:R-:W-:Y:S02]  /*57f80*/  F2FP.F16.E4M3.UNPACK_B R21, R21 ;  /* 0x00000015ff15723e */ /* 0x000fe400020006ff */
[----:B------:R-:W-:-:S02]  /*57f90*/  F2FP.F16.E4M3.UNPACK_B R22, R22 ;  /* 0x00000016ff16723e */ /* 0x000fc400020006ff */
[----:B------:R-:W-:Y:S01]  /*57fa0*/  F2FP.F16.E4M3.UNPACK_B R23, R23 ;  /* 0x00000017ff17723e */ /* 0x000fe200020006ff */
[----:B--2---:R-:W-:Y:S02]  /*57fb0*/  IMAD R14, R14, 0x100, R4 ;  /* 0x000001000e0e7824 */ /* 0x004fe400078e0204 */
[----:B------:R-:W2:Y:S04]  /*57fc0*/  LDL.LU R4, [R1+0x3c94] ;  /* 0x003c940001047983 */ /* 0x000ea80000300800 */
[----:B------:R-:W2:Y:S02]  /*57fd0*/  LDL.LU R5, [R1+0x3c90] ;  /* 0x003c900001057983 */ /* 0x000ea40000300800 */
[----:B--2---:R-:W-:-:S15]  /*57fe0*/  HMMA.16816.F32 R16, R20, R4, R16 ;  /* 0x000000041410723c */ /* 0x004fde0000001810 */
[----:B------:R-:W-:-:S08]  /*57ff0*/  NOP ;  /* 0x0000000000007918 */ /* 0x000fd00000000000 */
[----:B------:R-:W-:Y:S04]  /*58000*/  STL.64 [R1+0x130], R16 ;  /* 0x0001301001007387 */ /* 0x000fe80000100a00 */
[----:B------:R0:W-:Y:S04]  /*58010*/  STL.64 [R1+0x138], R18 ;  /* 0x0001381201007387 */ /* 0x0001e80000100a00 */
[----:B0-----:R-:W2:Y:S04]  /*58020*/  LDL.LU.64 R18, [R1+0x3c88] ;  /* 0x003c880001127983 */ /* 0x001ea80000300a00 */
[----:B------:R-:W2:Y:S01]  /*58030*/  LDL.LU.64 R16, [R1+0x3c80] ;  /* 0x003c800001107983 */ /* 0x000ea20000300a00 */
[----:B------:R-:W-:Y:S01]  /*58040*/  F2FP.F16.E4M3.UNPACK_B R12, R12 ;  /* 0x0000000cff0c723e */ /* 0x000fe200020006ff */
[----:B--2---:R-:W-:Y:S02]  /*58050*/  HMMA.16816.F32 R20, R20, R2, R16 ;  /* 0x000000021414723c */ /* 0x004fe40000001810 */
[----:B------:R-:W2:Y:S04]  /*58060*/  LDL.LU.64 R18, [R1+0x3c78] ;  /* 0x003c780001127983 */ /* 0x000ea80000300a00 */
[----:B------:R-:W2:-:S15]  /*58070*/  LDL.LU.64 R16, [R1+0x3c70] ;  /* 0x003c700001107983 */ /* 0x000e9e0000300a00 */
[----:B------:R-:W-:-:S02]  /*58080*/  NOP ;  /* 0x0000000000007918 */ /* 0x000fc40000000000 */
[----:B------:R0:W-:Y:S04]  /*58090*/  STL.64 [R1+0x220], R20 ;  /* 0x0002201401007387 */ /* 0x0001e80000100a00 */
[----:B------:R1:W-:Y:S04]  /*580a0*/  STL.64 [R1+0x228], R22 ;  /* 0x0002281601007387 */ /* 0x0003e80000100a00 */
[----:B0-----:R-:W3:Y:S04]  /*580b0*/  LDL.LU R20, [R1+0xa94] ;  /* 0x000a940001147983 */ /* 0x001ee80000300800 */
[----:B------:R-:W4:Y:S04]  /*580c0*/  LDL.LU R21, [R1+0xa9c] ;  /* 0x000a9c0001157983 */ /* 0x000f280000300800 */
[----:B-1----:R-:W5:Y:S01]  /*580d0*/  LDL.LU R22, [R1+0xaa4] ;  /* 0x000aa40001167983 */ /* 0x002f620000300800 */
[----:B------:R-:W-:-:S02]  /*580e0*/  F2FP.F16.E4M3.UNPACK_B R13, R13 ;  /* 0x0000000dff0d723e */ /* 0x000fc400020006ff */
[----:B------:R-:W-:Y:S02]  /*580f0*/  F2FP.F16.E4M3.UNPACK_B R14, R14 ;  /* 0x0000000eff0e723e */ /* 0x000fe400020006ff */
[----:B------:R-:W-:Y:S01]  /*58100*/  F2FP.F16.E4M3.UNPACK_B R15, R15 ;  /* 0x0000000fff0f723e */ /* 0x000fe200020006ff */
[----:B------:R-:W5:Y:S06]  /*58110*/  LDL.LU R23, [R1+0xaac] ;  /* 0x000aac0001177983 */ /* 0x000f6c0000300800 */
[----:B--2---:R-:W-:Y:S01]  /*58120*/  HMMA.16816.F32 R16, R12, R4, R16 ;  /* 0x000000040c10723c */ /* 0x004fe20000001810 */
[----:B---3--:R-:W-:-:S02]  /*58130*/  IMAD R20, R20, 0x100, R27 ;  /* 0x0000010014147824 */ /* 0x008fc400078e021b */
[----:B----4-:R-:W-:Y:S01]  /*58140*/  IMAD R21, R21, 0x100, R26 ;  /* 0x0000010015157824 */ /* 0x010fe200078e021a */
[----:B------:R-:W2:Y:S04]  /*58150*/  LDL.LU R27, [R1+0x3c68] ;  /* 0x003c6800011b7983 */ /* 0x000ea80000300800 */
[----:B------:R-:W2:Y:S01]  /*58160*/  LDL.LU R26, [R1+0x3c64] ;  /* 0x003c6400011a7983 */ /* 0x000ea20000300800 */
[----:B-----5:R-:W-:-:S03]  /*58170*/  IMAD R22, R22, 0x100, R25 ;  /* 0x0000010016167824 */ /* 0x020fc600078e0219 */
[----:B------:R-:W2:Y:S11]  /*58180*/  LDL.LU R25, [R1+0x3c60] ;  /* 0x003c600001197983 */ /* 0x000eb60000300800 */
[----:B------:R-:W-:Y:S04]  /*58190*/  STL.64 [R1+0x210], R16 ;  /* 0x0002101001007387 */ /* 0x000fe80000100a00 */
[----:B------:R0:W-:Y:S04]  /*581a0*/  STL.64 [R1+0x218], R18 ;  /* 0x0002181201007387 */ /* 0x0001e80000100a00 */
[----:B0-----:R-:W3:Y:S04]  /*581b0*/  LDL.LU.64 R18, [R1+0x3c58] ;  /* 0x003c580001127983 */ /* 0x001ee80000300a00 */
[----:B------:R-:W3:Y:S01]  /*581c0*/  LDL.LU.64 R16, [R1+0x3c50] ;  /* 0x003c500001107983 */ /* 0x000ee20000300a00 */
[----:B------:R-:W-:-:S03]  /*581d0*/  IMAD R23, R23, 0x100, R24 ;  /* 0x0000010017177824 */ /* 0x000fc600078e0218 */
[----:B------:R-:W2:Y:S01]  /*581e0*/  LDL.LU R24, [R1+0x3c48] ;  /* 0x003c480001187983 */ /* 0x000ea20000300800 */
[----:B---3--:R-:W-:Y:S03]  /*581f0*/  HMMA.16816.F32 R12, R12, R2, R16 ;  /* 0x000000020c0c723c */ /* 0x008fe60000001810 */
[----:B------:R-:W3:Y:S04]  /*58200*/  LDL.LU.64 R18, [R1+0x3c40] ;  /* 0x003c400001127983 */ /* 0x000ee80000300a00 */
[----:B------:R-:W4:-:S15]  /*58210*/  LDL.LU.64 R16, [R1+0x3c38] ;  /* 0x003c380001107983 */ /* 0x000f1e0000300a00 */
[----:B------:R-:W-:-:S01]  /*58220*/  NOP ;  /* 0x0000000000007918 */ /* 0x000fc20000000000 */
[----:B------:R-:W-:Y:S04]  /*58230*/  STL.64 [R1+0x200], R12 ;  /* 0x0002000c01007387 */ /* 0x000fe80000100a00 */
[----:B------:R0:W-:Y:S04]  /*58240*/  STL.64 [R1+0x208], R14 ;  /* 0x0002080e01007387 */ /* 0x0001e80000100a00 */
[----:B0-----:R-:W5:Y:S01]  /*58250*/  LDL.LU R15, [R1+0xab8] ;  /* 0x000ab800010f7983 */ /* 0x001f620000300800 */
[----:B------:R-:W-:Y:S02]  /*58260*/  F2FP.F16.E4M3.UNPACK_B R20, R20 ;  /* 0x00000014ff14723e */ /* 0x000fe400020006ff */
[----:B------:R-:W-:-:S02]  /*58270*/  F2FP.F16.E4M3.UNPACK_B R21, R21 ;  /* 0x00000015ff15723e */ /* 0x000fc400020006ff */
[----:B------:R-:W-:Y:S02]  /*58280*/  F2FP.F16.E4M3.UNPACK_B R22, R22 ;  /* 0x00000016ff16723e */ /* 0x000fe400020006ff */
[----:B------:R-:W-:Y:S01]  /*58290*/  F2FP.F16.E4M3.UNPACK_B R23, R23 ;  /* 0x00000017ff17723e */ /* 0x000fe200020006ff */
[----:B-----5:R-:W-:Y:S02]  /*582a0*/  IMAD R12, R0, 0x100, R15 ;  /* 0x00000100000c7824 */ /* 0x020fe400078e020f */
[----:B------:R-:W-:Y:S02]  /*582b0*/  IMAD R15, R9, 0x100, R8 ;  /* 0x00000100090f7824 */ /* 0x000fe400078e0208 */
[----:B------:R-:W-:Y:S02]  /*582c0*/  IMAD R0, R11, 0x100, R10 ;  /* 0x000001000b007824 */ /* 0x000fe400078e020a */
[----:B--2---:R-:W-:Y:S03]  /*582d0*/  HMMA.16816.F32 R8, R20, R4, R24 ;  /* 0x000000041408723c */ /* 0x004fe60000001818 */
[----:B------:R-:W-:Y:S04]  /*582e0*/  STL [R1+0x3c20], R0 ;  /* 0x003c200001007387 */ /* 0x000fe80000100800 */
[----:B------:R-:W2:Y:S04]  /*582f0*/  LDL R4, [R1+0x320] ;  /* 0x0003200001047983 */ /* 0x000ea80000100800 */
[----:B------:R-:W5:-:S12]  /*58300*/  LDL R5, [R1+0x324] ;  /* 0x0003240001057983 */ /* 0x000f580000100800 */
[----:B------:R-:W-:Y:S04]  /*58310*/  STL.64 [R1], R8 ;  /* 0x0000000801007387 */ /* 0x000fe80000100a00 */
[----:B------:R0:W-:Y:S04]  /*58320*/  STL.64 [R1+0x8], R10 ;  /* 0x0000080a01007387 */ /* 0x0001e80000100a00 */
[----:B0-----:R-:W3:Y:S04]  /*58330*/  LDL.LU R10, [R1+0xb18] ;  /* 0x000b1800010a7983 */ /* 0x001ee80000300800 */
[----:B------:R-:W3:Y:S04]  /*58340*/  LDL.LU R11, [R1+0xb14] ;  /* 0x000b1400010b7983 */ /* 0x000ee80000300800 */
[----:B---3--:R0:W-:Y:S04]  /*58350*/  STL.64 [R1+0x3bf8], R10 ;  /* 0x003bf80a01007387 */ /* 0x0081e80000100a00 */
[----:B------:R-:W3:Y:S04]  /*58360*/  LDL.LU R8, [R1+0x80] ;  /* 0x0000800001087983 */ /* 0x000ee80000300800 */
[----:B------:R-:W3:Y:S04]  /*58370*/  LDL.LU R9, [R1+0x84] ;  /* 0x0000840001097983 */ /* 0x000ee80000300800 */
[----:B0-----:R-:W4:Y:S04]  /*58380*/  LDL.LU R10, [R1+0x88] ;  /* 0x00008800010a7983 */ /* 0x001f280000300800 */
[----:B------:R-:W4:Y:S04]  /*58390*/  LDL.LU R11, [R1+0x8c] ;  /* 0x00008c00010b7983 */ /* 0x000f280000300800 */
[----:B----4-:R-:W-:Y:S04]  /*583a0*/  STL.64 [R1+0x3c08], R10 ;  /* 0x003c080a01007387 */ /* 0x010fe80000100a00 */
[----:B---3--:R0:W-:Y:S02]  /*583b0*/  STL.64 [R1+0x3c00], R8 ;  /* 0x003c000801007387 */ /* 0x0081e40000100a00 */
[----:B0-----:R-:W-:-:S02]  /*583c0*/  IMAD.MOV.U32 R8, RZ, RZ, R16 ;  /* 0x000000ffff087224 */ /* 0x001fc400078e0010 */
[----:B------:R-:W-:Y:S01]  /*583d0*/  IMAD.MOV.U32 R9, RZ, RZ, R17 ;  /* 0x000000ffff097224 */ /* 0x000fe200078e0011 */
[----:B------:R-:W3:Y:S04]  /*583e0*/  LDL.LU R16, [R1+0x3c34] ;  /* 0x003c340001107983 */ /* 0x000ee80000300800 */
[----:B------:R-:W3:Y:S01]  /*583f0*/  LDL.LU R17, [R1+0x3c30] ;  /* 0x003c300001117983 */ /* 0x000ee20000300800 */
[----:B------:R-:W-:Y:S02]  /*58400*/  IMAD.MOV.U32 R10, RZ, RZ, R18 ;  /* 0x000000ffff0a7224 */ /* 0x000fe400078e0012 */
[----:B------:R-:W-:Y:S01]  /*58410*/  IMAD.MOV.U32 R11, RZ, RZ, R19 ;  /* 0x000000ffff0b7224 */ /* 0x000fe200078e0013 */
[----:B------:R-:W3:Y:S04]  /*58420*/  LDL.LU R18, [R1+0x3c2c] ;  /* 0x003c2c0001127983 */ /* 0x000ee80000300800 */
[----:B------:R-:W3:Y:S04]  /*58430*/  LDL.LU R19, [R1+0x3c28] ;  /* 0x003c280001137983 */ /* 0x000ee80000300800 */
[----:B------:R-:W4:Y:S01]  /*58440*/  LDL.LU R0, [R1+0xae8] ;  /* 0x000ae80001007983 */ /* 0x000f220000300800 */
[----:B------:R-:W-:-:S02]  /*58450*/  IMAD R13, R7, 0x100, R28 ;  /* 0x00000100070d7824 */ /* 0x000fc400078e021c */
[----:B------:R-:W-:Y:S01]  /*58460*/  IMAD R14, R29, 0x100, R6 ;  /* 0x000001001d0e7824 */ /* 0x000fe200078e0206 */
[----:B----4-:R0:W-:Y:S04]  /*58470*/  STL [R1+0x3c24], R0 ;  /* 0x003c240001007387 */ /* 0x0101e80000100800 */
[----:B0-----:R-:W4:Y:S04]  /*58480*/  LDL.LU R0, [R1+0xae0] ;  /* 0x000ae00001007983 */ /* 0x001f280000300800 */
[----:B------:R-:W-:Y:S04]  /*58490*/  STL.64 [R1+0x3c18], R10 ;  /* 0x003c180a01007387 */ /* 0x000fe80000100a00 */
[----:B------:R0:W-:Y:S01]  /*584a0*/  STL.64 [R1+0x3c10], R8 ;  /* 0x003c100801007387 */ /* 0x0001e20000100a00 */
[----:B---3--:R-:W-:Y:S03]  /*584b0*/  HMMA.16816.F32 R20, R20, R2, R16 ;  /* 0x000000021414723c */ /* 0x008fe60000001810 */
[----:B0-----:R-:W3:Y:S04]  /*584c0*/  LDL.LU R8, [R1+0xa0] ;  /* 0x0000a00001087983 */ /* 0x001ee80000300800 */
        /* <DEDUP_REMOVED lines=11> */
[----:B------:R-:W4:Y:S04]  /*58580*/  LDL.LU R17, [R1+0xadc] ;  /* 0x000adc0001117983 */ /* 0x000f280000300800 */
[----:B------:R-:W3:Y:S04]  /*58590*/  LDL.LU R18, [R1+0xae4] ;  /* 0x000ae40001127983 */ /* 0x000ee80000300800 */
[----:B------:R-:W3:Y:S04]  /*585a0*/  LDL.LU R2, [R1+0xaf0] ;  /* 0x000af00001027983 */ /* 0x000ee80000300800 */
[----:B------:R-:W3:Y:S04]  /*585b0*/  LDL.LU R19, [R1+0xaec] ;  /* 0x000aec0001137983 */ /* 0x000ee80000300800 */
[----:B------:R-:W3:Y:S04]  /*585c0*/  LDL R3, [R1+0x330] ;  /* 0x0003300001037983 */ /* 0x000ee80000100800 */
[----:B------:R-:W3:Y:S04]  /*585d0*/  LDL R16, [R1+0x334] ;  /* 0x0003340001107983 */ /* 0x000ee80000100800 */
[----:B------:R-:W-:Y:S04]  /*585e0*/  STL.64 [R1+0x3a90], R22 ;  /* 0x003a901601007387 */ /* 0x000fe80000100a00 */
[----:B------:R0:W-:Y:S04]  /*585f0*/  STL.64 [R1+0x3a88], R20 ;  /* 0x003a881401007387 */ /* 0x0001e80000100a00 */
[----:B0-----:R-:W3:Y:S04]  /*58600*/  LDL.LU R20, [R1+0x70] ;  /* 0x0000700001147983 */ /* 0x001ee80000300800 */
[----:B------:R-:W3:Y:S04]  /*58610*/  LDL.LU R21, [R1+0x74] ;  /* 0x0000740001157983 */ /* 0x000ee80000300800 */
[----:B------:R-:W3:Y:S04]  /*58620*/  LDL.LU R22, [R1+0x78] ;  /* 0x0000780001167983 */ /* 0x000ee80000300800 */
[----:B------:R-:W3:Y:S01]  /*58630*/  LDL.LU R23, [R1+0x7c] ;  /* 0x00007c0001177983 */ /* 0x000ee20000300800 */
[----:B------:R-:W-:-:S02]  /*58640*/  F2FP.F16.E4M3.UNPACK_B R12, R12 ;  /* 0x0000000cff0c723e */ /* 0x000fc400020006ff */
[----:B------:R-:W-:Y:S02]  /*58650*/  F2FP.F16.E4M3.UNPACK_B R13, R13 ;  /* 0x0000000dff0d723e */ /* 0x000fe400020006ff */
[----:B------:R-:W-:Y:S02]  /*58660*/  F2FP.F16.E4M3.UNPACK_B R14, R14 ;  /* 0x0000000eff0e723e */ /* 0x000fe400020006ff */
[----:B------:R-:W-:Y:S02]  /*58670*/  F2FP.F16.E4M3.UNPACK_B R15, R15 ;  /* 0x0000000fff0f723e */ /* 0x000fe400020006ff */
[----:B--2---:R-:W-:Y:S01]  /*58680*/  F2FP.F16.E4M3.UNPACK_B R4, R4 ;  /* 0x00000004ff04723e */ /* 0x004fe200020006ff */
[----:B----4-:R-:W-:Y:S02]  /*58690*/  IMAD R17, R17, 0x100, R0 ;  /* 0x0000010011117824 */ /* 0x010fe400078e0200 */
[----:B------:R-:W2:Y:S01]  /*586a0*/  LDL.LU R0, [R1+0x3c24] ;  /* 0x003c240001007983 */ /* 0x000ea20000300800 */
[----:B-----5:R-:W-:-:S07]  /*586b0*/  F2FP.F16.E4M3.UNPACK_B R5, R5 ;  /* 0x00000005ff05723e */ /* 0x020fce00020006ff */
[----:B---3--:R-:W-:Y:S01]  /*586c0*/  HMMA.16816.F32 R8, R12, R4, R8 ;  /* 0x000000040c08723c */ /* 0x008fe20000001808 */
[----:B--2---:R-:W-:Y:S02]  /*586d0*/  IMAD R18, R18, 0x100, R0 ;  /* 0x0000010012127824 */ /* 0x004fe400078e0200 */
[----:B------:R-:W2:-:S15]  /*586e0*/  LDL.LU R0, [R1+0x3c20] ;  /* 0x003c200001007983 */ /* 0x000e9e0000300800 */
[----:B------:R-:W-:-:S05]  /*586f0*/  NOP ;  /* 0x0000000000007918 */ /* 0x000fca0000000000 */
[----:B------:R-:W-:Y:S04]  /*58700*/  STL.64 [R1+0x1f0], R8 ;  /* 0x0001f00801007387 */ /* 0x000fe80000100a00 */
[----:B------:R0:W-:Y:S04]  /*58710*/  STL.64 [R1+0x1f8], R10 ;  /* 0x0001f80a01007387 */ /* 0x0001e80000100a00 */
[----:B0-----:R-:W3:Y:S04]  /*58720*/  LDL.LU.64 R10, [R1+0x3c18] ;  /* 0x003c1800010a7983 */ /* 0x001ee80000300a00 */
[----:B------:R-:W3:Y:S01]  /*58730*/  LDL.LU.64 R8, [R1+0x3c10] ;  /* 0x003c100001087983 */ /* 0x000ee20000300a00 */
[----:B------:R-:W-:Y:S01]  /*58740*/  IMAD R19, R19, 0x100, R2 ;  /* 0x0000010013137824 */ /* 0x000fe200078e0202 */
[----:B------:R-:W-:-:S02]  /*58750*/  F2FP.F16.E4M3.UNPACK_B R2, R3 ;  /* 0x00000003ff02723e */ /* 0x000fc400020006ff */
[----:B------:R-:W-:Y:S02]  /*58760*/  F2FP.F16.E4M3.UNPACK_B R3, R16 ;  /* 0x00000010ff03723e */ /* 0x000fe400020006ff */
[----:B--2---:R-:W-:Y:S02]  /*58770*/  F2FP.F16.E4M3.UNPACK_B R16, R0 ;  /* 0x00000000ff10723e */ /* 0x004fe400020006ff */
[----:B------:R-:W2:Y:S03]  /*58780*/  LDL.LU R0, [R1+0xafc] ;  /* 0x000afc0001007983 */ /* 0x000ea60000300800 */
[----:B---3--:R-:W-:Y:S01]  /*58790*/  HMMA.16816.F32 R12, R12, R2, R8 ;  /* 0x000000020c0c723c */ /* 0x008fe20000001808 */
[----:B------:R-:W3:Y:S04]  /*587a0*/  LDL.LU.64 R10, [R1+0x3c08] ;  /* 0x003c0800010a7983 */ /* 0x000ee80000300a00 */
[----:B------:R-:W3:Y:S01]  /*587b0*/  LDL.LU.64 R8, [R1+0x3c00] ;  /* 0x003c000001087983 */ /* 0x000ee20000300a00 */
[----:B------:R-:W-:-:S02]  /*587c0*/  F2FP.F16.E4M3.UNPACK_B R17, R17 ;  /* 0x00000011ff11723e */ /* 0x000fc400020006ff */
[----:B------:R-:W-:Y:S02]  /*587d0*/  F2FP.F16.E4M3.UNPACK_B R18, R18 ;  /* 0x00000012ff12723e */ /* 0x000fe400020006ff */
[----:B------:R-:W-:-:S07]  /*587e0*/  F2FP.F16.E4M3.UNPACK_B R19, R19 ;  /* 0x00000013ff13723e */ /* 0x000fce00020006ff */
[C---:B------:R-:W-:Y:S06]  /*587f0*/  HMMA.16816.F32 R20, R16.reuse, R2, R20 ;  /* 0x000000021014723c */ /* 0x040fec0000001814 */
[----:B------:R0:W-:Y:S04]  /*58800*/  STL.64 [R1+0x1e0], R12 ;  /* 0x0001e00c01007387 */ /* 0x0001e80000100a00 */
[----:B------:R1:W-:Y:S04]  /*58810*/  STL.64 [R1+0x1e8], R14 ;  /* 0x0001e80e01007387 */ /* 0x0003e80000100a00 */
[----:B0-----:R-:W4:Y:S04]  /*58820*/  LDL.LU R13, [R1+0xaf8] ;  /* 0x000af800010d7983 */ /* 0x001f280000300800 */
[----:B-1----:R-:W4:Y:S04]  /*58830*/  LDL.LU R14, [R1+0xaf4] ;  /* 0x000af400010e7983 */ /* 0x002f280000300800 */
[----:B------:R-:W2:Y:S01]  /*58840*/  LDL.LU R15, [R1+0xb00] ;  /* 0x000b0000010f7983 */ /* 0x000ea20000300800 */
[----:B---3--:R-:W-:-:S15]  /*58850*/  HMMA.16816.F32 R8, R16, R4, R8 ;  /* 0x000000041008723c */ /* 0x008fde0000001808 */
[----:B------:R-:W-:-:S08]  /*58860*/  NOP ;  /* 0x0000000000007918 */ /* 0x000fd00000000000 */
[----:B------:R-:W-:Y:S04]  /*58870*/  STL.64 [R1+0x300], R8 ;  /* 0x0003000801007387 */ /* 0x000fe80000100a00 */
[----:B------:R0:W-:Y:S04]  /*58880*/  STL.64 [R1+0x308], R10 ;  /* 0x0003080a01007387 */ /* 0x0001e80000100a00 */
[----:B0-----:R-:W3:Y:S04]  /*58890*/  LDL.LU.64 R10, [R1+0x3bf8] ;  /* 0x003bf800010a7983 */ /* 0x001ee80000300a00 */
[----:B------:R-:W-:Y:S04]  /*588a0*/  STL [R1+0x3bf0], R5 ;  /* 0x003bf00501007387 */ /* 0x000fe80000100800 */
[----:B------:R-:W-:Y:S04]  /*588b0*/  STL.64 [R1+0x1d0], R20 ;  /* 0x0001d01401007387 */ /* 0x000fe80000100a00 */
[----:B------:R-:W-:Y:S04]  /*588c0*/  STL.64 [R1+0x1d8], R22 ;  /* 0x0001d81601007387 */ /* 0x000fe80000100a00 */
[----:B------:R-:W5:Y:S04]  /*588d0*/  LDL.LU R8, [R1+0x20] ;  /* 0x0000200001087983 */ /* 0x000f680000300800 */
[----:B-----5:R-:W-:Y:S04]  /*588e0*/  STL [R1+0x3b90], R8 ;  /* 0x003b900801007387 */ /* 0x020fe80000100800 */
[----:B------:R-:W5:Y:S01]  /*588f0*/  LDL.LU R9, [R1+0x24] ;  /* 0x0000240001097983 */ /* 0x000f620000300800 */
[----:B---3--:R-:W-:-:S03]  /*58900*/  IMAD R16, R11, 0x100, R10 ;  /* 0x000001000b107824 */ /* 0x008fc600078e020a */
[----:B-----5:R-:W-:Y:S04]  /*58910*/  STL [R1+0x3b94], R9 ;  /* 0x003b940901007387 */ /* 0x020fe80000100800 */
[----:B------:R-:W3:Y:S04]  /*58920*/  LDL.LU R10, [R1+0x28] ;  /* 0x00002800010a7983 */ /* 0x000ee80000300800 */
[----:B---3--:R0:W-:Y:S04]  /*58930*/  STL [R1+0x3b98], R10 ;  /* 0x003b980a01007387 */ /* 0x0081e80000100800 */
[----:B------:R-:W3:Y:S04]  /*58940*/  LDL.LU R11, [R1+0x2c] ;  /* 0x00002c00010b7983 */ /* 0x000ee80000300800 */
[----:B0-----:R-:W3:Y:S04]  /*58950*/  LDL.LU R10, [R1+0xb58] ;  /* 0x000b5800010a7983 */ /* 0x001ee80000300800 */
[----:B------:R-:W5:Y:S04]  /*58960*/  LDL.LU R9, [R1+0xb60] ;  /* 0x000b600001097983 */ /* 0x000f680000300800 */
[----:B------:R-:W5:Y:S04]  /*58970*/  LDL.LU R8, [R1+0xb68] ;  /* 0x000b680001087983 */ /* 0x000f680000300800 */
[----:B---3--:R-:W-:Y:S04]  /*58980*/  STL.64 [R1+0x3ba8], R10 ;  /* 0x003ba80a01007387 */ /* 0x008fe80000100a00 */
[----:B-----5:R0:W-:Y:S04]  /*58990*/  STL.64 [R1+0x3ba0], R8 ;  /* 0x003ba00801007387 */ /* 0x0201e80000100a00 */
[----:B0-----:R-:W3:Y:S04]  /*589a0*/  LDL.LU R8, [R1+0x30] ;  /* 0x0000300001087983 */ /* 0x001ee80000300800 */
[----:B------:R-:W3:Y:S04]  /*589b0*/  LDL.LU R9, [R1+0x34] ;  /* 0x0000340001097983 */ /* 0x000ee80000300800 */
[----:B------:R-:W5:Y:S04]  /*589c0*/  LDL.LU R10, [R1+0x38] ;  /* 0x00003800010a7983 */ /* 0x000f680000300800 */
[----:B------:R-:W5:Y:S04]  /*589d0*/  LDL.LU R11, [R1+0x3c] ;  /* 0x00003c00010b7983 */ /* 0x000f680000300800 */
[----:B------:R-:W2:Y:S04]  /*589e0*/  LDL.LU R5, [R1+0xb30] ;  /* 0x000b300001057983 */ /* 0x000ea80000300800 */
[----:B------:R-:W2:Y:S04]  /*589f0*/  LDL.LU R19, [R1+0xb2c] ;  /* 0x000b2c0001137983 */ /* 0x000ea80000300800 */
[----:B-----5:R-:W-:Y:S04]  /*58a00*/  STL.64 [R1+0x3bb8], R10 ;  /* 0x003bb80a01007387 */ /* 0x020fe80000100a00 */
        /* <DEDUP_REMOVED lines=19> */
[----:B----4-:R-:W-:-:S02]  /*58b40*/  IMAD R12, R14, 0x100, R13 ;  /* 0x000001000e0c7824 */ /* 0x010fc400078e020d */
[----:B--2---:R-:W-:Y:S02]  /*58b50*/  IMAD R13, R0, 0x100, R15 ;  /* 0x00000100000d7824 */ /* 0x004fe400078e020f */
[----:B------:R-:W-:Y:S02]  /*58b60*/  IMAD R17, R25, 0x100, R24 ;  /* 0x0000010019117824 */ /* 0x000fe400078e0218 */
[----:B------:R-:W-:Y:S02]  /*58b70*/  IMAD R18, R27, 0x100, R26 ;  /* 0x000001001b127824 */ /* 0x000fe400078e021a */
[----:B------:R-:W-:Y:S02]  /*58b80*/  IMAD R15, R29, 0x100, R6 ;  /* 0x000001001d0f7824 */ /* 0x000fe400078e0206 */
[----:B------:R-:W-:Y:S02]  /*58b90*/  IMAD R14, R7, 0x100, R28 ;  /* 0x00000100070e7824 */ /* 0x000fe400078e021c */
[----:B------:R-:W-:Y:S01]  /*58ba0*/  IMAD R19, R19, 0x100, R5 ;  /* 0x0000010013137824 */ /* 0x000fe200078e0205 */
[----:B-----5:R-:W-:Y:S04]  /*58bb0*/  STL.64 [R1+0x3be8], R10 ;  /* 0x003be80a01007387 */ /* 0x020fe80000100a00 */
[----:B---3--:R0:W-:Y:S04]  /*58bc0*/  STL.64 [R1+0x3be0], R8 ;  /* 0x003be00801007387 */ /* 0x0081e80000100a00 */
        /* <DEDUP_REMOVED lines=17> */
[----:B------:R-:W2:Y:S01]  /*58ce0*/  LDL.LU R5, [R1+0x3bf0] ;  /* 0x003bf00001057983 */ /* 0x000ea20000300800 */
[----:B------:R-:W-:-:S02]  /*58cf0*/  F2FP.F16.E4M3.UNPACK_B R12, R12 ;  /* 0x0000000cff0c723e */ /* 0x000fc400020006ff */
[----:B------:R-:W-:Y:S02]  /*58d00*/  F2FP.F16.E4M3.UNPACK_B R13, R13 ;  /* 0x0000000dff0d723e */ /* 0x000fe400020006ff */
        /* <DEDUP_REMOVED lines=19> */
[----:B------:R-:W4:Y:S02]  /*58e40*/  LDL.LU R8, [R1+0x3bcc] ;  /* 0x003bcc0001087983 */ /* 0x000f240000300800 */
[----:B----4-:R-:W-:Y:S02]  /*58e50*/  IMAD R13, R13, 0x100, R8 ;  /* 0x000001000d0d7824 */ /* 0x010fe400078e0208 */
[----:B------:R-:W5:Y:S02]  /*58e60*/  LDL.LU R8, [R1+0x3bc8] ;  /* 0x003bc80001087983 */ /* 0x000f640000300800 */
[----:B-----5:R-:W-:Y:S02]  /*58e70*/  IMAD R14, R14, 0x100, R8 ;  /* 0x000001000e0e7824 */ /* 0x020fe400078e0208 */
[----:B------:R-:W2:Y:S01]  /*58e80*/  LDL.LU R8, [R1+0x3bc4] ;  /* 0x003bc40001087983 */ /* 0x000ea20000300800 */
[----:B------:R-:W-:Y:S02]  /*58e90*/  F2FP.F16.E4M3.UNPACK_B R16, R16 ;  /* 0x00000010ff10723e */ /* 0x000fe400020006ff */
[----:B------:R-:W-:-:S02]  /*58ea0*/  F2FP.F16.E4M3.UNPACK_B R17, R17 ;  /* 0x00000011ff11723e */ /* 0x000fc400020006ff */
[----:B------:R-:W-:Y:S02]  /*58eb0*/  F2FP.F16.E4M3.UNPACK_B R18, R18 ;  /* 0x00000012ff12723e */ /* 0x000fe400020006ff */
[----:B------:R-:W-:Y:S01]  /*58ec0*/  F2FP.F16.E4M3.UNPACK_B R19, R19 ;  /* 0x00000013ff13723e */ /* 0x000fe200020006ff */
[----:B--2---:R-:W-:Y:S02]  /*58ed0*/  IMAD R15, R15, 0x100, R8 ;  /* 0x000001000f0f7824 */ /* 0x004fe400078e0208 */
[----:B------:R-:W2:Y:S04]  /*58ee0*/  LDL.LU R8, [R1+0x3bc0] ;  /* 0x003bc00001087983 */ /* 0x000ea80000300800 */
        /* <DEDUP_REMOVED lines=12> */
[----:B0-----:R-:W2:Y:S04]  /*58fb0*/  LDL.LU R16, [R1+0xb54] ;  /* 0x000b540001107983 */ /* 0x001ea80000300800 */
[----:B------:R-:W3:Y:S04]  /*58fc0*/  LDL.LU R17, [R1+0xb5c] ;  /* 0x000b5c0001117983 */ /* 0x000ee80000300800 */
[----:B-1----:R-:W4:Y:S04]  /*58fd0*/  LDL.LU R18, [R1+0xb64] ;  /* 0x000b640001127983 */ /* 0x002f280000300800 */
[----:B------:R-:W5:Y:S01]  /*58fe0*/  LDL.LU R19, [R1+0xb70] ;  /* 0x000b700001137983 */ /* 0x000f620000300800 */
[----:B------:R-:W-:Y:S01]  /*58ff0*/  F2FP.F16.E4M3.UNPACK_B R12, R12 ;  /* 0x0000000cff0c723e */ /* 0x000fe200020006ff */
[----:B--2---:R-:W-:-:S02]  /*59000*/  IMAD R16, R16, 0x100, R10 ;  /* 0x0000010010107824 */ /* 0x004fc400078e020a */
[----:B---3--:R-:W-:Y:S01]  /*59010*/  IMAD R17, R17, 0x100, R9 ;  /* 0x0000010011117824 */ /* 0x008fe200078e0209 */
[----:B------:R-:W2:Y:S04]  /*59020*/  LDL.LU R10, [R1+0x3b98] ;  /* 0x003b9800010a7983 */ /* 0x000ea80000300800 */
[----:B------:R-:W2:Y:S01]  /*59030*/  LDL.LU R9, [R1+0x3b94] ;  /* 0x003b940001097983 */ /* 0x000ea20000300800 */
[----:B----4-:R-:W-:-:S03]  /*59040*/  IMAD R18, R18, 0x100, R8 ;  /* 0x0000010012127824 */ /* 0x010fc600078e0208 */
[----:B------:R-:W2:Y:S01]  /*59050*/  LDL.LU R8, [R1+0x3b90] ;  /* 0x003b900001087983 */ /* 0x000ea20000300800 */
[----:B------:R-:W-:Y:S02]  /*59060*/  F2FP.F16.E4M3.UNPACK_B R13, R13 ;  /* 0x0000000dff0d723e */ /* 0x000fe400020006ff */
[----:B------:R-:W-:Y:S02]  /*59070*/  F2FP.F16.E4M3.UNPACK_B R14, R14 ;  /* 0x0000000eff0e723e */ /* 0x000fe400020006ff */
[----:B------:R-:W-:-:S07]  /*59080*/  F2FP.F16.E4M3.UNPACK_B R15, R15 ;  /* 0x0000000fff0f723e */ /* 0x000fce00020006ff */
[C---:B--2---:R-:W-:Y:S06]  /*59090*/  HMMA.16816.F32 R8, R12.reuse, R4, R8 ;  /* 0x000000040c08723c */ /* 0x044fec0000001808 */
[----:B------:R-:W-:-:S15]  /*590a0*/  HMMA.16816.F32 R12, R12, R2, R24 ;  /* 0x000000020c0c723c */ /* 0x000fde0000001818 */
[----:B------:R-:W-:-:S02]  /*590b0*/  NOP ;  /* 0x0000000000007918 */ /* 0x000fc40000000000 */
[----:B------:R-:W-:Y:S04]  /*590c0*/  STL.64 [R1+0x190], R8 ;  /* 0x0001900801007387 */ /* 0x000fe80000100a00 */
[----:B------:R0:W-:Y:S04]  /*590d0*/  STL.64 [R1+0x198], R10 ;  /* 0x0001980a01007387 */ /* 0x0001e80000100a00 */
[----:B0-----:R-:W2:Y:S04]  /*590e0*/  LDL.LU.64 R10, [R1+0x3b88] ;  /* 0x003b8800010a7983 */ /* 0x001ea80000300a00 */
[----:B------:R-:W3:Y:S04]  /*590f0*/  LDL.LU.64 R8, [R1+0x3b80] ;  /* 0x003b800001087983 */ /* 0x000ee80000300a00 */
[----:B------:R-:W4:Y:S04]  /*59100*/  LDL.LU.64 R26, [R1+0x3b78] ;  /* 0x003b7800011a7983 */ /* 0x000f280000300a00 */
[----:B------:R-:W4:Y:S04]  /*59110*/  LDL.LU.64 R24, [R1+0x3b70] ;  /* 0x003b700001187983 */ /* 0x000f280000300a00 */
[----:B------:R-:W-:Y:S04]  /*59120*/  STL.64 [R1+0x180], R12 ;  /* 0x0001800c01007387 */ /* 0x000fe80000100a00 */
[----:B------:R0:W-:Y:S04]  /*59130*/  STL.64 [R1+0x188], R14 ;  /* 0x0001880e01007387 */ /* 0x0001e80000100a00 */
[----:B0-----:R-:W2:Y:S04]  /*59140*/  LDL.LU R14, [R1+0xbb8] ;  /* 0x000bb800010e7983 */ /* 0x001ea80000300800 */
[----:B------:R-:W2:Y:S01]  /*59150*/  LDL.LU R15, [R1+0xbb4] ;  /* 0x000bb400010f7983 */ /* 0x000ea20000300800 */
[----:B-----5:R-:W-:Y:S01]  /*59160*/  IMAD R19, R0, 0x100, R19 ;  /* 0x0000010000137824 */ /* 0x020fe200078e0213 */
[----:B------:R-:W-:-:S02]  /*59170*/  F2FP.F16.E4M3.UNPACK_B R16, R16 ;  /* 0x00000010ff10723e */ /* 0x000fc400020006ff */
[----:B------:R-:W-:Y:S02]  /*59180*/  F2FP.F16.E4M3.UNPACK_B R17, R17 ;  /* 0x00000011ff11723e */ /* 0x000fe400020006ff */
[----:B------:R-:W-:Y:S02]  /*59190*/  F2FP.F16.E4M3.UNPACK_B R18, R18 ;  /* 0x00000012ff12723e */ /* 0x000fe400020006ff */
[----:B------:R-:W-:Y:S01]  /*591a0*/  F2FP.F16.E4M3.UNPACK_B R19, R19 ;  /* 0x00000013ff13723e */ /* 0x000fe200020006ff */
[----:B------:R-:W-:Y:S02]  /*591b0*/  IMAD R0, R21, 0x100, R20 ;  /* 0x0000010015007824 */ /* 0x000fe400078e0214 */
[----:B------:R-:W-:Y:S02]  /*591c0*/  IMAD R6, R6, 0x100, R22 ;  /* 0x0000010006067824 */ /* 0x000fe400078e0216 */
[----:B------:R-:W-:Y:S02]  /*591d0*/  IMAD R7, R7, 0x100, R23 ;  /* 0x0000010007077824 */ /* 0x000fe400078e0217 */
[----:B------:R-:W-:Y:S01]  /*591e0*/  IMAD R12, R29, 0x100, R28 ;  /* 0x000001001d0c7824 */ /* 0x000fe200078e021c */
[----:B------:R0:W-:Y:S01]  /*591f0*/  STL [R1+0x3b58], R5 ;  /* 0x003b580501007387 */ /* 0x0001e20000100800 */
[----:B----4-:R-:W-:Y:S03]  /*59200*/  HMMA.16816.F32 R20, R16, R4, R24 ;  /* 0x000000041014723c */ /* 0x010fe60000001818 */
[----:B0-----:R-:W4:Y:S01]  /*59210*/  LDL.LU R5, [R1+0xb98] ;  /* 0x000b980001057983 */ /* 0x001f220000300800 */
[----:B---3--:R-:W-:-:S03]  /*59220*/  IMAD.MOV.U32 R13, RZ, RZ, R9 ;  /* 0x000000ffff0d7224 */ /* 0x008fc600078e0009 */
[----:B------:R-:W-:Y:S02]  /*59230*/  F2FP.F16.E4M3.UNPACK_B R24, R0 ;  /* 0x00000000ff18723e */ /* 0x000fe400020006ff */
[----:B------:R-:W-:Y:S02]  /*59240*/  F2FP.F16.E4M3.UNPACK_B R25, R6 ;  /* 0x00000006ff19723e */ /* 0x000fe400020006ff */
[----:B------:R-:W-:Y:S01]  /*59250*/  F2FP.F16.E4M3.UNPACK_B R27, R12 ;  /* 0x0000000cff1b723e */ /* 0x000fe200020006ff */
[----:B------:R-:W-:-:S11]  /*59260*/  IMAD.MOV.U32 R12, RZ, RZ, R8 ;  /* 0x000000ffff0c7224 */ /* 0x000fd600078e0008 */
[----:B------:R-:W-:Y:S04]  /*59270*/  STL.64 [R1+0x170], R20 ;  /* 0x0001701401007387 */ /* 0x000fe80000100a00 */
[----:B------:R-:W-:Y:S04]  /*59280*/  STL.64 [R1+0x178], R22 ;  /* 0x0001781601007387 */ /* 0x000fe80000100a00 */
[----:B------:R-:W3:Y:S04]  /*59290*/  LDL.LU R0, [R1+0xbac] ;  /* 0x000bac0001007983 */ /* 0x000ee80000300800 */
[----:B------:R-:W3:Y:S04]  /*592a0*/  LDL.LU R6, [R1+0xbb0] ;  /* 0x000bb00001067983 */ /* 0x000ee80000300800 */
[----:B--2---:R0:W-:Y:S04]  /*592b0*/  STL.64 [R1+0x3b40], R14 ;  /* 0x003b400e01007387 */ /* 0x0041e80000100a00 */
[----:B------:R-:W2:Y:S04]  /*592c0*/  LDL.LU R8, [R1+0x3b68] ;  /* 0x003b680001087983 */ /* 0x000ea80000300800 */
[----:B------:R-:W2:Y:S01]  /*592d0*/  LDL.LU R9, [R1+0x3b64] ;  /* 0x003b640001097983 */ /* 0x000ea20000300800 */
[----:B0-----:R-:W-:-:S02]  /*592e0*/  IMAD.MOV.U32 R14, RZ, RZ, R10 ;  /* 0x000000ffff0e7224 */ /* 0x001fc400078e000a */
[----:B------:R-:W-:Y:S01]  /*592f0*/  IMAD.MOV.U32 R15, RZ, RZ, R11 ;  /* 0x000000ffff0f7224 */ /* 0x000fe200078e000b */
[----:B------:R-:W2:Y:S04]  /*59300*/  LDL.LU R10, [R1+0x3b60] ;  /* 0x003b6000010a7983 */ /* 0x000ea80000300800 */
[----:B------:R-:W2:Y:S04]  /*59310*/  LDL.LU R11, [R1+0x3b5c] ;  /* 0x003b5c00010b7983 */ /* 0x000ea80000300800 */
[----:B------:R-:W-:Y:S04]  /*59320*/  STL.64 [R1+0x3b50], R14 ;  /* 0x003b500e01007387 */ /* 0x000fe80000100a00 */
[----:B------:R0:W-:Y:S04]  /*59330*/  STL.64 [R1+0x3b48], R12 ;  /* 0x003b480c01007387 */ /* 0x0001e80000100a00 */
[----:B0-----:R-:W5:Y:S04]  /*59340*/  LDL.LU R12, [R1+0x2e0] ;  /* 0x0002e000010c7983 */ /* 0x001f680000300800 */
[----:B------:R-:W5:Y:S04]  /*59350*/  LDL.LU R13, [R1+0x2e4] ;  /* 0x0002e400010d7983 */ /* 0x000f680000300800 */
[----:B------:R-:W5:Y:S04]  /*59360*/  LDL.LU R14, [R1+0x2e8] ;  /* 0x0002e800010e7983 */ /* 0x000f680000300800 */
[----:B------:R-:W5:Y:S01]  /*59370*/  LDL.LU R15, [R1+0x2ec] ;  /* 0x0002ec00010f7983 */ /* 0x000f620000300800 */
[----:B--2---:R-:W-:Y:S03]  /*59380*/  HMMA.16816.F32 R20, R16, R2, R8 ;  /* 0x000000021014723c */ /* 0x004fe60000001808 */
[----:B------:R-:W4:Y:S04]  /*59390*/  LDL.LU R8, [R1+0xb94] ;  /* 0x000b940001087983 */ /* 0x000f280000300800 */
[----:B------:R-:W2:Y:S01]  /*593a0*/  LDL.LU R16, [R1+0xba0] ;  /* 0x000ba00001107983 */ /* 0x000ea20000300800 */
[----:B------:R-:W-:-:S15]  /*593b0*/  F2FP.F16.E4M3.UNPACK_B R26, R7 ;  /* 0x00000007ff1a723e */ /* 0x000fde00020006ff */
[----:B------:R0:W-:Y:S04]  /*593c0*/  STL.64 [R1+0x120], R20 ;  /* 0x0001201401007387 */ /* 0x0001e80000100a00 */
[----:B------:R1:W-:Y:S04]  /*593d0*/  STL.64 [R1+0x128], R22 ;  /* 0x0001281601007387 */ /* 0x0003e80000100a00 */
[----:B------:R-:W2:Y:S04]  /*593e0*/  LDL.LU R9, [R1+0xb9c] ;  /* 0x000b9c0001097983 */ /* 0x000ea80000300800 */
[----:B------:R-:W3:Y:S04]  /*593f0*/  LDL.LU R10, [R1+0xba8] ;  /* 0x000ba800010a7983 */ /* 0x000ee80000300800 */
[----:B------:R-:W3:Y:S04]  /*59400*/  LDL.LU R11, [R1+0xba4] ;  /* 0x000ba400010b7983 */ /* 0x000ee80000300800 */
[----:B------:R-:W2:Y:S04]  /*59410*/  LDL.LU R29, [R1+0xbc0] ;  /* 0x000bc000011d7983 */ /* 0x000ea80000300800 */
[----:B------:R-:W2:Y:S04]  /*59420*/  LDL.LU R17, [R1+0xbbc] ;  /* 0x000bbc0001117983 */ /* 0x000ea80000300800 */
[----:B------:R-:W2:Y:S04]  /*59430*/  LDL.LU R18, [R1+0xbc8] ;  /* 0x000bc80001127983 */ /* 0x000ea80000300800 */
[----:B------:R-:W2:Y:S04]  /*59440*/  LDL.LU R19, [R1+0xbc4] ;  /* 0x000bc40001137983 */ /* 0x000ea80000300800 */
[----:B------:R-:W2:Y:S04]  /*59450*/  LDL.LU R7, [R1+0xbd0] ;  /* 0x000bd00001077983 */ /* 0x000ea80000300800 */
[----:B------:R-:W2:Y:S04]  /*59460*/  LDL.LU R28, [R1+0xbcc] ;  /* 0x000bcc00011c7983 */ /* 0x000ea80000300800 */
[----:B0-----:R-:W2:Y:S04]  /*59470*/  LDL.LU R20, [R1+0x2c0] ;  /* 0x0002c00001147983 */ /* 0x001ea80000300800 */
[----:B------:R-:W2:Y:S04]  /*59480*/  LDL.LU R21, [R1+0x2c4] ;  /* 0x0002c40001157983 */ /* 0x000ea80000300800 */
[----:B-1----:R-:W2:Y:S04]  /*59490*/  LDL.LU R22, [R1+0x2c8] ;  /* 0x0002c80001167983 */ /* 0x002ea80000300800 */
[----:B------:R-:W2:Y:S01]  /*594a0*/  LDL.LU R23, [R1+0x2cc] ;  /* 0x0002cc0001177983 */ /* 0x000ea20000300800 */
[----:B----4-:R-:W-:-:S03]  /*594b0*/  IMAD R8, R8, 0x100, R5 ;  /* 0x0000010008087824 */ /* 0x010fc600078e0205 */
[----:B------:R-:W5:Y:S02]  /*594c0*/  LDL.LU R5, [R1+0x3b58] ;  /* 0x003b580001057983 */ /* 0x000f640000300800 */
[----:B-----5:R-:W-:-:S15]  /*594d0*/  HMMA.16816.F32 R12, R24, R4, R12 ;  /* 0x00000004180c723c */ /* 0x020fde000000180c */
[----:B------:R-:W-:-:S08]  /*594e0*/  NOP ;  /* 0x0000000000007918 */ /* 0x000fd00000000000 */
[----:B------:R-:W-:Y:S04]  /*594f0*/  STL.64 [R1+0x110], R12 ;  /* 0x0001100c01007387 */ /* 0x000fe80000100a00 */
[----:B------:R0:W-:Y:S04]  /*59500*/  STL.64 [R1+0x118], R14 ;  /* 0x0001180e01007387 */ /* 0x0001e80000100a00 */
[----:B0-----:R-:W4:Y:S04]  /*59510*/  LDL.LU.64 R14, [R1+0x3b50] ;  /* 0x003b5000010e7983 */ /* 0x001f280000300a00 */
[----:B------:R-:W4:Y:S02]  /*59520*/  LDL.LU.64 R12, [R1+0x3b48] ;  /* 0x003b4800010c7983 */ /* 0x000f240000300a00 */
[----:B----4-:R-:W-:Y:S02]  /*59530*/  HMMA.16816.F32 R24, R24, R2, R12 ;  /* 0x000000021818723c */ /* 0x010fe4000000180c */
[----:B------:R-:W4:-:S15]  /*59540*/  LDL.LU.64 R14, [R1+0x3b40] ;  /* 0x003b4000010e7983 */ /* 0x000f1e0000300a00 */
[----:B------:R-:W-:-:S06]  /*59550*/  NOP ;  /* 0x0000000000007918 */ /* 0x000fcc0000000000 */
[----:B------:R-:W-:Y:S04]  /*59560*/  STL [R1+0x39dc], R24 ;  /* 0x0039dc1801007387 */ /* 0x000fe80000100800 */
[----:B------:R-:W-:Y:S04]  /*59570*/  STL [R1+0x39d8], R25 ;  /* 0x0039d81901007387 */ /* 0x000fe80000100800 */
[----:B------:R-:W-:Y:S04]  /*59580*/  STL [R1+0x39d4], R26 ;  /* 0x0039d41a01007387 */ /* 0x000fe80000100800 */
[----:B------:R0:W-:Y:S04]  /*59590*/  STL [R1+0x39d0], R27 ;  /* 0x0039d01b01007387 */ /* 0x0001e80000100800 */
[----:B0-----:R-:W5:Y:S01]  /*595a0*/  LDL.LU R27, [R1+0xbe4] ;  /* 0x000be400011b7983 */ /* 0x001f620000300800 */
[----:B---3--:R-:W-:-:S02]  /*595b0*/  IMAD R10, R11, 0x100, R10 ;  /* 0x000001000b0a7824 */ /* 0x008fc400078e020a */
[----:B--2---:R-:W-:Y:S02]  /*595c0*/  IMAD R9, R9, 0x100, R16 ;  /* 0x0000010009097824 */ /* 0x004fe400078e0210 */
[----:B------:R-:W-:Y:S01]  /*595d0*/  IMAD R11, R0, 0x100, R6 ;  /* 0x00000100000b7824 */ /* 0x000fe200078e0206 */
[----:B------:R-:W-:Y:S02]  /*595e0*/  F2FP.F16.E4M3.UNPACK_B R8, R8 ;  /* 0x00000008ff08723e */ /* 0x000fe400020006ff */
[----:B------:R-:W-:Y:S02]  /*595f0*/  F2FP.F16.E4M3.UNPACK_B R10, R10 ;  /* 0x0000000aff0a723e */ /* 0x000fe400020006ff */
[----:B------:R-:W-:Y:S02]  /*59600*/  F2FP.F16.E4M3.UNPACK_B R9, R9 ;  /* 0x00000009ff09723e */ /* 0x000fe400020006ff */
[----:B------:R-:W-:-:S07]  /*59610*/  F2FP.F16.E4M3.UNPACK_B R11, R11 ;  /* 0x0000000bff0b723e */ /* 0x000fce00020006ff */
[----:B------:R-:W-:Y:S01]  /*59620*/  HMMA.16816.F32 R20, R8, R4, R20 ;  /* 0x000000040814723c */ /* 0x000fe20000001814 */
[----:B------:R-:W-:Y:S02]  /*59630*/  IMAD R17, R17, 0x100, R29 ;  /* 0x0000010011117824 */ /* 0x000fe400078e021d */
[----:B------:R-:W-:Y:S02]  /*59640*/  IMAD R18, R19, 0x100, R18 ;  /* 0x0000010013127824 */ /* 0x000fe400078e0212 */
[----:B------:R-:W-:-:S15]  /*59650*/  IMAD R19, R28, 0x100, R7 ;  /* 0x000001001c137824 */ /* 0x000fde00078e0207 */
[----:B------:R-:W-:-:S04]  /*59660*/  NOP ;  /* 0x0000000000007918 */ /* 0x000fc80000000000 */
[----:B------:R-:W-:Y:S02]  /*59670*/  IMAD.MOV.U32 R7, RZ, RZ, R23 ;  /* 0x000000ffff077224 */ /* 0x000fe400078e0017 */
[----:B----4-:R-:W-:Y:S01]  /*59680*/  IMAD R16, R15, 0x100, R14 ;  /* 0x000001000f107824 */ /* 0x010fe200078e020e */
[----:B-----5:R0:W-:Y:S04]  /*59690*/  STL [R1+0x3b38], R27 ;  /* 0x003b381b01007387 */ /* 0x0201e80000100800 */
[----:B------:R-:W2:Y:S04]  /*596a0*/  LDL.LU R24, [R1+0x2b0] ;  /* 0x0002b00001187983 */ /* 0x000ea80000300800 */
[----:B------:R-:W2:Y:S04]  /*596b0*/  LDL.LU R25, [R1+0x2b4] ;  /* 0x0002b40001197983 */ /* 0x000ea80000300800 */
[----:B------:R-:W2:Y:S04]  /*596c0*/  LDL.LU R26, [R1+0x2b8] ;  /* 0x0002b800011a7983 */ /* 0x000ea80000300800 */
[----:B0-----:R-:W2:Y:S04]  /*596d0*/  LDL.LU R27, [R1+0x2bc] ;  /* 0x0002bc00011b7983 */ /* 0x001ea80000300800 */
[----:B------:R-:W3:Y:S04]  /*596e0*/  LDL.LU R6, [R1+0xbf0] ;  /* 0x000bf00001067983 */ /* 0x000ee80000300800 */
[----:B------:R-:W3:Y:S04]  /*596f0*/  LDL.LU R0, [R1+0xbec] ;  /* 0x000bec0001007983 */ /* 0x000ee80000300800 */
[----:B------:R-:W4:Y:S04]  /*59700*/  LDL.LU R12, [R1+0x2a0] ;  /* 0x0002a000010c7983 */ /* 0x000f280000300800 */
[----:B------:R-:W4:Y:S04]  /*59710*/  LDL.LU R13, [R1+0x2a4] ;  /* 0x0002a400010d7983 */ /* 0x000f280000300800 */
[----:B------:R-:W4:Y:S04]  /*59720*/  LDL.LU R14, [R1+0x2a8] ;  /* 0x0002a800010e7983 */ /* 0x000f280000300800 */
[----:B------:R-:W4:Y:S04]  /*59730*/  LDL.LU R15, [R1+0x2ac] ;  /* 0x0002ac00010f7983 */ /* 0x000f280000300800 */
[----:B------:R-:W5:Y:S04]  /*59740*/  LDL.LU R29, [R1+0x3b3c] ;  /* 0x003b3c00011d7983 */ /* 0x000f680000300800 */
[----:B------:R0:W-:Y:S04]  /*59750*/  STL.64 [R1+0x160], R20 ;  /* 0x0001601401007387 */ /* 0x0001e80000100a00 */
[----:B------:R1:W-:Y:S04]  /*59760*/  STL [R1+0x168], R22 ;  /* 0x0001681601007387 */ /* 0x0003e80000100800 */
[----:B0-----:R-:W3:Y:S04]  /*59770*/  LDL.LU R20, [R1+0xbf8] ;  /* 0x000bf80001147983 */ /* 0x001ee80000300800 */
[----:B------:R-:W3:Y:S04]  /*59780*/  LDL.LU R21, [R1+0xbf4] ;  /* 0x000bf40001157983 */ /* 0x000ee80000300800 */
[----:B-1----:R-:W4:Y:S04]  /*59790*/  LDL.LU R22, [R1+0xc00] ;  /* 0x000c000001167983 */ /* 0x002f280000300800 */
[----:B------:R-:W4:Y:S01]  /*597a0*/  LDL.LU R23, [R1+0xbfc] ;  /* 0x000bfc0001177983 */ /* 0x000f220000300800 */
[----:B--2---:R-:W-:Y:S03]  /*597b0*/  HMMA.16816.F32 R8, R8, R2, R24 ;  /* 0x000000020808723c */ /* 0x004fe60000001818 */
[----:B----4-:R-:W-:Y:S04]  /*597c0*/  STL.64 [R1+0x3b30], R22 ;  /* 0x003b301601007387 */ /* 0x010fe80000100a00 */
[----:B---3--:R0:W-:Y:S04]  /*597d0*/  STL.64 [R1+0x3b28], R20 ;  /* 0x003b281401007387 */ /* 0x0081e80000100a00 */
[----:B0-----:R-:W2:Y:S04]  /*597e0*/  LDL.LU R20, [R1+0x290] ;  /* 0x0002900001147983 */ /* 0x001ea80000300800 */
[----:B------:R-:W2:Y:S04]  /*597f0*/  LDL.LU R21, [R1+0x294] ;  /* 0x0002940001157983 */ /* 0x000ea80000300800 */
[----:B------:R-:W2:Y:S01]  /*59800*/  LDL.LU R22, [R1+0x298] ;  /* 0x0002980001167983 */ /* 0x000ea20000300800 */
[----:B-----5:R-:W-:-:S03]  /*59810*/  IMAD.MOV.U32 R23, RZ, RZ, R29 ;  /* 0x000000ffff177224 */ /* 0x020fc600078e001d */
[----:B------:R-:W3:Y:S04]  /*59820*/  LDL.LU R28, [R1+0xc08] ;  /* 0x000c0800011c7983 */ /* 0x000ee80000300800 */
[----:B------:R-:W3:Y:S04]  /*59830*/  LDL.LU R29, [R1+0xc04] ;  /* 0x000c0400011d7983 */ /* 0x000ee80000300800 */
[----:B------:R0:W-:Y:S01]  /*59840*/  STL [R1+0x39e0], R7 ;  /* 0x0039e00701007387 */ /* 0x0001e20000100800 */
[----:B------:R-:W-:Y:S02]  /*59850*/  IMAD.MOV.U32 R24, RZ, RZ, R9 ;  /* 0x000000ffff187224 */ /* 0x000fe400078e0009 */
[----:B------:R-:W-:-:S02]  /*59860*/  IMAD.MOV.U32 R25, RZ, RZ, R10 ;  /* 0x000000ffff197224 */ /* 0x000fc400078e000a */
[----:B------:R-:W-:Y:S01]  /*59870*/  IMAD.MOV.U32 R26, RZ, RZ, R11 ;  /* 0x000000ffff1a7224 */ /* 0x000fe200078e000b */
[----:B0-----:R-:W4:Y:S04]  /*59880*/  LDL.LU R7, [R1+0xbe8] ;  /* 0x000be80001077983 */ /* 0x001f280000300800 */
[----:B------:R-:W4:Y:S04]  /*59890*/  LDL.LU R27, [R1+0x3b38] ;  /* 0x003b3800011b7983 */ /* 0x000f280000300800 */
[----:B------:R0:W-:Y:S04]  /*598a0*/  STL [R1+0x100], R8 ;  /* 0x0001000801007387 */ /* 0x0001e80000100800 */
[----:B0-----:R-:W5:Y:S04]  /*598b0*/  LDL.LU R8, [R1+0xbd8] ;  /* 0x000bd80001087983 */ /* 0x001f680000300800 */
[----:B------:R-:W5:Y:S04]  /*598c0*/  LDL.LU R9, [R1+0xbd4] ;  /* 0x000bd40001097983 */ /* 0x000f680000300800 */
[----:B------:R-:W3:Y:S04]  /*598d0*/  LDL.LU R10, [R1+0xbe0] ;  /* 0x000be000010a7983 */ /* 0x000ee80000300800 */
[----:B------:R-:W3:Y:S01]  /*598e0*/  LDL.LU R11, [R1+0xbdc] ;  /* 0x000bdc00010b7983 */ /* 0x000ee20000300800 */
[----:B------:R-:W-:-:S02]  /*598f0*/  F2FP.F16.E4M3.UNPACK_B R16, R16 ;  /* 0x00000010ff10723e */ /* 0x000fc400020006ff */
[----:B------:R-:W-:Y:S02]  /*59900*/  F2FP.F16.E4M3.UNPACK_B R17, R17 ;  /* 0x00000011ff11723e */ /* 0x000fe400020006ff */
[----:B------:R-:W-:Y:S02]  /*59910*/  F2FP.F16.E4M3.UNPACK_B R18, R18 ;  /* 0x00000012ff12723e */ /* 0x000fe400020006ff */
[----:B------:R-:W-:-:S07]  /*59920*/  F2FP.F16.E4M3.UNPACK_B R19, R19 ;  /* 0x00000013ff13723e */ /* 0x000fce00020006ff */
[----:B------:R-:W-:-:S15]  /*59930*/  HMMA.16816.F32 R12, R16, R4, R12 ;  /* 0x00000004100c723c */ /* 0x000fde000000180c */
[----:B------:R-:W-:-:S08]  /*59940*/  NOP ;  /* 0x0000000000007918 */ /* 0x000fd00000000000 */
[----:B------:R0:W-:Y:S04]  /*59950*/  STL [R1+0x3a08], R12 ;  /* 0x003a080c01007387 */ /* 0x0001e80000100800 */
[----:B------:R1:W-:Y:S04]  /*59960*/  STL [R1+0x3998], R13 ;  /* 0x0039980d01007387 */ /* 0x0003e80000100800 */
[----:B------:R1:W-:Y:S04]  /*59970*/  STL [R1+0x3994], R14 ;  /* 0x0039940e01007387 */ /* 0x0003e80000100800 */
[----:B------:R1:W-:Y:S04]  /*59980*/  STL [R1+0x3990], R15 ;  /* 0x0039900f01007387 */ /* 0x0003e80000100800 */
[----:B0-----:R-:W4:Y:S04]  /*59990*/  LDL.LU R12, [R1+0x280] ;  /* 0x00028000010c7983 */ /* 0x001f280000300800 */
[----:B-1----:R-:W4:Y:S04]  /*599a0*/  LDL.LU R13, [R1+0x284] ;  /* 0x00028400010d7983 */ /* 0x002f280000300800 */
[----:B------:R-:W4:Y:S04]  /*599b0*/  LDL.LU R14, [R1+0x288] ;  /* 0x00028800010e7983 */ /* 0x000f280000300800 */
[----:B------:R-:W4:Y:S01]  /*599c0*/  LDL.LU R15, [R1+0x28c] ;  /* 0x00028c00010f7983 */ /* 0x000f220000300800 */
[----:B--2---:R-:W-:Y:S01]  /*599d0*/  HMMA.16816.F32 R16, R16, R2, R20 ;  /* 0x000000021010723c */ /* 0x004fe20000001814 */
[----:B-----5:R-:W-:-:S02]  /*599e0*/  IMAD R8, R9, 0x100, R8 ;  /* 0x0000010009087824 */ /* 0x020fc400078e0208 */
[----:B---3--:R-:W-:Y:S02]  /*599f0*/  IMAD R9, R11, 0x100, R10 ;  /* 0x000001000b097824 */ /* 0x008fe400078e020a */
[----:B------:R-:W-:Y:S02]  /*59a00*/  IMAD R11, R0, 0x100, R6 ;  /* 0x00000100000b7824 */ /* 0x000fe400078e0206 */
[----:B----4-:R-:W-:Y:S01]  /*59a10*/  IMAD R10, R27, 0x100, R7 ;  /* 0x000001001b0a7824 */ /* 0x010fe200078e0207 */
[----:B------:R-:W2:Y:S04]  /*59a20*/  LDL.LU R6, [R1+0xc10] ;  /* 0x000c100001067983 */ /* 0x000ea80000300800 */
[----:B------:R-:W2:-:S12]  /*59a30*/  LDL.LU R0, [R1+0xc0c] ;  /* 0x000c0c0001007983 */ /* 0x000e980000300800 */
[----:B------:R-:W-:Y:S01]  /*59a40*/  IMAD.MOV.U32 R27, RZ, RZ, R16 ;  /* 0x000000ffff1b7224 */ /* 0x000fe200078e0010 */
[----:B------:R-:W3:Y:S04]  /*59a50*/  LDL.LU.64 R22, [R1+0x3b30] ;  /* 0x003b300001167983 */ /* 0x000ee80000300a00 */
[----:B------:R-:W4:Y:S04]  /*59a60*/  LDL.LU.64 R20, [R1+0x3b28] ;  /* 0x003b280001147983 */ /* 0x000f280000300a00 */
[----:B------:R-:W-:Y:S04]  /*59a70*/  STL [R1+0xf4], R17 ;  /* 0x0000f41101007387 */ /* 0x000fe80000100800 */
[----:B------:R0:W-:Y:S04]  /*59a80*/  STL.64 [R1+0xf8], R18 ;  /* 0x0000f81201007387 */ /* 0x0001e80000100a00 */
[----:B------:R-:W-:Y:S04]  /*59a90*/  STL.64 [R1+0x39f0], R26 ;  /* 0x0039f01a01007387 */ /* 0x000fe80000100a00 */
[----:B------:R1:W-:Y:S04]  /*59aa0*/  STL.64 [R1+0x39e8], R24 ;  /* 0x0039e81801007387 */ /* 0x0003e80000100a00 */
[----:B------:R-:W5:Y:S01]  /*59ab0*/  LDL.LU R7, [R1+0xc24] ;  /* 0x000c240001077983 */ /* 0x000f620000300800 */
[----:B0-----:R-:W-:-:S03]  /*59ac0*/  IMAD R18, R29, 0x100, R28 ;  /* 0x000001001d127824 */ /* 0x001fc600078e021c */
[----:B------:R-:W5:Y:S04]  /*59ad0*/  LDL.LU R28, [R1+0xc30] ;  /* 0x000c3000011c7983 */ /* 0x000f680000300800 */
[----:B------:R-:W5:Y:S04]  /*59ae0*/  LDL.LU R29, [R1+0xc2c] ;  /* 0x000c2c00011d7983 */ /* 0x000f680000300800 */
[----:B-1----:R-:W2:Y:S04]  /*59af0*/  LDL.LU R24, [R1+0x260] ;  /* 0x0002600001187983 */ /* 0x002ea80000300800 */
        /* <DEDUP_REMOVED lines=12> */
[----:B------:R-:W-:Y:S01]  /*59bc0*/  F2FP.F16.E4M3.UNPACK_B R11, R11 ;  /* 0x0000000bff0b723e */ /* 0x000fe200020006ff */
[----:B----4-:R-:W-:Y:S02]  /*59bd0*/  IMAD R16, R21, 0x100, R20 ;  /* 0x0000010015107824 */ /* 0x010fe400078e0214 */
[----:B------:R-:W-:Y:S02]  /*59be0*/  IMAD R17, R23, 0x100, R22 ;  /* 0x0000010017117824 */ /* 0x000fe400078e0216 */
[----:B------:R-:W-:Y:S01]  /*59bf0*/  IMAD R19, R0, 0x100, R6 ;  /* 0x0000010000137824 */ /* 0x000fe200078e0206 */
[----:B---3--:R-:W-:Y:S04]  /*59c00*/  STL.64 [R1+0x3b20], R26 ;  /* 0x003b201a01007387 */ /* 0x008fe80000100a00 */
[----:B--2---:R0:W-:Y:S04]  /*59c10*/  STL.64 [R1+0x3b18], R24 ;  /* 0x003b181801007387 */ /* 0x0041e80000100a00 */
[----:B------:R-:W2:Y:S04]  /*59c20*/  LDL.LU R20, [R1+0xc38] ;  /* 0x000c380001147983 */ /* 0x000ea80000300800 */
[----:B------:R-:W2:Y:S04]  /*59c30*/  LDL.LU R21, [R1+0xc34] ;  /* 0x000c340001157983 */ /* 0x000ea80000300800 */
[----:B------:R-:W3:Y:S04]  /*59c40*/  LDL.LU R22, [R1+0xc40] ;  /* 0x000c400001167983 */ /* 0x000ee80000300800 */
[----:B------:R-:W3:Y:S01]  /*59c50*/  LDL.LU R23, [R1+0xc3c] ;  /* 0x000c3c0001177983 */ /* 0x000ee20000300800 */
[----:B0-----:R-:W-:-:S15]  /*59c60*/  HMMA.16816.F32 R24, R8, R4, R12 ;  /* 0x000000040818723c */ /* 0x001fde000000180c */
[----:B------:R-:W-:-:S09]  /*59c70*/  NOP ;  /* 0x0000000000007918 */ /* 0x000fd20000000000 */
[----:B------:R-:W-:Y:S02]  /*59c80*/  IMAD.MOV.U32 R6, RZ, RZ, R26 ;  /* 0x000000ffff067224 */ /* 0x000fe400078e001a */
[----:B------:R-:W-:Y:S02]  /*59c90*/  IMAD.MOV.U32 R0, RZ, RZ, R27 ;  /* 0x000000ffff007224 */ /* 0x000fe400078e001b */
[----:B------:R-:W-:Y:S02]  /*59ca0*/  IMAD.MOV.U32 R14, RZ, RZ, R24 ;  /* 0x000000ffff0e7224 */ /* 0x000fe400078e0018 */
[----:B------:R-:W-:Y:S01]  /*59cb0*/  IMAD.MOV.U32 R13, RZ, RZ, R25 ;  /* 0x000000ffff0d7224 */ /* 0x000fe200078e0019 */
[----:B------:R-:W4:Y:S04]  /*59cc0*/  LDL.LU.64 R26, [R1+0x3b20] ;  /* 0x003b2000011a7983 */ /* 0x000f280000300a00 */
[----:B------:R-:W4:Y:S04]  /*59cd0*/  LDL.LU.64 R24, [R1+0x3b18] ;  /* 0x003b180001187983 */ /* 0x000f280000300a00 */
[----:B------:R0:W-:Y:S04]  /*59ce0*/  STL [R1+0x3a28], R0 ;  /* 0x003a280001007387 */ /* 0x0001e80000100800 */
[----:B0-----:R-:W2:Y:S04]  /*59cf0*/  LDL.LU R0, [R1+0xc28] ;  /* 0x000c280001007983 */ /* 0x001ea80000300800 */
[----:B------:R0:W-:Y:S04]  /*59d00*/  STL [R1+0x3a14], R6 ;  /* 0x003a140601007387 */ /* 0x0001e80000100800 */
[----:B0-----:R-:W5:Y:S04]  /*59d10*/  LDL.LU R6, [R1+0xc1c] ;  /* 0x000c1c0001067983 */ /* 0x001f680000300800 */
[----:B------:R0:W-:Y:S04]  /*59d20*/  STL [R1+0x3a10], R13 ;  /* 0x003a100d01007387 */ /* 0x0001e80000100800 */
[----:B------:R1:W-:Y:S04]  /*59d30*/  STL [R1+0x3a0c], R14 ;  /* 0x003a0c0e01007387 */ /* 0x0003e80000100800 */
[----:B------:R-:W3:Y:S04]  /*59d40*/  LDL.LU R12, [R1+0xd0] ;  /* 0x0000d000010c7983 */ /* 0x000ee80000300800 */
[----:B0-----:R-:W3:Y:S04]  /*59d50*/  LDL.LU R13, [R1+0xd4] ;  /* 0x0000d400010d7983 */ /* 0x001ee80000300800 */
[----:B-1----:R-:W3:Y:S04]  /*59d60*/  LDL.LU R14, [R1+0xd8] ;  /* 0x0000d800010e7983 */ /* 0x002ee80000300800 */
[----:B------:R-:W3:Y:S01]  /*59d70*/  LDL.LU R15, [R1+0xdc] ;  /* 0x0000dc00010f7983 */ /* 0x000ee20000300800 */
[----:B----4-:R-:W-:Y:S03]  /*59d80*/  HMMA.16816.F32 R8, R8, R2, R24 ;  /* 0x000000020808723c */ /* 0x010fe60000001818 */
[----:B------:R-:W4:Y:S04]  /*59d90*/  LDL.LU.64 R26, [R1+0x3b10] ;  /* 0x003b1000011a7983 */ /* 0x000f280000300a00 */
[----:B------:R-:W4:-:S15]  /*59da0*/  LDL.LU.64 R24, [R1+0x3b08] ;  /* 0x003b080001187983 */ /* 0x000f1e0000300a00 */
[----:B------:R-:W-:-:S01]  /*59db0*/  NOP ;  /* 0x0000000000007918 */ /* 0x000fc20000000000 */
[----:B------:R0:W-:Y:S04]  /*59dc0*/  STL.64 [R1+0xe0], R8 ;  /* 0x0000e00801007387 */ /* 0x0001e80000100a00 */
[----:B------:R1:W-:Y:S04]  /*59dd0*/  STL.64 [R1+0xe8], R10 ;  /* 0x0000e80a01007387 */ /* 0x0003e80000100a00 */
[----:B0-----:R-:W2:Y:S04]  /*59de0*/  LDL.LU R9, [R1+0xc18] ;  /* 0x000c180001097983 */ /* 0x001ea80000300800 */
[----:B-1----:R-:W2:Y:S04]  /*59df0*/  LDL.LU R10, [R1+0xc14] ;  /* 0x000c1400010a7983 */ /* 0x002ea80000300800 */
[----:B------:R-:W5:Y:S01]  /*59e00*/  LDL.LU R11, [R1+0xc20] ;  /* 0x000c2000010b7983 */ /* 0x000f620000300800 */
[----:B------:R-:W-:-:S02]  /*59e10*/  F2FP.F16.E4M3.UNPACK_B R16, R16 ;  /* 0x00000010ff10723e */ /* 0x000fc400020006ff */
[----:B------:R-:W-:Y:S02]  /*59e20*/  F2FP.F16.E4M3.UNPACK_B R17, R17 ;  /* 0x00000011ff11723e */ /* 0x000fe400020006ff */
[----:B------:R-:W-:Y:S02]  /*59e30*/  F2FP.F16.E4M3.UNPACK_B R18, R18 ;  /* 0x00000012ff12723e */ /* 0x000fe400020006ff */
[----:B------:R-:W-:-:S07]  /*59e40*/  F2FP.F16.E4M3.UNPACK_B R19, R19 ;  /* 0x00000013ff13723e */ /* 0x000fce00020006ff */
[----:B---3--:R-:W-:-:S15]  /*59e50*/  HMMA.16816.F32 R12, R16, R4, R12 ;  /* 0x00000004100c723c */ /* 0x008fde000000180c */
[----:B------:R-:W-:-:S08]  /*59e60*/  NOP ;  /* 0x0000000000007918 */ /* 0x000fd00000000000 */
[----:B------:R4:W-:Y:S01]  /*59e70*/  STL.64 [R1+0xd0], R12 ;  /* 0x0000d00c01007387 */ /* 0x0009e20000100a00 */
[----:B--2---:R-:W-:Y:S02]  /*59e80*/  IMAD R8, R10, 0x100, R9 ;  /* 0x000001000a087824 */ /* 0x004fe400078e0209 */
[----:B-----5:R-:W-:Y:S02]  /*59e90*/  IMAD R9, R6, 0x100, R11 ;  /* 0x0000010006097824 */ /* 0x020fe400078e020b */
[----:B------:R-:W-:Y:S02]  /*59ea0*/  IMAD R11, R29, 0x100, R28 ;  /* 0x000001001d0b7824 */ /* 0x000fe400078e021c */
[----:B------:R-:W-:Y:S02]  /*59eb0*/  IMAD.MOV.U32 R29, RZ, RZ, R14 ;  /* 0x000000ffff1d7224 */ /* 0x000fe400078e000e */
[----:B------:R-:W-:Y:S02]  /*59ec0*/  IMAD.MOV.U32 R28, RZ, RZ, R15 ;  /* 0x000000ffff1c7224 */ /* 0x000fe400078e000f */
[----:B----4-:R-:W-:Y:S03]  /*59ed0*/  HMMA.16816.F32 R12, R16, R2, R24 ;  /* 0x00000002100c723c */ /* 0x010fe60000001818 */
[----:B------:R-:W-:Y:S04]  /*59ee0*/  STL [R1+0x3974], R28 ;  /* 0x0039741c01007387 */ /* 0x000fe80000100800 */
[----:B------:R0:W-:Y:S01]  /*59ef0*/  STL [R1+0x3970], R29 ;  /* 0x0039701d01007387 */ /* 0x0001e20000100800 */
[----:B------:R-:W-:-:S15]  /*59f00*/  IMAD R10, R7, 0x100, R0 ;  /* 0x00000100070a7824 */ /* 0x000fde00078e0200 */
[----:B------:R-:W-:Y:S04]  /*59f10*/  STL.64 [R1+0xc0], R12 ;  /* 0x0000c00c01007387 */ /* 0x000fe80000100a00 */
[----:B------:R1:W-:Y:S04]  /*59f20*/  STL.64 [R1+0xc8], R14 ;  /* 0x0000c80e01007387 */ /* 0x0003e80000100a00 */
[----:B------:R-:W2:Y:S04]  /*59f30*/  LDL.LU R18, [R1+0xc48] ;  /* 0x000c480001127983 */ /* 0x000ea80000300800 */
[----:B------:R-:W2:Y:S04]  /*59f40*/  LDL.LU R19, [R1+0xc44] ;  /* 0x000c440001137983 */ /* 0x000ea80000300800 */
[----:B0-----:R-:W3:Y:S04]  /*59f50*/  LDL.LU R29, [R1+0xc50] ;  /* 0x000c5000011d7983 */ /* 0x001ee80000300800 */
[----:B------:R-:W3:Y:S04]  /*59f60*/  LDL.LU R28, [R1+0xc4c] ;  /* 0x000c4c00011c7983 */ /* 0x000ee80000300800 */
[----:B-1----:R-:W4:Y:S04]  /*59f70*/  LDL.LU R14, [R1+0xc64] ;  /* 0x000c6400010e7983 */ /* 0x002f280000300800 */
[----:B------:R-:W5:Y:S04]  /*59f80*/  LDL.LU R13, [R1+0xc70] ;  /* 0x000c7000010d7983 */ /* 0x000f680000300800 */
[----:B------:R-:W5:Y:S04]  /*59f90*/  LDL.LU R6, [R1+0xc6c] ;  /* 0x000c6c0001067983 */ /* 0x000f680000300800 */
[----:B------:R-:W5:Y:S04]  /*59fa0*/  LDL.LU R0, [R1+0xc78] ;  /* 0x000c780001007983 */ /* 0x000f680000300800 */
[----:B------:R-:W2:Y:S04]  /*59fb0*/  LDL.LU R24, [R1+0xc74] ;  /* 0x000c740001187983 */ /* 0x000ea80000300800 */
        /* <DEDUP_REMOVED lines=22> */
[----:B------:R-:W-:Y:S01]  /*5a120*/  F2FP.F16.E4M3.UNPACK_B R9, R9 ;  /* 0x00000009ff09723e */ /* 0x000fe200020006ff */
        /* <DEDUP_REMOVED lines=8> */
[----:B------:R-:W3:Y:S04]  /*5a1b0*/  LDL.LU R15, [R1+0xc84] ;  /* 0x000c8400010f7983 */ /* 0x000ee80000300800 */
[----:B------:R-:W3:Y:S01]  /*5a1c0*/  LDL.LU R12, [R1+0xc90] ;  /* 0x000c9000010c7983 */ /* 0x000ee20000300800 */
[----:B------:R-:W-:-:S03]  /*5a1d0*/  IMAD R16, R21, 0x100, R20 ;  /* 0x0000010015107824 */ /* 0x000fc600078e0214 */
[----:B------:R-:W3:Y:S04]  /*5a1e0*/  LDL.LU R7, [R1+0xc8c] ;  /* 0x000c8c0001077983 */ /* 0x000ee80000300800 */
[----:B------:R-:W3:Y:S01]  /*5a1f0*/  LDL.LU R20, [R1+0x130] ;  /* 0x0001300001147983 */ /* 0x000ee20000300800 */
[----:B------:R-:W-:-:S03]  /*5a200*/  IMAD R17, R23, 0x100, R22 ;  /* 0x0000010017117824 */ /* 0x000fc600078e0216 */
[----:B------:R-:W3:Y:S04]  /*5a210*/  LDL.LU R21, [R1+0x134] ;  /* 0x0001340001157983 */ /* 0x000ee80000300800 */
[----:B------:R-:W3:Y:S01]  /*5a220*/  LDL.LU R22, [R1+0x138] ;  /* 0x0001380001167983 */ /* 0x000ee20000300800 */
[----:B------:R-:W-:-:S03]  /*5a230*/  IMAD R18, R19, 0x100, R18 ;  /* 0x0000010013127824 */ /* 0x000fc600078e0212 */
[----:B------:R-:W3:Y:S01]  /*5a240*/  LDL.LU R23, [R1+0x13c] ;  /* 0x00013c0001177983 */ /* 0x000ee20000300800 */
[----:B------:R-:W-:Y:S01]  /*5a250*/  IMAD R19, R28, 0x100, R29 ;  /* 0x000001001c137824 */ /* 0x000fe200078e021d */
[----:B--2---:R-:W-:-:S15]  /*5a260*/  HMMA.16816.F32 R24, R8, R4, R24 ;  /* 0x000000040818723c */ /* 0x004fde0000001818 */
[----:B------:R-:W-:-:S08]  /*5a270*/  NOP ;  /* 0x0000000000007918 */ /* 0x000fd00000000000 */
[----:B------:R0:W-:Y:S01]  /*5a280*/  STL.64 [R1+0x140], R24 ;  /* 0x0001401801007387 */ /* 0x0001e20000100a00 */
[----:B------:R-:W-:Y:S02]  /*5a290*/  IMAD.MOV.U32 R28, RZ, RZ, R26 ;  /* 0x000000ffff1c7224 */ /* 0x000fe400078e001a */
[----:B------:R-:W-:Y:S02]  /*5a2a0*/  IMAD.MOV.U32 R29, RZ, RZ, R27 ;  /* 0x000000ffff1d7224 */ /* 0x000fe400078e001b */
[----:B------:R-:W2:Y:S04]  /*5a2b0*/  LDL.LU.64 R26, [R1+0x3b00] ;  /* 0x003b0000011a7983 */ /* 0x000ea80000300a00 */
[----:B0-----:R-:W2:Y:S04]  /*5a2c0*/  LDL.LU.64 R24, [R1+0x3af8] ;  /* 0x003af80001187983 */ /* 0x001ea80000300a00 */
[----:B------:R0:W-:Y:S04]  /*5a2d0*/  STL [R1+0x397c], R29 ;  /* 0x00397c1d01007387 */ /* 0x0001e80000100800 */
[----:B0-----:R-:W4:Y:S04]  /*5a2e0*/  LDL.LU R29, [R1+0xc68] ;  /* 0x000c6800011d7983 */ /* 0x001f280000300800 */
[----:B------:R0:W-:Y:S04]  /*5a2f0*/  STL [R1+0x3978], R28 ;  /* 0x0039781c01007387 */ /* 0x0001e80000100800 */
[----:B0-----:R-:W5:Y:S01]  /*5a300*/  LDL.LU R28, [R1+0xc5c] ;  /* 0x000c5c00011c7983 */ /* 0x001f620000300800 */
[----:B--2---:R-:W-:Y:S03]  /*5a310*/  HMMA.16816.F32 R8, R8, R2, R24 ;  /* 0x000000020808723c */ /* 0x004fe60000001818 */
[----:B------:R-:W2:Y:S04]  /*5a320*/  LDL.LU.64 R26, [R1+0x3af0] ;  /* 0x003af000011a7983 */ /* 0x000ea80000300a00 */
[----:B------:R-:W2:-:S15]  /*5a330*/  LDL.LU.64 R24, [R1+0x3ae8] ;  /* 0x003ae80001187983 */ /* 0x000e9e0000300a00 */
[----:B------:R-:W-:-:S01]  /*5a340*/  NOP ;  /* 0x0000000000007918 */ /* 0x000fc20000000000 */
[----:B------:R0:W-:Y:S04]  /*5a350*/  STL.64 [R1+0xb0], R8 ;  /* 0x0000b00801007387 */ /* 0x0001e80000100a00 */
[----:B------:R1:W-:Y:S04]  /*5a360*/  STL.64 [R1+0xb8], R10 ;  /* 0x0000b80a01007387 */ /* 0x0003e80000100a00 */
[----:B0-----:R-:W3:Y:S04]  /*5a370*/  LDL.LU R9, [R1+0xc58] ;  /* 0x000c580001097983 */ /* 0x001ee80000300800 */
[----:B-1----:R-:W3:Y:S04]  /*5a380*/  LDL.LU R10, [R1+0xc54] ;  /* 0x000c5400010a7983 */ /* 0x002ee80000300800 */
[----:B------:R-:W5:Y:S01]  /*5a390*/  LDL.LU R11, [R1+0xc60] ;  /* 0x000c6000010b7983 */ /* 0x000f620000300800 */
[----:B------:R-:W-:-:S02]  /*5a3a0*/  F2FP.F16.E4M3.UNPACK_B R16, R16 ;  /* 0x00000010ff10723e */ /* 0x000fc400020006ff */
[----:B------:R-:W-:Y:S02]  /*5a3b0*/  F2FP.F16.E4M3.UNPACK_B R17, R17 ;  /* 0x00000011ff11723e */ /* 0x000fe400020006ff */
[----:B------:R-:W-:Y:S02]  /*5a3c0*/  F2FP.F16.E4M3.UNPACK_B R18, R18 ;  /* 0x00000012ff12723e */ /* 0x000fe400020006ff */
[----:B------:R-:W-:-:S07]  /*5a3d0*/  F2FP.F16.E4M3.UNPACK_B R19, R19 ;  /* 0x00000013ff13723e */ /* 0x000fce00020006ff */
[----:B--2---:R-:W-:-:S15]  /*5a3e0*/  HMMA.16816.F32 R24, R16, R4, R24 ;  /* 0x000000041018723c */ /* 0x004fde0000001818 */
[----:B------:R-:W-:-:S08]  /*5a3f0*/  NOP ;  /* 0x0000000000007918 */ /* 0x000fd00000000000 */
[----:B------:R0:W-:Y:S01]  /*5a400*/  STL.64 [R1+0xa0], R24 ;  /* 0x0000a01801007387 */ /* 0x0001e20000100a00 */
[----:B---3--:R-:W-:Y:S02]  /*5a410*/  IMAD R8, R10, 0x100, R9 ;  /* 0x000001000a087824 */ /* 0x008fe400078e0209 */
[----:B-----5:R-:W-:Y:S02]  /*5a420*/  IMAD R9, R28, 0x100, R11 ;  /* 0x000001001c097824 */ /* 0x020fe400078e020b */
[----:B----4-:R-:W-:Y:S02]  /*5a430*/  IMAD R10, R14, 0x100, R29 ;  /* 0x000001000e0a7824 */ /* 0x010fe400078e021d */
[----:B------:R-:W-:Y:S02]  /*5a440*/  IMAD.MOV.U32 R29, RZ, RZ, R26 ;  /* 0x000000ffff1d7224 */ /* 0x000fe400078e001a */
[----:B------:R-:W-:Y:S02]  /*5a450*/  IMAD.MOV.U32 R28, RZ, RZ, R27 ;  /* 0x000000ffff1c7224 */ /* 0x000fe400078e001b */
[----:B------:R-:W2:Y:S04]  /*5a460*/  LDL.LU.64 R26, [R1+0x3ae0] ;  /* 0x003ae000011a7983 */ /* 0x000ea80000300a00 */
[----:B0-----:R-:W2:Y:S04]  /*5a470*/  LDL.LU.64 R24, [R1+0x3ad8] ;  /* 0x003ad80001187983 */ /* 0x001ea80000300a00 */
[----:B------:R0:W-:Y:S04]  /*5a480*/  STL [R1+0x39c4], R28 ;  /* 0x0039c41c01007387 */ /* 0x0001e80000100800 */
[----:B------:R-:W-:Y:S01]  /*5a490*/  STL [R1+0x39c0], R29 ;  /* 0x0039c01d01007387 */ /* 0x000fe20000100800 */
[----:B------:R-:W-:Y:S01]  /*5a4a0*/  IMAD R11, R6, 0x100, R13 ;  /* 0x00000100060b7824 */ /* 0x000fe200078e020d */
[----:B------:R-:W-:-:S02]  /*5a4b0*/  F2FP.F16.E4M3.UNPACK_B R8, R8 ;  /* 0x00000008ff08723e */ /* 0x000fc400020006ff */
[----:B------:R-:W-:Y:S02]  /*5a4c0*/  F2FP.F16.E4M3.UNPACK_B R9, R9 ;  /* 0x00000009ff09723e */ /* 0x000fe400020006ff */
[----:B------:R-:W-:Y:S02]  /*5a4d0*/  F2FP.F16.E4M3.UNPACK_B R10, R10 ;  /* 0x0000000aff0a723e */ /* 0x000fe400020006ff */
[----:B------:R-:W-:-:S07]  /*5a4e0*/  F2FP.F16.E4M3.UNPACK_B R11, R11 ;  /* 0x0000000bff0b723e */ /* 0x000fce00020006ff */
[----:B------:R-:W-:Y:S06]  /*5a4f0*/  HMMA.16816.F32 R20, R8, R4, R20 ;  /* 0x000000040814723c */ /* 0x000fec0000001814 */
[----:B--2---:R-:W-:Y:S01]  /*5a500*/  HMMA.16816.F32 R16, R16, R2, R24 ;  /* 0x000000021010723c */ /* 0x004fe20000001818 */
[----:B------:R-:W2:Y:S04]  /*5a510*/  LDL.LU.64 R26, [R1+0x3ad0] ;  /* 0x003ad000011a7983 */ /* 0x000ea80000300a00 */
[----:B------:R-:W3:-:S15]  /*5a520*/  LDL.LU.64 R24, [R1+0x3ac8] ;  /* 0x003ac80001187983 */ /* 0x000ede0000300a00 */
[----:B------:R-:W-:-:S03]  /*5a530*/  NOP ;  /* 0x0000000000007918 */ /* 0x000fc60000000000 */
[----:B------:R-:W-:Y:S04]  /*5a540*/  STL.64 [R1+0x90], R16 ;  /* 0x0000901001007387 */ /* 0x000fe80000100a00 */
[----:B------:R1:W-:Y:S04]  /*5a550*/  STL.64 [R1+0x98], R18 ;  /* 0x0000981201007387 */ /* 0x0003e80000100a00 */
[----:B0-----:R-:W4:Y:S04]  /*5a560*/  LDL.LU R28, [R1+0xc98] ;  /* 0x000c9800011c7983 */ /* 0x001f280000300800 */
[----:B------:R-:W5:Y:S04]  /*5a570*/  LDL.LU R14, [R1+0xc94] ;  /* 0x000c9400010e7983 */ /* 0x000f680000300800 */
[----:B------:R-:W-:Y:S04]  /*5a580*/  STL.64 [R1+0x130], R20 ;  /* 0x0001301401007387 */ /* 0x000fe80000100a00 */
[----:B------:R-:W-:Y:S04]  /*5a590*/  STL.64 [R1+0x138], R22 ;  /* 0x0001381601007387 */ /* 0x000fe80000100a00 */
[----:B------:R-:W4:Y:S04]  /*5a5a0*/  LDL.LU R13, [R1+0xca0] ;  /* 0x000ca000010d7983 */ /* 0x000f280000300800 */
[----:B------:R-:W4:Y:S01]  /*5a5b0*/  LDL.LU R6, [R1+0xc9c] ;  /* 0x000c9c0001067983 */ /* 0x000f220000300800 */
[----:B-1----:R-:W-:-:S02]  /*5a5c0*/  IMAD R19, R7, 0x100, R12 ;  /* 0x0000010007137824 */ /* 0x002fc400078e020c */
[----:B--2---:R-:W-:Y:S02]  /*5a5d0*/  IMAD R18, R15, 0x100, R27 ;  /* 0x000001000f127824 */ /* 0x004fe400078e021b */
[----:B---3--:R-:W-:Y:S02]  /*5a5e0*/  IMAD R16, R24, 0x100, R0 ;  /* 0x0000010018107824 */ /* 0x008fe400078e0200 */
[----:B------:R-:W2:Y:S04]  /*5a5f0*/  LDL.LU R0, [R1+0xca8] ;  /* 0x000ca80001007983 */ /* 0x000ea80000300800 */
[----:B------:R-:W5:Y:S04]  /*5a600*/  LDL.LU R15, [R1+0xca4] ;  /* 0x000ca400010f7983 */ /* 0x000f680000300800 */
[----:B------:R-:W4:Y:S01]  /*5a610*/  LDL.LU R12, [R1+0xcb0] ;  /* 0x000cb000010c7983 */ /* 0x000f220000300800 */
[----:B------:R-:W-:-:S03]  /*5a620*/  IMAD R17, R26, 0x100, R25 ;  /* 0x000001001a117824 */ /* 0x000fc600078e0219 */
[----:B-----5:R-:W-:Y:S04]  /*5a630*/  STL.64 [R1+0x3ac0], R14 ;  /* 0x003ac00e01007387 */ /* 0x020fe80000100a00 */
[----:B----4-:R0:W-:Y:S04]  /*5a640*/  STL.64 [R1+0x3ab8], R12 ;  /* 0x003ab80c01007387 */ /* 0x0101e80000100a00 */
[----:B0-----:R-:W3:Y:S04]  /*5a650*/  LDL.LU R12, [R1+0x220] ;  /* 0x00022000010c7983 */ /* 0x001ee80000300800 */
[----:B------:R-:W3:Y:S04]  /*5a660*/  LDL.LU R13, [R1+0x224] ;  /* 0x00022400010d7983 */ /* 0x000ee80000300800 */
[----:B------:R-:W3:Y:S04]  /*5a670*/  LDL.LU R14, [R1+0x228] ;  /* 0x00022800010e7983 */ /* 0x000ee80000300800 */
[----:B------:R-:W3:Y:S04]  /*5a680*/  LDL.LU R15, [R1+0x22c] ;  /* 0x00022c00010f7983 */ /* 0x000ee80000300800 */
[----:B------:R-:W4:Y:S04]  /*5a690*/  LDL.LU R7, [R1+0xcac] ;  /* 0x000cac0001077983 */ /* 0x000f280000300800 */
[----:B------:R-:W5:Y:S04]  /*5a6a0*/  LDL.LU R24, [R1+0x210] ;  /* 0x0002100001187983 */ /* 0x000f680000300800 */
[----:B------:R-:W5:Y:S04]  /*5a6b0*/  LDL.LU R25, [R1+0x214] ;  /* 0x0002140001197983 */ /* 0x000f680000300800 */
[----:B------:R-:W5:Y:S04]  /*5a6c0*/  LDL.LU R26, [R1+0x218] ;  /* 0x00021800011a7983 */ /* 0x000f680000300800 */
[----:B------:R-:W5:Y:S04]  /*5a6d0*/  LDL.LU R27, [R1+0x21c] ;  /* 0x00021c00011b7983 */ /* 0x000f680000300800 */
[----:B------:R-:W2:Y:S04]  /*5a6e0*/  LDL.LU R20, [R1] ;  /* 0x0000000001147983 */ /* 0x000ea80000300800 */
[----:B--2---:R-:W-:Y:S04]  /*5a6f0*/  STL [R1+0x3a98], R20 ;  /* 0x003a981401007387 */ /* 0x004fe80000100800 */
[----:B------:R-:W2:Y:S04]  /*5a700*/  LDL.LU R21, [R1+0x4] ;  /* 0x0000040001157983 */ /* 0x000ea80000300800 */
[----:B--2---:R-:W-:Y:S04]  /*5a710*/  STL [R1+0x3a9c], R21 ;  /* 0x003a9c1501007387 */ /* 0x004fe80000100800 */
[----:B------:R-:W2:Y:S04]  /*5a720*/  LDL.LU R22, [R1+0x8] ;  /* 0x0000080001167983 */ /* 0x000ea80000300800 */
[----:B--2---:R-:W-:Y:S04]  /*5a730*/  STL [R1+0x3aa0], R22 ;  /* 0x003aa01601007387 */ /* 0x004fe80000100800 */
[----:B------:R-:W2:Y:S04]  /*5a740*/  LDL.LU R23, [R1+0xc] ;  /* 0x00000c0001177983 */ /* 0x000ea80000300800 */
[----:B--2---:R0:W-:Y:S04]  /*5a750*/  STL [R1+0x3aa4], R23 ;  /* 0x003aa41701007387 */ /* 0x0041e80000100800 */
[----:B0-----:R-:W2:Y:S04]  /*5a760*/  LDL.LU R23, [R1+0xcb8] ;  /* 0x000cb80001177983 */ /* 0x001ea80000300800 */
[----:B------:R-:W2:Y:S04]  /*5a770*/  LDL.LU R22, [R1+0xcc0] ;  /* 0x000cc00001167983 */ /* 0x000ea80000300800 */
[----:B------:R-:W4:Y:S04]  /*5a780*/  LDL.LU R21, [R1+0xcc8] ;  /* 0x000cc80001157983 */ /* 0x000f280000300800 */
[----:B------:R-:W4:Y:S01]  /*5a790*/  LDL.LU R20, [R1+0xcd0] ;  /* 0x000cd00001147983 */ /* 0x000f220000300800 */
[----:B---3--:R-:W-:Y:S01]  /*5a7a0*/  HMMA.16816.F32 R8, R8, R2, R12 ;  /* 0x000000020808723c */ /* 0x008fe2000000180c */
[----:B------:R-:W-:-:S02]  /*5a7b0*/  F2FP.F16.E4M3.UNPACK_B R16, R16 ;  /* 0x00000010ff10723e */ /* 0x000fc400020006ff */
[----:B------:R-:W-:Y:S02]  /*5a7c0*/  F2FP.F16.E4M3.UNPACK_B R17, R17 ;  /* 0x00000011ff11723e */ /* 0x000fe400020006ff */
[----:B------:R-:W-:Y:S02]  /*5a7d0*/  F2FP.F16.E4M3.UNPACK_B R18, R18 ;  /* 0x00000012ff12723e */ /* 0x000fe400020006ff */
[----:B------:R-:W-:Y:S01]  /*5a7e0*/  F2FP.F16.E4M3.UNPACK_B R19, R19 ;  /* 0x00000013ff13723e */ /* 0x000fe200020006ff */
[----:B--2---:R-:W-:Y:S04]  /*5a7f0*/  STL.64 [R1+0x3ab0], R22 ;  /* 0x003ab01601007387 */ /* 0x004fe80000100a00 */
[----:B----4-:R0:W-:Y:S04]  /*5a800*/  STL.64 [R1+0x3aa8], R20 ;  /* 0x003aa81401007387 */ /* 0x0101e80000100a00 */
[----:B0-----:R-:W2:Y:S04]  /*5a810*/  LDL.LU R20, [R1+0x200] ;  /* 0x0002000001147983 */ /* 0x001ea80000300800 */
[----:B------:R-:W2:Y:S04]  /*5a820*/  LDL.LU R21, [R1+0x204] ;  /* 0x0002040001157983 */ /* 0x000ea80000300800 */
[----:B------:R-:W2:Y:S04]  /*5a830*/  LDL.LU R22, [R1+0x208] ;  /* 0x0002080001167983 */ /* 0x000ea80000300800 */
[----:B------:R-:W2:Y:S04]  /*5a840*/  LDL.LU R23, [R1+0x20c] ;  /* 0x00020c0001177983 */ /* 0x000ea80000300800 */
[----:B------:R-:W3:Y:S04]  /*5a850*/  LDL.LU.64 R14, [R1+0x3ac0] ;  /* 0x003ac000010e7983 */ /* 0x000ee80000300a00 */
[----:B------:R-:W4:Y:S01]  /*5a860*/  LDL.LU.64 R12, [R1+0x3ab8] ;  /* 0x003ab800010c7983 */ /* 0x000f220000300a00 */
[C---:B-----5:R-:W-:Y:S03]  /*5a870*/  HMMA.16816.F32 R24, R16.reuse, R4, R24 ;  /* 0x000000041018723c */ /* 0x060fe60000001818 */
[----:B------:R3:W-:Y:S04]  /*5a880*/  STL.64 [R1+0x80], R8 ;  /* 0x0000800801007387 */ /* 0x0007e80000100a00 */
[----:B------:R0:W-:Y:S04]  /*5a890*/  STL.64 [R1+0x88], R10 ;  /* 0x0000880a01007387 */ /* 0x0001e80000100a00 */
[----:B------:R-:W5:Y:S01]  /*5a8a0*/  LDL.LU R29, [R1+0xcd4] ;  /* 0x000cd400011d7983 */ /* 0x000f620000300800 */
[----:B--2---:R-:W-:Y:S01]  /*5a8b0*/  HMMA.16816.F32 R16, R16, R2, R20 ;  /* 0x000000021010723c */ /* 0x004fe20000001814 */
[----:B---3--:R-:W-:-:S02]  /*5a8c0*/  IMAD R8, R14, 0x100, R28 ;  /* 0x000001000e087824 */ /* 0x008fc400078e021c */
[----:B----4-:R-:W-:Y:S01]  /*5a8d0*/  IMAD R9, R6, 0x100, R13 ;  /* 0x0000010006097824 */ /* 0x010fe200078e020d */
[----:B------:R-:W2:Y:S04]  /*5a8e0*/  LDL.LU R28, [R1+0xce0] ;  /* 0x000ce000011c7983 */ /* 0x000ea80000300800 */
[----:B------:R-:W2:Y:S04]  /*5a8f0*/  LDL.LU R14, [R1+0xcdc] ;  /* 0x000cdc00010e7983 */ /* 0x000ea80000300800 */
[----:B------:R-:W3:Y:S01]  /*5a900*/  LDL.LU R13, [R1+0xce8] ;  /* 0x000ce800010d7983 */ /* 0x000ee20000300800 */
[----:B0-----:R-:W-:-:S03]  /*5a910*/  IMAD R10, R15, 0x100, R0 ;  /* 0x000001000f0a7824 */ /* 0x001fc600078e0200 */
[----:B------:R-:W3:Y:S04]  /*5a920*/  LDL.LU R6, [R1+0xce4] ;  /* 0x000ce40001067983 */ /* 0x000ee80000300800 */
[----:B------:R-:W4:Y:S01]  /*5a930*/  LDL.LU R0, [R1+0x330] ;  /* 0x0003300001007983 */ /* 0x000f220000300800 */
[----:B------:R-:W-:-:S03]  /*5a940*/  IMAD R11, R7, 0x100, R12 ;  /* 0x00000100070b7824 */ /* 0x000fc600078e020c */
[----:B------:R-:W5:Y:S04]  /*5a950*/  LDL.LU R15, [R1+0x334] ;  /* 0x00033400010f7983 */ /* 0x000f680000300800 */
[----:B------:R-:W2:Y:S04]  /*5a960*/  LDL.LU R12, [R1+0xcf0] ;  /* 0x000cf000010c7983 */ /* 0x000ea80000300800 */
[----:B------:R-:W2:Y:S04]  /*5a970*/  LDL.LU R7, [R1+0xcec] ;  /* 0x000cec0001077983 */ /* 0x000ea80000300800 */
[----:B------:R0:W-:Y:S04]  /*5a980*/  STL.64 [R1+0x70], R24 ;  /* 0x0000701801007387 */ /* 0x0001e80000100a00 */
[----:B------:R1:W-:Y:S04]  /*5a990*/  STL.64 [R1+0x78], R26 ;  /* 0x0000781a01007387 */ /* 0x0003e80000100a00 */
[----:B0-----:R-:W5:Y:S04]  /*5a9a0*/  LDL.LU R24, [R1+0x1e0] ;  /* 0x0001e00001187983 */ /* 0x001f680000300800 */
[----:B------:R-:W5:Y:S04]  /*5a9b0*/  LDL.LU R25, [R1+0x1e4] ;  /* 0x0001e40001197983 */ /* 0x000f680000300800 */
[----:B-1----:R-:W5:Y:S04]  /*5a9c0*/  LDL.LU R26, [R1+0x1e8] ;  /* 0x0001e800011a7983 */ /* 0x002f680000300800 */
[----:B------:R-:W5:Y:S04]  /*5a9d0*/  LDL.LU R27, [R1+0x1ec] ;  /* 0x0001ec00011b7983 */ /* 0x000f680000300800 */
[----:B------:R-:W3:Y:S04]  /*5a9e0*/  LDL.LU.64 R22, [R1+0x3ab0] ;  /* 0x003ab00001167983 */ /* 0x000ee80000300a00 */
[----:B------:R-:W4:Y:S04]  /*5a9f0*/  LDL.LU.64 R20, [R1+0x3aa8] ;  /* 0x003aa80001147983 */ /* 0x000f280000300a00 */
[----:B------:R0:W-:Y:S04]  /*5aa00*/  STL.64 [R1+0x60], R16 ;  /* 0x0000601001007387 */ /* 0x0001e80000100a00 */
[----:B------:R1:W-:Y:S04]  /*5aa10*/  STL.64 [R1+0x68], R18 ;  /* 0x0000681201007387 */ /* 0x0003e80000100a00 */
[----:B0-----:R-:W3:Y:S04]  /*5aa20*/  LDL.LU R16, [R1+0xcb4] ;  /* 0x000cb40001107983 */ /* 0x001ee80000300800 */
[----:B------:R-:W2:Y:S04]  /*5aa30*/  LDL.LU R17, [R1+0xcbc] ;  /* 0x000cbc0001117983 */ /* 0x000ea80000300800 */
[----:B-1----:R-:W4:Y:S04]  /*5aa40*/  LDL.LU R18, [R1+0xcc4] ;  /* 0x000cc40001127983 */ /* 0x002f280000300800 */
[----:B------:R-:W5:Y:S01]  /*5aa50*/  LDL.LU R19, [R1+0xccc] ;  /* 0x000ccc0001137983 */ /* 0x000f620000300800 */
[----:B---3--:R-:W-:-:S02]  /*5aa60*/  IMAD R16, R16, 0x100, R23 ;  /* 0x0000010010107824 */ /* 0x008fc400078e0217 */
[----:B--2---:R-:W-:Y:S01]  /*5aa70*/  IMAD R17, R17, 0x100, R22 ;  /* 0x0000010011117824 */ /* 0x004fe200078e0216 */
[----:B------:R-:W2:Y:S04]  /*5aa80*/  LDL.LU R23, [R1+0x3aa4] ;  /* 0x003aa40001177983 */ /* 0x000ea80000300800 */
[----:B------:R-:W2:Y:S01]  /*5aa90*/  LDL.LU R22, [R1+0x3aa0] ;  /* 0x003aa00001167983 */ /* 0x000ea20000300800 */
[----:B----4-:R-:W-:Y:S02]  /*5aaa0*/  IMAD R18, R18, 0x100, R21 ;  /* 0x0000010012127824 */ /* 0x010fe400078e0215 */
[----:B-----5:R-:W-:Y:S01]  /*5aab0*/  IMAD R19, R19, 0x100, R20 ;  /* 0x0000010013137824 */ /* 0x020fe200078e0214 */
        /* <DEDUP_REMOVED lines=11> */
[----:B------:R-:W2:Y:S04]  /*5ab70*/  LDL.LU.64 R20, [R1+0x3a88] ;  /* 0x003a880001147983 */ /* 0x000ea80000300a00 */
[----:B------:R-:W3:Y:S04]  /*5ab80*/  LDL.LU R4, [R1+0x320] ;  /* 0x0003200001047983 */ /* 0x000ee80000300800 */
[----:B------:R-:W4:Y:S01]  /*5ab90*/  LDL.LU R5, [R1+0x324] ;  /* 0x0003240001057983 */ /* 0x000f220000300800 */
[----:B--2---:R-:W-:Y:S03]  /*5aba0*/  HMMA.16816.F32 R8, R8, R2, R20 ;  /* 0x000000020808723c */ /* 0x004fe60000001814 */
[----:B------:R-:W2:Y:S04]  /*5abb0*/  LDL.LU R3, [R1+0xcd8] ;  /* 0x000cd80001037983 */ /* 0x000ea80000300800 */
[----:B------:R-:W5:-:S15]  /*5abc0*/  LDL.LU R20, [R1+0x1f0] ;  /* 0x0001f00001147983 */ /* 0x000f5e0000300800 */
[----:B------:R-:W-:-:S01]  /*5abd0*/  NOP ;  /* 0x0000000000007918 */ /* 0x000fc20000000000 */
[----:B------:R-:W-:Y:S04]  /*5abe0*/  STL.64 [R1+0x10], R8 ;  /* 0x0000100801007387 */ /* 0x000fe80000100a00 */
[----:B------:R0:W-:Y:S04]  /*5abf0*/  STL.64 [R1+0x18], R10 ;  /* 0x0000180a01007387 */ /* 0x0001e80000100a00 */
[----:B------:R-:W5:Y:S04]  /*5ac00*/  LDL.LU R21, [R1+0x1f4] ;  /* 0x0001f40001157983 */ /* 0x000f680000300800 */
[----:B------:R-:W5:Y:S04]  /*5ac10*/  LDL.LU R22, [R1+0x1f8] ;  /* 0x0001f80001167983 */ /* 0x000f680000300800 */
[----:B------:R-:W5:Y:S01]  /*5ac20*/  LDL.LU R23, [R1+0x1fc] ;  /* 0x0001fc0001177983 */ /* 0x000f620000300800 */
[----:B------:R-:W-:-:S02]  /*5ac30*/  F2FP.F16.E4M3.UNPACK_B R16, R16 ;  /* 0x00000010ff10723e */ /* 0x000fc400020006ff */
[----:B------:R-:W-:Y:S02]  /*5ac40*/  F2FP.F16.E4M3.UNPACK_B R17, R17 ;  /* 0x00000011ff11723e */ /* 0x000fe400020006ff */
[----:B------:R-:W-:Y:S02]  /*5ac50*/  F2FP.F16.E4M3.UNPACK_B R18, R18 ;  /* 0x00000012ff12723e */ /* 0x000fe400020006ff */
[----:B------:R-:W-:Y:S02]  /*5ac60*/  F2FP.F16.E4M3.UNPACK_B R19, R19 ;  /* 0x00000013ff13723e */ /* 0x000fe400020006ff */
[----:B---3--:R-:W-:Y:S02]  /*5ac70*/  F2FP.F16.E4M3.UNPACK_B R4, R4.H1 ;  /* 0x00000004ff04723e */ /* 0x008fe400030006ff */
[----:B----4-:R-:W-:Y:S02]  /*5ac80*/  F2FP.F16.E4M3.UNPACK_B R5, R5.H1 ;  /* 0x00000005ff05723e */ /* 0x010fe400030006ff */
[----:B------:R-:W-:Y:S01]  /*5ac90*/  F2FP.F16.E4M3.UNPACK_B R2, R0.H1 ;  /* 0x00000000ff02723e */ /* 0x000fe200030006ff */
[----:B0-----:R-:W-:Y:S01]  /*5aca0*/  IMAD R10, R6, 0x100, R13 ;  /* 0x00000100060a7824 */ /* 0x001fe200078e020d */
[----:B------:R-:W-:Y:S04]  /*5acb0*/  STL [R1+0x3a7c], R4 ;  /* 0x003a7c0401007387 */ /* 0x000fe80000100800 */
[----:B------:R0:W-:Y:S01]  /*5acc0*/  STL [R1+0x3a78], R5 ;  /* 0x003a780501007387 */ /* 0x0001e20000100800 */
[----:B------:R-:W-:-:S02]  /*5acd0*/  IMAD R11, R7, 0x100, R12 ;  /* 0x00000100070b7824 */ /* 0x000fc400078e020c */
[----:B------:R-:W-:-:S05]  /*5ace0*/  IMAD R9, R14, 0x100, R28 ;  /* 0x000001000e097824 */ /* 0x000fca00078e021c */
[----:B------:R-:W-:Y:S01]  /*5acf0*/  F2FP.F16.E4M3.UNPACK_B R9, R9 ;  /* 0x00000009ff09723e */ /* 0x000fe200020006ff */
[----:B--2---:R-:W-:Y:S01]  /*5ad00*/  IMAD R8, R29, 0x100, R3 ;  /* 0x000001001d087824 */ /* 0x004fe200078e0203 */
[----:B------:R-:W-:-:S04]  /*5ad10*/  F2FP.F16.E4M3.UNPACK_B R3, R15.H1 ;  /* 0x0000000fff03723e */ /* 0x000fc800030006ff */
[----:B------:R-:W-:Y:S01]  /*5ad20*/  F2FP.F16.E4M3.UNPACK_B R8, R8 ;  /* 0x00000008ff08723e */ /* 0x000fe200020006ff */
[C---:B-----5:R-:W-:Y:S06]  /*5ad30*/  HMMA.16816.F32 R20, R16.reuse, R4, R20 ;  /* 0x000000041014723c */ /* 0x060fec0000001814 */
[----:B0-----:R-:W-:-:S15]  /*5ad40*/  HMMA.16816.F32 R4, R16, R2, R24 ;  /* 0x000000021004723c */ /* 0x001fde0000001818 */
[----:B------:R-:W-:-:S02]  /*5ad50*/  NOP ;  /* 0x0000000000007918 */ /* 0x000fc40000000000 */
[----:B------:R-:W-:Y:S04]  /*5ad60*/  STL.64 [R1+0x50], R20 ;  /* 0x0000501401007387 */ /* 0x000fe80000100a00 */
[----:B------:R-:W-:Y:S04]  /*5ad70*/  STL.64 [R1+0x58], R22 ;  /* 0x0000581601007387 */ /* 0x000fe80000100a00 */
[----:B------:R-:W-:Y:S04]  /*5ad80*/  STL [R1+0x3a80], R8 ;  /* 0x003a800801007387 */ /* 0x000fe80000100800 */
[----:B------:R0:W-:Y:S04]  /*5ad90*/  STL [R1+0x3a84], R9 ;  /* 0x003a840901007387 */ /* 0x0001e80000100800 */
[----:B0-----:R-:W2:Y:S04]  /*5ada0*/  LDL.LU R9, [R1+0xcf8] ;  /* 0x000cf80001097983 */ /* 0x001ea80000300800 */
[----:B------:R-:W2:Y:S04]  /*5adb0*/  LDL.LU R16, [R1+0xcf4] ;  /* 0x000cf40001107983 */ /* 0x000ea80000300800 */
[----:B------:R0:W-:Y:S04]  /*5adc0*/  STL.64 [R1+0x40], R4 ;  /* 0x0000400401007387 */ /* 0x0001e80000100a00 */
[----:B------:R-:W-:Y:S04]  /*5add0*/  STL.64 [R1+0x48], R6 ;  /* 0x0000480601007387 */ /* 0x000fe80000100a00 */
[----:B------:R-:W3:Y:S04]  /*5ade0*/  LDL.LU R8, [R1+0xd00] ;  /* 0x000d000001087983 */ /* 0x000ee80000300800 */
[----:B------:R-:W3:Y:S04]  /*5adf0*/  LDL.LU R17, [R1+0xcfc] ;  /* 0x000cfc0001117983 */ /* 0x000ee80000300800 */
[----:B0-----:R-:W4:Y:S04]  /*5ae00*/  LDL.LU R4, [R1+0xd08] ;  /* 0x000d080001047983 */ /* 0x001f280000300800 */
[----:B------:R-:W4:Y:S04]  /*5ae10*/  LDL.LU R18, [R1+0xd04] ;  /* 0x000d040001127983 */ /* 0x000f280000300800 */
[----:B------:R-:W5:Y:S04]  /*5ae20*/  LDL.LU R5, [R1+0xd10] ;  /* 0x000d100001057983 */ /* 0x000f680000300800 */
[----:B------:R-:W5:Y:S04]  /*5ae30*/  LDL.LU R19, [R1+0xd0c] ;  /* 0x000d0c0001137983 */ /* 0x000f680000300800 */
[----:B------:R-:W2:Y:S04]  /*5ae40*/  LDL.LU R20, [R1+0xd14] ;  /* 0x000d140001147983 */ /* 0x000ea80000300800 */
[----:B------:R-:W3:Y:S04]  /*5ae50*/  LDL.LU R21, [R1+0xd1c] ;  /* 0x000d1c0001157983 */ /* 0x000ee80000300800 */
[----:B---3--:R0:W-:Y:S04]  /*5ae60*/  STL [R1+0x3a54], R21 ;  /* 0x003a541501007387 */ /* 0x0081e80000100800 */
[----:B0-----:R-:W2:Y:S04]  /*5ae70*/  LDL.LU R21, [R1+0xd18] ;  /* 0x000d180001157983 */ /* 0x001ea80000300800 */
[----:B------:R-:W3:Y:S04]  /*5ae80*/  LDL.LU R22, [R1+0xd24] ;  /* 0x000d240001167983 */ /* 0x000ee80000300800 */
[----:B---3--:R0:W-:Y:S04]  /*5ae90*/  STL [R1+0x3a50], R22 ;  /* 0x003a501601007387 */ /* 0x0081e80000100800 */
[----:B0-----:R-:W3:Y:S04]  /*5aea0*/  LDL.LU R22, [R1+0xd20] ;  /* 0x000d200001167983 */ /* 0x001ee80000300800 */
[----:B------:R-:W4:Y:S04]  /*5aeb0*/  LDL.LU R23, [R1+0xd30] ;  /* 0x000d300001177983 */ /* 0x000f280000300800 */
[----:B----4-:R0:W-:Y:S04]  /*5aec0*/  STL [R1+0x3a4c], R23 ;  /* 0x003a4c1701007387 */ /* 0x0101e80000100800 */
[----:B0-----:R-:W3:Y:S04]  /*5aed0*/  LDL.LU R23, [R1+0xd28] ;  /* 0x000d280001177983 */ /* 0x001ee80000300800 */
        /* <DEDUP_REMOVED lines=9> */
[----:B-----5:R-:W-:Y:S01]  /*5af70*/  IMAD R19, R19, 0x100, R5 ;  /* 0x0000010013137824 */ /* 0x020fe200078e0205 */
[----:B---3--:R-:W-:Y:S04]  /*5af80*/  STL.64 [R1+0x3a70], R22 ;  /* 0x003a701601007387 */ /* 0x008fe80000100a00 */
[----:B--2---:R0:W-:Y:S04]  /*5af90*/  STL.64 [R1+0x3a68], R20 ;  /* 0x003a681401007387 */ /* 0x0041e80000100a00 */
[----:B0-----:R-:W2:Y:S04]  /*5afa0*/  LDL.LU R20, [R1+0x300] ;  /* 0x0003000001147983 */ /* 0x001ea80000300800 */
[----:B------:R-:W2:Y:S04]  /*5afb0*/  LDL.LU R21, [R1+0x304] ;  /* 0x0003040001157983 */ /* 0x000ea80000300800 */
[----:B------:R-:W2:Y:S04]  /*5afc0*/  LDL.LU R22, [R1+0x308] ;  /* 0x0003080001167983 */ /* 0x000ea80000300800 */
[----:B------:R-:W2:Y:S04]  /*5afd0*/  LDL.LU R23, [R1+0x30c] ;  /* 0x00030c0001177983 */ /* 0x000ea80000300800 */
        /* <DEDUP_REMOVED lines=13> */
[----:B------:R-:W2:Y:S04]  /*5b0b0*/  LDL.LU R9, [R1+0x3a84] ;  /* 0x003a840001097983 */ /* 0x000ea80000300800 */
[----:B------:R-:W2:Y:S04]  /*5b0c0*/  LDL.LU R8, [R1+0x3a80] ;  /* 0x003a800001087983 */ /* 0x000ea80000300800 */
        /* <DEDUP_REMOVED lines=14> */
[----:B------:R0:W-:Y:S04]  /*5b1b0*/  STL.64 [R1], R8 ;  /* 0x0000000801007387 */ /* 0x0001e80000100a00 */
[----:B------:R1:W-:Y:S04]  /*5b1c0*/  STL.64 [R1+0x8], R10 ;  /* 0x0000080a01007387 */ /* 0x0003e80000100a00 */
[----:B0-----:R-:W4:Y:S04]  /*5b1d0*/  LDL.LU R8, [R1+0x1c0] ;  /* 0x0001c00001087983 */ /* 0x001f280000300800 */
[----:B------:R-:W4:Y:S04]  /*5b1e0*/  LDL.LU R9, [R1+0x1c4] ;  /* 0x0001c40001097983 */ /* 0x000f280000300800 */
[----:B-1----:R-:W4:Y:S04]  /*5b1f0*/  LDL.LU R10, [R1+0x1c8] ;  /* 0x0001c800010a7983 */ /* 0x002f280000300800 */
[----:B------:R-:W4:Y:S01]  /*5b200*/  LDL.LU R11, [R1+0x1cc] ;  /* 0x0001cc00010b7983 */ /* 0x000f220000300800 */
[----:B---3--:R-:W-:-:S03]  /*5b210*/  IMAD R20, R20, 0x100, R21 ;  /* 0x0000010014147824 */ /* 0x008fc600078e0215 */
[----:B------:R-:W2:Y:S01]  /*5b220*/  LDL.LU R21, [R1+0x3a54] ;  /* 0x003a540001157983 */ /* 0x000ea20000300800 */
[----:B------:R-:W-:Y:S02]  /*5b230*/  F2FP.F16.E4M3.UNPACK_B R16, R16 ;  /* 0x00000010ff10723e */ /* 0x000fe400020006ff */
[----:B------:R-:W-:Y:S02]  /*5b240*/  F2FP.F16.E4M3.UNPACK_B R17, R17 ;  /* 0x00000011ff11723e */ /* 0x000fe400020006ff */
[----:B------:R-:W-:Y:S02]  /*5b250*/  F2FP.F16.E4M3.UNPACK_B R18, R18 ;  /* 0x00000012ff12723e */ /* 0x000fe400020006ff */
[----:B------:R-:W-:Y:S01]  /*5b260*/  F2FP.F16.E4M3.UNPACK_B R19, R19 ;  /* 0x00000013ff13723e */ /* 0x000fe200020006ff */
[----:B--2---:R-:W-:Y:S02]  /*5b270*/  IMAD R21, R21, 0x100, R22 ;  /* 0x0000010015157824 */ /* 0x004fe400078e0216 */
[----:B------:R-:W2:Y:S04]  /*5b280*/  LDL.LU R22, [R1+0x3a50] ;  /* 0x003a500001167983 */ /* 0x000ea80000300800 */
[----:B----4-:R-:W-:Y:S01]  /*5b290*/  HMMA.16816.F32 R8, R16, R4, R8 ;  /* 0x000000041008723c */ /* 0x010fe20000001808 */
[----:B--2---:R-:W-:-:S02]  /*5b2a0*/  IMAD R22, R22, 0x100, R23 ;  /* 0x0000010016167824 */ /* 0x004fc400078e0217 */
[----:B------:R-:W2:-:S15]  /*5b2b0*/  LDL.LU R23, [R1+0x3a4c] ;  /* 0x003a4c0001177983 */ /* 0x000e9e0000300800 */
[----:B------:R-:W-:-:S05]  /*5b2c0*/  NOP ;  /* 0x0000000000007918 */ /* 0x000fca0000000000 */
[----:B------:R0:W-:Y:S04]  /*5b2d0*/  STL [R1+0x3864], R8 ;  /* 0x0038640801007387 */ /* 0x0001e80000100800 */
[----:B------:R1:W-:Y:S04]  /*5b2e0*/  STL [R1+0x3860], R9 ;  /* 0x0038600901007387 */ /* 0x0003e80000100800 */
[----:B------:R3:W-:Y:S04]  /*5b2f0*/  STL [R1+0x385c], R10 ;  /* 0x00385c0a01007387 */ /* 0x0007e80000100800 */
[----:B------:R4:W-:Y:S04]  /*5b300*/  STL [R1+0x3858], R11 ;  /* 0x0038580b01007387 */ /* 0x0009e80000100800 */
[----:B0-----:R-:W5:Y:S04]  /*5b310*/  LDL.LU R8, [R1+0x1b0] ;  /* 0x0001b00001087983 */ /* 0x001f680000300800 */
[----:B-1----:R-:W5:Y:S04]  /*5b320*/  LDL.LU R9, [R1+0x1b4] ;  /* 0x0001b40001097983 */ /* 0x002f680000300800 */
[----:B---3--:R-:W5:Y:S04]  /*5b330*/  LDL.LU R10, [R1+0x1b8] ;  /* 0x0001b800010a7983 */ /* 0x008f680000300800 */
[----:B----4-:R-:W5:Y:S01]  /*5b340*/  LDL.LU R11, [R1+0x1bc] ;  /* 0x0001bc00010b7983 */ /* 0x010f620000300800 */
[----:B------:R-:W-:-:S02]  /*5b350*/  F2FP.F16.E4M3.UNPACK_B R20, R20 ;  /* 0x00000014ff14723e */ /* 0x000fc400020006ff */
[----:B------:R-:W-:Y:S02]  /*5b360*/  F2FP.F16.E4M3.UNPACK_B R21, R21 ;  /* 0x00000015ff15723e */ /* 0x000fe400020006ff */
[----:B------:R-:W-:Y:S01]  /*5b370*/  F2FP.F16.E4M3.UNPACK_B R22, R22 ;  /* 0x00000016ff16723e */ /* 0x000fe200020006ff */
[----:B--2---:R-:W-:Y:S01]  /*5b380*/  IMAD R23, R29, 0x100, R23 ;  /* 0x000001001d177824 */ /* 0x004fe200078e0217 */
[----:B-----5:R-:W-:Y:S04]  /*5b390*/  HMMA.16816.F32 R8, R16, R2, R8 ;  /* 0x000000021008723c */ /* 0x020fe80000001808 */
[----:B------:R-:W-:-:S03]  /*5b3a0*/  F2FP.F16.E4M3.UNPACK_B R23, R23 ;  /* 0x00000017ff17723e */ /* 0x000fc600020006ff */
[----:B------:R-:W-:-:S15]  /*5b3b0*/  IMAD R16, R14, 0x100, R28 ;  /* 0x000001000e107824 */ /* 0x000fde00078e021c */
[----:B------:R-:W-:-:S01]  /*5b3c0*/  NOP ;  /* 0x0000000000007918 */ /* 0x000fc20000000000 */
[----:B------:R-:W-:Y:S04]  /*5b3d0*/  STL.64 [R1+0x1d0], R8 ;  /* 0x0001d00801007387 */ /* 0x000fe80000100a00 */
[----:B------:R0:W-:Y:S02]  /*5b3e0*/  STL.64 [R1+0x1d8], R10 ;  /* 0x0001d80a01007387 */ /* 0x0001e40000100a00 */
[----:B0-----:R-:W-:Y:S01]  /*5b3f0*/  HMMA.16816.F32 R8, R20, R4, R24 ;  /* 0x000000041408723c */ /* 0x001fe20000001818 */
[----:B------:R-:W-:-:S05]  /*5b400*/  F2FP.F16.E4M3.UNPACK_B R16, R16 ;  /* 0x00000010ff10723e */ /* 0x000fca00020006ff */
[----:B------:R-:W-:Y:S04]  /*5b410*/  STL [R1+0x3a40], R16 ;  /* 0x003a401001007387 */ /* 0x000fe80000100800 */
[----:B------:R-:W-:Y:S04]  /*5b420*/  STL [R1+0x3a48], R4 ;  /* 0x003a480401007387 */ /* 0x000fe80000100800 */
[----:B------:R-:W-:Y:S09]  /*5b430*/  STL [R1+0x3a44], R5 ;  /* 0x003a440501007387 */ /* 0x000ff20000100800 */
[----:B------:R0:W-:Y:S04]  /*5b440*/  STL.64 [R1+0x310], R8 ;  /* 0x0003100801007387 */ /* 0x0001e80000100a00 */
[----:B------:R1:W-:Y:S04]  /*5b450*/  STL.64 [R1+0x318], R10 ;  /* 0x0003180a01007387 */ /* 0x0003e80000100a00 */
[----:B------:R-:W2:Y:S04]  /*5b460*/  LDL.LU R24, [R1+0x120] ;  /* 0x0001200001187983 */ /* 0x000ea80000300800 */
[----:B------:R-:W2:Y:S04]  /*5b470*/  LDL.LU R25, [R1+0x124] ;  /* 0x0001240001197983 */ /* 0x000ea80000300800 */
[----:B------:R-:W3:Y:S04]  /*5b480*/  LDL.LU R26, [R1+0x128] ;  /* 0x00012800011a7983 */ /* 0x000ee80000300800 */
[----:B------:R-:W3:Y:S01]  /*5b490*/  LDL.LU R27, [R1+0x12c] ;  /* 0x00012c00011b7983 */ /* 0x000ee20000300800 */
[----:B------:R-:W-:-:S02]  /*5b4a0*/  IMAD R18, R15, 0x100, R0 ;  /* 0x000001000f127824 */ /* 0x000fc400078e0200 */
[----:B------:R-:W-:Y:S01]  /*5b4b0*/  IMAD R17, R6, 0x100, R13 ;  /* 0x0000010006117824 */ /* 0x000fe200078e020d */
[----:B0-----:R-:W4:Y:S04]  /*5b4c0*/  LDL.LU R8, [R1+0x1a0] ;  /* 0x0001a00001087983 */ /* 0x001f280000300800 */
[----:B------:R-:W4:Y:S04]  /*5b4d0*/  LDL.LU R9, [R1+0x1a4] ;  /* 0x0001a40001097983 */ /* 0x000f280000300800 */
[----:B-1----:R-:W4:Y:S04]  /*5b4e0*/  LDL.LU R10, [R1+0x1a8] ;  /* 0x0001a800010a7983 */ /* 0x002f280000300800 */
[----:B------:R-:W4:Y:S04]  /*5b4f0*/  LDL.LU R11, [R1+0x1ac] ;  /* 0x0001ac00010b7983 */ /* 0x000f280000300800 */
[----:B------:R-:W5:Y:S04]  /*5b500*/  LDL.LU R0, [R1+0xd70] ;  /* 0x000d700001007983 */ /* 0x000f680000300800 */
[----:B------:R-:W5:Y:S04]  /*5b510*/  LDL.LU R6, [R1+0xd78] ;  /* 0x000d780001067983 */ /* 0x000f680000300800 */
[----:B------:R-:W5:Y:S01]  /*5b520*/  LDL.LU R13, [R1+0xd80] ;  /* 0x000d8000010d7983 */ /* 0x000f620000300800 */
[----:B------:R-:W-:-:S03]  /*5b530*/  IMAD R19, R7, 0x100, R12 ;  /* 0x0000010007137824 */ /* 0x000fc600078e020c */
        /* <DEDUP_REMOVED lines=8> */
[----:B------:R-:W5:Y:S04]  /*5b5c0*/  LDL.LU R4, [R1+0xd58] ;  /* 0x000d580001047983 */ /* 0x000f680000300800 */
[----:B------:R-:W5:Y:S04]  /*5b5d0*/  LDL.LU R5, [R1+0xd60] ;  /* 0x000d600001057983 */ /* 0x000f680000300800 */
[----:B------:R-:W5:Y:S01]  /*5b5e0*/  LDL.LU R16, [R1+0xd68] ;  /* 0x000d680001107983 */ /* 0x000f620000300800 */
[----:B----4-:R-:W-:Y:S03]  /*5b5f0*/  HMMA.16816.F32 R20, R20, R2, R8 ;  /* 0x000000021414723c */ /* 0x010fe60000001808 */
[----:B---3--:R-:W-:Y:S04]  /*5b600*/  STL.64 [R1+0x3a20], R26 ;  /* 0x003a201a01007387 */ /* 0x008fe80000100a00 */
[----:B--2---:R0:W-:Y:S04]  /*5b610*/  STL.64 [R1+0x3a18], R24 ;  /* 0x003a181801007387 */ /* 0x0041e80000100a00 */
[----:B0-----:R-:W2:Y:S04]  /*5b620*/  LDL.LU R24, [R1+0x180] ;  /* 0x0001800001187983 */ /* 0x001ea80000300800 */
[----:B------:R-:W2:Y:S04]  /*5b630*/  LDL.LU R25, [R1+0x184] ;  /* 0x0001840001197983 */ /* 0x000ea80000300800 */
[----:B------:R-:W3:Y:S04]  /*5b640*/  LDL.LU R26, [R1+0x188] ;  /* 0x00018800011a7983 */ /* 0x000ee80000300800 */
[----:B------:R-:W3:Y:S01]  /*5b650*/  LDL.LU R27, [R1+0x18c] ;  /* 0x00018c00011b7983 */ /* 0x000ee20000300800 */
[----:B------:R-:W-:-:S03]  /*5b660*/  IMAD.MOV.U32 R8, RZ, RZ, R22 ;  /* 0x000000ffff087224 */ /* 0x000fc600078e0016 */
        /* <DEDUP_REMOVED lines=10> */
[----:B------:R0:W-:Y:S04]  /*5b710*/  STL.64 [R1+0x300], R20 ;  /* 0x0003001401007387 */ /* 0x0001e80000100a00 */
[----:B0-----:R-:W5:Y:S04]  /*5b720*/  LDL.LU R20, [R1+0xd54] ;  /* 0x000d540001147983 */ /* 0x001f680000300800 */
[----:B------:R-:W2:Y:S04]  /*5b730*/  LDL.LU R21, [R1+0xd5c] ;  /* 0x000d5c0001157983 */ /* 0x000ea80000300800 */
[----:B------:R-:W3:Y:S01]  /*5b740*/  LDL.LU R22, [R1+0xd64] ;  /* 0x000d640001167983 */ /* 0x000ee20000300800 */
[----:B------:R-:W-:-:S03]  /*5b750*/  IMAD.MOV.U32 R9, RZ, RZ, R23 ;  /* 0x000000ffff097224 */ /* 0x000fc600078e0017 */
[----:B------:R-:W4:Y:S04]  /*5b760*/  LDL.LU R23, [R1+0xd6c] ;  /* 0x000d6c0001177983 */ /* 0x000f280000300800 */
[----:B------:R0:W-:Y:S04]  /*5b770*/  STL.64 [R1+0x3868], R8 ;  /* 0x0038680801007387 */ /* 0x0001e80000100a00 */
[----:B0-----:R-:W4:Y:S04]  /*5b780*/  LDL.LU R8, [R1+0x110] ;  /* 0x0001100001087983 */ /* 0x001f280000300800 */
[----:B------:R-:W4:Y:S04]  /*5b790*/  LDL.LU R9, [R1+0x114] ;  /* 0x0001140001097983 */ /* 0x000f280000300800 */
[----:B------:R-:W4:Y:S04]  /*5b7a0*/  LDL.LU R10, [R1+0x118] ;  /* 0x00011800010a7983 */ /* 0x000f280000300800 */
[----:B------:R-:W4:Y:S01]  /*5b7b0*/  LDL.LU R11, [R1+0x11c] ;  /* 0x00011c00010b7983 */ /* 0x000f220000300800 */
[----:B-----5:R-:W-:-:S02]  /*5b7c0*/  IMAD R20, R20, 0x100, R4 ;  /* 0x0000010014147824 */ /* 0x020fc400078e0204 */
[----:B--2---:R-:W-:Y:S01]  /*5b7d0*/  IMAD R21, R21, 0x100, R5 ;  /* 0x0000010015157824 */ /* 0x004fe200078e0205 */
[----:B------:R-:W2:Y:S04]  /*5b7e0*/  LDL.LU R4, [R1+0x3a48] ;  /* 0x003a480001047983 */ /* 0x000ea80000300800 */
[----:B------:R-:W2:Y:S01]  /*5b7f0*/  LDL.LU R5, [R1+0x3a44] ;  /* 0x003a440001057983 */ /* 0x000ea20000300800 */
[----:B---3--:R-:W-:-:S03]  /*5b800*/  IMAD R22, R22, 0x100, R16 ;  /* 0x0000010016167824 */ /* 0x008fc600078e0210 */
[----:B------:R-:W2:Y:S01]  /*5b810*/  LDL.LU R16, [R1+0x3a40] ;  /* 0x003a400001107983 */ /* 0x000ea20000300800 */
        /* <DEDUP_REMOVED lines=8> */
[----:B------:R-:W2:Y:S01]  /*5b8a0*/  LDL.LU.64 R24, [R1+0x3a30] ;  /* 0x003a300001187983 */ /* 0x000ea20000300a00 */
[----:B----4-:R-:W-:-:S03]  /*5b8b0*/  IMAD R23, R23, 0x100, R0 ;  /* 0x0000010017177824 */ /* 0x010fc600078e0200 */
        /* <DEDUP_REMOVED lines=15> */
[C---:B--2---:R-:W-:Y:S01]  /*5b9b0*/  HMMA.16816.F32 R24, R20.reuse, R4, R24 ;  /* 0x000000041418723c */ /* 0x044fe20000001818 */
[----:B----4-:R-:W-:Y:S02]  /*5b9c0*/  IMAD R16, R16, 0x100, R6 ;  /* 0x0000010010107824 */ /* 0x010fe400078e0206 */
[----:B-----5:R-:W-:Y:S01]  /*5b9d0*/  IMAD R17, R17, 0x100, R13 ;  /* 0x0000010011117824 */ /* 0x020fe200078e020d */
[----:B------:R-:W2:Y:S04]  /*5b9e0*/  LDL.LU R6, [R1+0x3a14] ;  /* 0x003a140001067983 */ /* 0x000ea80000300800 */
[----:B------:R-:W4:Y:S01]  /*5b9f0*/  LDL.LU R13, [R1+0x3a10] ;  /* 0x003a1000010d7983 */ /* 0x000f220000300800 */
[----:B---3--:R-:W-:Y:S02]  /*5ba00*/  IMAD R18, R18, 0x100, R14 ;  /* 0x0000010012127824 */ /* 0x008fe400078e020e */
[----:B------:R-:W-:Y:S01]  /*5ba10*/  IMAD R19, R19, 0x100, R12 ;  /* 0x0000010013137824 */ /* 0x000fe200078e020c */
[----:B------:R-:W3:Y:S04]  /*5ba20*/  LDL.LU R14, [R1+0x3a0c] ;  /* 0x003a0c00010e7983 */ /* 0x000ee80000300800 */
[----:B------:R-:W5:Y:S07]  /*5ba30*/  LDL.LU R12, [R1+0x3a08] ;  /* 0x003a0800010c7983 */ /* 0x000f6e0000300800 */
        /* <DEDUP_REMOVED lines=13> */
[----:B-1----:R-:W3:Y:S04]  /*5bb10*/  LDL.LU R22, [R1+0xd9c] ;  /* 0x000d9c0001167983 */ /* 0x002ee80000300800 */
[----:B------:R-:W5:Y:S01]  /*5bb20*/  LDL.LU R23, [R1+0xda8] ;  /* 0x000da80001177983 */ /* 0x000f620000300800 */
[----:B------:R-:W-:-:S02]  /*5bb30*/  F2FP.F16.E4M3.UNPACK_B R17, R17 ;  /* 0x00000011ff11723e */ /* 0x000fc400020006ff */
[----:B------:R-:W-:Y:S02]  /*5bb40*/  F2FP.F16.E4M3.UNPACK_B R18, R18 ;  /* 0x00000012ff12723e */ /* 0x000fe400020006ff */
[----:B------:R-:W-:-:S07]  /*5bb50*/  F2FP.F16.E4M3.UNPACK_B R19, R19 ;  /* 0x00000013ff13723e */ /* 0x000fce00020006ff */
[----:B------:R-:W-:Y:S01]  /*5bb60*/  HMMA.16816.F32 R8, R16, R4, R8 ;  /* 0x000000041008723c */ /* 0x000fe20000001808 */
[----:B----4-:R-:W-:Y:S02]  /*5bb70*/  IMAD R20, R20, 0x100, R7 ;  /* 0x0000010014147824 */ /* 0x010fe400078e0207 */
[----:B------:R-:W4:Y:S04]  /*5bb80*/  LDL.LU R7, [R1+0x39e0] ;  /* 0x0039e00001077983 */ /* 0x000f280000300800 */
[----:B------:R0:W-:Y:S04]  /*5bb90*/  STL [R1+0x39cc], R4 ;  /* 0x0039cc0401007387 */ /* 0x0001e80000100800 */
[----:B------:R1:W-:-:S12]  /*5bba0*/  STL [R1+0x39c8], R5 ;  /* 0x0039c80501007387 */ /* 0x0003d80000100800 */
[----:B------:R2:W-:Y:S01]  /*5bbb0*/  STL.64 [R1+0x2c0], R8 ;  /* 0x0002c00801007387 */ /* 0x0005e20000100a00 */
[----:B---3--:R-:W-:-:S03]  /*5bbc0*/  IMAD R21, R22, 0x100, R21 ;  /* 0x0000010016157824 */ /* 0x008fc600078e0215 */
[----:B------:R3:W-:Y:S01]  /*5bbd0*/  STL.64 [R1+0x2c8], R10 ;  /* 0x0002c80a01007387 */ /* 0x0007e20000100a00 */
[----:B-----5:R-:W-:Y:S02]  /*5bbe0*/  IMAD R22, R29, 0x100, R23 ;  /* 0x000001001d167824 */ /* 0x020fe400078e0217 */
[----:B------:R-:W-:Y:S01]  /*5bbf0*/  IMAD R23, R15, 0x100, R28 ;  /* 0x000001000f177824 */ /* 0x000fe200078e021c */
[----:B0-----:R-:W5:Y:S04]  /*5bc00*/  LDL.LU R4, [R1+0xdb8] ;  /* 0x000db80001047983 */ /* 0x001f680000300800 */
[----:B-1----:R-:W5:Y:S04]  /*5bc10*/  LDL.LU R5, [R1+0xdc0] ;  /* 0x000dc00001057983 */ /* 0x002f680000300800 */
[----:B------:R-:W5:Y:S01]  /*5bc20*/  LDL.LU R28, [R1+0xdc8] ;  /* 0x000dc800011c7983 */ /* 0x000f620000300800 */
[----:B--2---:R-:W-:-:S03]  /*5bc30*/  IMAD.MOV.U32 R9, RZ, RZ, R13 ;  /* 0x000000ffff097224 */ /* 0x004fc600078e000d */
[----:B------:R-:W2:Y:S04]  /*5bc40*/  LDL.LU R29, [R1+0xdd0] ;  /* 0x000dd000011d7983 */ /* 0x000ea80000300800 */
[----:B------:R-:W4:Y:S01]  /*5bc50*/  LDL.LU R13, [R1+0xdd8] ;  /* 0x000dd800010d7983 */ /* 0x000f220000300800 */
[----:B---3--:R-:W-:Y:S02]  /*5bc60*/  IMAD.MOV.U32 R11, RZ, RZ, R0 ;  /* 0x000000ffff0b7224 */ /* 0x008fe400078e0000 */
[----:B------:R-:W-:Y:S01]  /*5bc70*/  IMAD.MOV.U32 R8, RZ, RZ, R14 ;  /* 0x000000ffff087224 */ /* 0x000fe200078e000e */
[----:B------:R-:W3:Y:S01]  /*5bc80*/  LDL.LU R0, [R1+0xdd4] ;  /* 0x000dd40001007983 */ /* 0x000ee20000300800 */
[----:B------:R-:W-:-:S03]  /*5bc90*/  IMAD.MOV.U32 R10, RZ, RZ, R6 ;  /* 0x000000ffff0a7224 */ /* 0x000fc600078e0006 */
[----:B------:R-:W5:Y:S04]  /*5bca0*/  LDL.LU R14, [R1+0xde0] ;  /* 0x000de000010e7983 */ /* 0x000f680000300800 */
[----:B------:R-:W3:Y:S04]  /*5bcb0*/  LDL.LU R6, [R1+0xddc] ;  /* 0x000ddc0001067983 */ /* 0x000ee80000300800 */
[----:B------:R-:W5:Y:S04]  /*5bcc0*/  LDL.LU R15, [R1+0xde8] ;  /* 0x000de800010f7983 */ /* 0x000f680000300800 */
[----:B-----5:R-:W-:Y:S04]  /*5bcd0*/  STL.64 [R1+0x39a8], R14 ;  /* 0x0039a80e01007387 */ /* 0x020fe80000100a00 */
[----:B----4-:R0:W-:Y:S04]  /*5bce0*/  STL.64 [R1+0x39a0], R12 ;  /* 0x0039a00c01007387 */ /* 0x0101e80000100a00 */
[----:B0-----:R-:W4:Y:S01]  /*5bcf0*/  LDL.LU R12, [R1+0x100] ;  /* 0x00010000010c7983 */ /* 0x001f220000300800 */
[----:B------:R-:W-:-:S02]  /*5bd00*/  IMAD.MOV.U32 R14, RZ, RZ, R25 ;  /* 0x000000ffff0e7224 */ /* 0x000fc400078e0019 */
[----:B------:R-:W-:Y:S02]  /*5bd10*/  IMAD.MOV.U32 R15, RZ, RZ, R26 ;  /* 0x000000ffff0f7224 */ /* 0x000fe400078e001a */
[----:B------:R-:W-:Y:S02]  /*5bd20*/  IMAD.MOV.U32 R13, RZ, RZ, R24 ;  /* 0x000000ffff0d7224 */ /* 0x000fe400078e0018 */
[----:B------:R-:W5:Y:S04]  /*5bd30*/  LDL.LU R24, [R1+0x39dc] ;  /* 0x0039dc0001187983 */ /* 0x000f680000300800 */
[----:B------:R-:W5:Y:S04]  /*5bd40*/  LDL.LU R25, [R1+0x39d8] ;  /* 0x0039d80001197983 */ /* 0x000f680000300800 */
[----:B------:R-:W5:Y:S04]  /*5bd50*/  LDL.LU R26, [R1+0x39d4] ;  /* 0x0039d400011a7983 */ /* 0x000f680000300800 */
[----:B------:R0:W-:Y:S02]  /*5bd60*/  STL.64 [R1+0x39b8], R14 ;  /* 0x0039b80e01007387 */ /* 0x0001e40000100a00 */
[----:B0-----:R-:W-:-:S02]  /*5bd70*/  IMAD.MOV.U32 R15, RZ, RZ, R7 ;  /* 0x000000ffff0f7224 */ /* 0x001fc400078e0007 */
[----:B----4-:R0:W-:Y:S04]  /*5bd80*/  STL.64 [R1+0x39b0], R12 ;  /* 0x0039b00c01007387 */ /* 0x0101e80000100a00 */
[----:B0-----:R-:W4:Y:S04]  /*5bd90*/  LDL.LU R12, [R1+0x160] ;  /* 0x00016000010c7983 */ /* 0x001f280000300800 */
[----:B------:R-:W4:Y:S04]  /*5bda0*/  LDL.LU R13, [R1+0x164] ;  /* 0x00016400010d7983 */ /* 0x000f280000300800 */
[----:B------:R-:W4:Y:S04]  /*5bdb0*/  LDL.LU R14, [R1+0x168] ;  /* 0x00016800010e7983 */ /* 0x000f280000300800 */
[----:B------:R-:W3:Y:S04]  /*5bdc0*/  LDL.LU R7, [R1+0xde4] ;  /* 0x000de40001077983 */ /* 0x000ee80000300800 */
[----:B------:R-:W-:Y:S04]  /*5bdd0*/  STL.64 [R1+0x3988], R10 ;  /* 0x0039880a01007387 */ /* 0x000fe80000100a00 */
[----:B------:R0:W-:Y:S02]  /*5bde0*/  STL.64 [R1+0x3980], R8 ;  /* 0x0039800801007387 */ /* 0x0001e40000100a00 */
[----:B0-----:R-:W-:-:S02]  /*5bdf0*/  IMAD.MOV.U32 R8, RZ, RZ, R27 ;  /* 0x000000ffff087224 */ /* 0x001fc400078e001b */
[----:B------:R-:W5:Y:S04]  /*5be00*/  LDL.LU R27, [R1+0x39d0] ;  /* 0x0039d000011b7983 */ /* 0x000f680000300800 */
[----:B------:R-:W3:Y:S04]  /*5be10*/  LDL.LU R9, [R1+0xf4] ;  /* 0x0000f40001097983 */ /* 0x000ee80000300800 */
[----:B------:R-:W3:Y:S04]  /*5be20*/  LDL.LU R10, [R1+0xf8] ;  /* 0x0000f800010a7983 */ /* 0x000ee80000300800 */
[----:B------:R-:W3:Y:S01]  /*5be30*/  LDL.LU R11, [R1+0xfc] ;  /* 0x0000fc00010b7983 */ /* 0x000ee20000300800 */
[----:B-----5:R-:W-:Y:S03]  /*5be40*/  HMMA.16816.F32 R24, R16, R2, R24 ;  /* 0x000000021018723c */ /* 0x020fe60000001818 */
[----:B------:R-:W5:Y:S04]  /*5be50*/  LDL.LU R16, [R1+0xdb4] ;  /* 0x000db40001107983 */ /* 0x000f680000300800 */
[----:B------:R-:W2:-:S15]  /*5be60*/  LDL.LU R17, [R1+0xdbc] ;  /* 0x000dbc0001117983 */ /* 0x000e9e0000300800 */
[----:B------:R-:W-:-:S01]  /*5be70*/  NOP ;  /* 0x0000000000007918 */ /* 0x000fc20000000000 */
[----:B------:R0:W-:Y:S04]  /*5be80*/  STL.64 [R1+0x2b0], R24 ;  /* 0x0002b01801007387 */ /* 0x0001e80000100a00 */
[----:B------:R1:W-:Y:S04]  /*5be90*/  STL.64 [R1+0x2b8], R26 ;  /* 0x0002b81a01007387 */ /* 0x0003e80000100a00 */
[----:B------:R-:W4:Y:S04]  /*5bea0*/  LDL.LU R18, [R1+0xdc4] ;  /* 0x000dc40001127983 */ /* 0x000f280000300800 */
[----:B------:R-:W3:Y:S04]  /*5beb0*/  LDL.LU R19, [R1+0xdcc] ;  /* 0x000dcc0001137983 */ /* 0x000ee80000300800 */
[----:B0-----:R-:W3:Y:S04]  /*5bec0*/  LDL.LU R24, [R1+0xe08] ;  /* 0x000e080001187983 */ /* 0x001ee80000300800 */
[----:B------:R-:W3:Y:S04]  /*5bed0*/  LDL.LU R25, [R1+0xe04] ;  /* 0x000e040001197983 */ /* 0x000ee80000300800 */
[----:B-1----:R-:W3:Y:S04]  /*5bee0*/  LDL.LU R26, [R1+0xe10] ;  /* 0x000e1000011a7983 */ /* 0x002ee80000300800 */
[----:B------:R-:W3:Y:S01]  /*5bef0*/  LDL.LU R27, [R1+0xe0c] ;  /* 0x000e0c00011b7983 */ /* 0x000ee20000300800 */
[----:B-----5:R-:W-:-:S02]  /*5bf00*/  IMAD R16, R16, 0x100, R4 ;  /* 0x0000010010107824 */ /* 0x020fc400078e0204 */
[----:B--2---:R-:W-:Y:S01]  /*5bf10*/  IMAD R17, R17, 0x100, R5 ;  /* 0x0000010011117824 */ /* 0x004fe200078e0205 */
[----:B------:R-:W2:Y:S04]  /*5bf20*/  LDL.LU R4, [R1+0x39cc] ;  /* 0x0039cc0001047983 */ /* 0x000ea80000300800 */
[----:B------:R-:W2:Y:S01]  /*5bf30*/  LDL.LU R5, [R1+0x39c8] ;  /* 0x0039c80001057983 */ /* 0x000ea20000300800 */
[----:B------:R-:W-:Y:S02]  /*5bf40*/  F2FP.F16.E4M3.UNPACK_B R20, R20 ;  /* 0x00000014ff14723e */ /* 0x000fe400020006ff */
[----:B------:R-:W-:Y:S02]  /*5bf50*/  F2FP.F16.E4M3.UNPACK_B R21, R21 ;  /* 0x00000015ff15723e */ /* 0x000fe400020006ff */
[----:B------:R-:W-:-:S02]  /*5bf60*/  F2FP.F16.E4M3.UNPACK_B R22, R22 ;  /* 0x00000016ff16723e */ /* 0x000fc400020006ff */
[----:B------:R-:W-:Y:S01]  /*5bf70*/  F2FP.F16.E4M3.UNPACK_B R23, R23 ;  /* 0x00000017ff17723e */ /* 0x000fe200020006ff */
[----:B----4-:R-:W-:Y:S02]  /*5bf80*/  IMAD R18, R18, 0x100, R28 ;  /* 0x0000010012127824 */ /* 0x010fe400078e021c */
[----:B---3--:R-:W-:Y:S01]  /*5bf90*/  IMAD R19, R19, 0x100, R29 ;  /* 0x0000010013137824 */ /* 0x008fe200078e021d */
[----:B------:R-:W3:Y:S04]  /*5bfa0*/  LDL.LU R28, [R1+0x39c4] ;  /* 0x0039c400011c7983 */ /* 0x000ee80000300800 */
        /* <DEDUP_REMOVED lines=9> */
[----:B------:R-:W5:-:S15]  /*5c040*/  LDL.LU.64 R12, [R1+0x39a0] ;  /* 0x0039a000010c7983 */ /* 0x000f5e0000300a00 */
[----:B------:R-:W-:-:S02]  /*5c050*/  NOP ;  /* 0x0000000000007918 */ /* 0x000fc40000000000 */
[----:B------:R0:W-:Y:S04]  /*5c060*/  STL.64 [R1+0x2a0], R20 ;  /* 0x0002a01401007387 */ /* 0x0001e80000100a00 */
[----:B------:R1:W-:Y:S04]  /*5c070*/  STL.64 [R1+0x2a8], R22 ;  /* 0x0002a81601007387 */ /* 0x0003e80000100a00 */
[----:B0-----:R-:W3:Y:S04]  /*5c080*/  LDL.LU R20, [R1+0xdf8] ;  /* 0x000df80001147983 */ /* 0x001ee80000300800 */
[----:B------:R-:W3:Y:S04]  /*5c090*/  LDL.LU R21, [R1+0xdf4] ;  /* 0x000df40001157983 */ /* 0x000ee80000300800 */
[----:B-1----:R-:W4:Y:S04]  /*5c0a0*/  LDL.LU R22, [R1+0xe00] ;  /* 0x000e000001167983 */ /* 0x002f280000300800 */
[----:B------:R-:W4:Y:S01]  /*5c0b0*/  LDL.LU R23, [R1+0xdfc] ;  /* 0x000dfc0001177983 */ /* 0x000f220000300800 */
[----:B--2---:R-:W-:-:S02]  /*5c0c0*/  IMAD R6, R6, 0x100, R14 ;  /* 0x0000010006067824 */ /* 0x004fc400078e020e */
[----:B-----5:R-:W-:Y:S02]  /*5c0d0*/  IMAD R0, R0, 0x100, R13 ;  /* 0x0000010000007824 */ /* 0x020fe400078e020d */
[----:B------:R-:W-:Y:S01]  /*5c0e0*/  IMAD R7, R7, 0x100, R15 ;  /* 0x0000010007077824 */ /* 0x000fe200078e020f */
[----:B------:R-:W2:Y:S04]  /*5c0f0*/  LDL.LU R13, [R1+0x3998] ;  /* 0x00399800010d7983 */ /* 0x000ea80000300800 */
[----:B------:R-:W2:Y:S04]  /*5c100*/  LDL.LU R14, [R1+0x3994] ;  /* 0x00399400010e7983 */ /* 0x000ea80000300800 */
[----:B------:R-:W2:Y:S01]  /*5c110*/  LDL.LU R15, [R1+0x3990] ;  /* 0x00399000010f7983 */ /* 0x000ea20000300800 */
[----:B------:R-:W-:-:S02]  /*5c120*/  F2FP.F16.E4M3.UNPACK_B R16, R16 ;  /* 0x00000010ff10723e */ /* 0x000fc400020006ff */
        /* <DEDUP_REMOVED lines=8> */
[----:B0-----:R-:W2:Y:S04]  /*5c1b0*/  LDL.LU R14, [R1+0xdf0] ;  /* 0x000df000010e7983 */ /* 0x001ea80000300800 */
[----:B------:R-:W2:Y:S04]  /*5c1c0*/  LDL.LU R15, [R1+0xdec] ;  /* 0x000dec00010f7983 */ /* 0x000ea80000300800 */
[----:B------:R-:W5:Y:S04]  /*5c1d0*/  LDL.LU.64 R10, [R1+0x3988] ;  /* 0x00398800010a7983 */ /* 0x000f680000300a00 */
[----:B------:R-:W5:Y:S01]  /*5c1e0*/  LDL.LU.64 R8, [R1+0x3980] ;  /* 0x0039800001087983 */ /* 0x000f620000300a00 */
[----:B------:R-:W-:-:S02]  /*5c1f0*/  F2FP.F16.E4M3.UNPACK_B R12, R0 ;  /* 0x00000000ff0c723e */ /* 0x000fc400020006ff */
[----:B------:R-:W-:Y:S01]  /*5c200*/  F2FP.F16.E4M3.UNPACK_B R13, R6 ;  /* 0x00000006ff0d723e */ /* 0x000fe200020006ff */
[----:B------:R3:W-:Y:S04]  /*5c210*/  STL.64 [R1+0x280], R16 ;  /* 0x0002801001007387 */ /* 0x0007e80000100a00 */
[----:B------:R0:W-:Y:S01]  /*5c220*/  STL.64 [R1+0x288], R18 ;  /* 0x0002881201007387 */ /* 0x0001e20000100a00 */
[----:B---3--:R-:W-:-:S05]  /*5c230*/  IMAD R16, R21, 0x100, R20 ;  /* 0x0000010015107824 */ /* 0x008fca00078e0214 */
[----:B------:R-:W-:Y:S01]  /*5c240*/  F2FP.F16.E4M3.UNPACK_B R16, R16 ;  /* 0x00000010ff10723e */ /* 0x000fe200020006ff */
[----:B0-----:R-:W-:-:S04]  /*5c250*/  IMAD R18, R25, 0x100, R24 ;  /* 0x0000010019127824 */ /* 0x001fc800078e0218 */
[----:B------:R-:W-:Y:S04]  /*5c260*/  STL [R1+0x3950], R16 ;  /* 0x0039501001007387 */ /* 0x000fe80000100800 */
[----:B------:R-:W-:Y:S04]  /*5c270*/  STL [R1+0x3958], R4 ;  /* 0x0039580401007387 */ /* 0x000fe80000100800 */
[----:B------:R-:W-:Y:S01]  /*5c280*/  STL [R1+0x3954], R5 ;  /* 0x0039540501007387 */ /* 0x000fe20000100800 */
[----:B--2---:R-:W-:Y:S01]  /*5c290*/  IMAD R15, R15, 0x100, R14 ;  /* 0x000001000f0f7824 */ /* 0x004fe200078e020e */
[----:B------:R-:W-:-:S04]  /*5c2a0*/  F2FP.F16.E4M3.UNPACK_B R14, R7 ;  /* 0x00000007ff0e723e */ /* 0x000fc800020006ff */
[----:B------:R-:W-:-:S07]  /*5c2b0*/  F2FP.F16.E4M3.UNPACK_B R15, R15 ;  /* 0x0000000fff0f723e */ /* 0x000fce00020006ff */
[----:B-----5:R-:W-:-:S15]  /*5c2c0*/  HMMA.16816.F32 R8, R12, R4, R8 ;  /* 0x000000040c08723c */ /* 0x020fde0000001808 */
[----:B------:R-:W-:-:S08]  /*5c2d0*/  NOP ;  /* 0x0000000000007918 */ /* 0x000fd00000000000 */
[----:B------:R-:W-:Y:S04]  /*5c2e0*/  STL.64 [R1+0x150], R8 ;  /* 0x0001500801007387 */ /* 0x000fe80000100a00 */
[----:B------:R-:W-:Y:S04]  /*5c2f0*/  STL.64 [R1+0x158], R10 ;  /* 0x0001580a01007387 */ /* 0x000fe80000100a00 */
[----:B------:R-:W2:Y:S04]  /*5c300*/  LDL.LU R24, [R1+0xa0] ;  /* 0x0000a00001187983 */ /* 0x000ea80000300800 */
[----:B------:R-:W2:Y:S01]  /*5c310*/  LDL.LU R25, [R1+0xa4] ;  /* 0x0000a40001197983 */ /* 0x000ea20000300800 */
[----:B------:R-:W-:-:S02]  /*5c320*/  IMAD R19, R27, 0x100, R26 ;  /* 0x000001001b137824 */ /* 0x000fc400078e021a */
[----:B----4-:R-:W-:Y:S02]  /*5c330*/  IMAD.MOV.U32 R26, RZ, RZ, R29 ;  /* 0x000000ffff1a7224 */ /* 0x010fe400078e001d */
[----:B------:R-:W-:Y:S01]  /*5c340*/  IMAD.MOV.U32 R27, RZ, RZ, R28 ;  /* 0x000000ffff1b7224 */ /* 0x000fe200078e001c */
[----:B------:R-:W3:Y:S04]  /*5c350*/  LDL.LU R29, [R1+0x397c] ;  /* 0x00397c00011d7983 */ /* 0x000ee80000300800 */
[----:B------:R-:W4:Y:S04]  /*5c360*/  LDL.LU R28, [R1+0x3978] ;  /* 0x00397800011c7983 */ /* 0x000f280000300800 */
[----:B------:R-:W-:Y:S04]  /*5c370*/  STL.64 [R1+0x3910], R26 ;  /* 0x0039101a01007387 */ /* 0x000fe80000100a00 */
[----:B--2---:R0:W-:Y:S04]  /*5c380*/  STL.64 [R1+0x3908], R24 ;  /* 0x0039081801007387 */ /* 0x0041e80000100a00 */
[----:B0-----:R-:W2:Y:S04]  /*5c390*/  LDL.LU R24, [R1+0xb0] ;  /* 0x0000b00001187983 */ /* 0x001ea80000300800 */
[----:B------:R-:W2:Y:S04]  /*5c3a0*/  LDL.LU R25, [R1+0xb4] ;  /* 0x0000b40001197983 */ /* 0x000ea80000300800 */
[----:B------:R-:W5:Y:S04]  /*5c3b0*/  LDL.LU R26, [R1+0xb8] ;  /* 0x0000b800011a7983 */ /* 0x000f680000300800 */
[----:B------:R-:W5:Y:S04]  /*5c3c0*/  LDL.LU R27, [R1+0xbc] ;  /* 0x0000bc00011b7983 */ /* 0x000f680000300800 */
[----:B------:R-:W3:Y:S04]  /*5c3d0*/  LDL.LU R7, [R1+0xe44] ;  /* 0x000e440001077983 */ /* 0x000ee80000300800 */
[----:B---3--:R0:W-:Y:S04]  /*5c3e0*/  STL [R1+0x3938], R7 ;  /* 0x0039380701007387 */ /* 0x0081e80000100800 */
[----:B0-----:R-:W3:Y:S04]  /*5c3f0*/  LDL.LU R7, [R1+0xe30] ;  /* 0x000e300001077983 */ /* 0x001ee80000300800 */
[----:B------:R-:W3:Y:S04]  /*5c400*/  LDL.LU R6, [R1+0xe50] ;  /* 0x000e500001067983 */ /* 0x000ee80000300800 */
[----:B------:R-:W3:Y:S04]  /*5c410*/  LDL.LU R0, [R1+0xe4c] ;  /* 0x000e4c0001007983 */ /* 0x000ee80000300800 */
[----:B-----5:R4:W-:Y:S04]  /*5c420*/  STL.64 [R1+0x3920], R26 ;  /* 0x0039201a01007387 */ /* 0x0209e80000100a00 */
[----:B--2---:R0:W-:Y:S01]  /*5c430*/  STL.64 [R1+0x3918], R24 ;  /* 0x0039181801007387 */ /* 0x0041e20000100a00 */
[----:B----4-:R-:W-:-:S03]  /*5c440*/  IMAD.MOV.U32 R26, RZ, RZ, R28 ;  /* 0x000000ffff1a7224 */ /* 0x010fc600078e001c */
[----:B0-----:R-:W2:Y:S04]  /*5c450*/  LDL.LU R24, [R1+0x140] ;  /* 0x0001400001187983 */ /* 0x001ea80000300800 */
[----:B------:R-:W2:Y:S04]  /*5c460*/  LDL.LU R25, [R1+0x144] ;  /* 0x0001440001197983 */ /* 0x000ea80000300800 */
[----:B------:R-:W4:Y:S01]  /*5c470*/  LDL.LU R28, [R1+0x3974] ;  /* 0x00397400011c7983 */ /* 0x000f220000300800 */
[----:B------:R-:W-:-:S03]  /*5c480*/  IMAD.MOV.U32 R27, RZ, RZ, R29 ;  /* 0x000000ffff1b7224 */ /* 0x000fc600078e001d */
[----:B------:R-:W5:Y:S04]  /*5c490*/  LDL.LU R29, [R1+0x3970] ;  /* 0x00397000011d7983 */ /* 0x000f680000300800 */
[----:B------:R-:W2:Y:S04]  /*5c4a0*/  LDL.LU R4, [R1+0xe18] ;  /* 0x000e180001047983 */ /* 0x000ea80000300800 */
[----:B------:R-:W2:Y:S04]  /*5c4b0*/  LDL.LU R5, [R1+0xe20] ;  /* 0x000e200001057983 */ /* 0x000ea80000300800 */
[----:B---3--:R-:W-:Y:S04]  /*5c4c0*/  STL.64 [R1+0x3968], R6 ;  /* 0x0039680601007387 */ /* 0x008fe80000100a00 */
[----:B--2---:R0:W-:Y:S04]  /*5c4d0*/  STL.64 [R1+0x3960], R4 ;  /* 0x0039600401007387 */ /* 0x0041e80000100a00 */
[----:B0-----:R-:W2:Y:S04]  /*5c4e0*/  LDL.LU R4, [R1+0xe0] ;  /* 0x0000e00001047983 */ /* 0x001ea80000300800 */
[----:B------:R-:W2:Y:S04]  /*5c4f0*/  LDL.LU R5, [R1+0xe4] ;  /* 0x0000e40001057983 */ /* 0x000ea80000300800 */
[----:B------:R-:W2:Y:S04]  /*5c500*/  LDL.LU R6, [R1+0xe8] ;  /* 0x0000e80001067983 */ /* 0x000ea80000300800 */
[----:B------:R-:W2:Y:S04]  /*5c510*/  LDL.LU R7, [R1+0xec] ;  /* 0x0000ec0001077983 */ /* 0x000ea80000300800 */
[----:B------:R-:W3:Y:S04]  /*5c520*/  LDL.LU R16, [R1+0xe28] ;  /* 0x000e280001107983 */ /* 0x000ee80000300800 */
[----:B------:R-:W-:Y:S04]  /*5c530*/  STL.64 [R1+0x3930], R26 ;  /* 0x0039301a01007387 */ /* 0x000fe80000100a00 */
[----:B------:R0:W-:Y:S04]  /*5c540*/  STL.64 [R1+0x3928], R24 ;  /* 0x0039281801007387 */ /* 0x0001e80000100a00 */
[----:B0-----:R-:W4:Y:S04]  /*5c550*/  LDL.LU R24, [R1+0xc0] ;  /* 0x0000c00001187983 */ /* 0x001f280000300800 */
[----:B------:R-:W4:Y:S04]  /*5c560*/  LDL.LU R25, [R1+0xc4] ;  /* 0x0000c40001197983 */ /* 0x000f280000300800 */
[----:B------:R-:W5:Y:S04]  /*5c570*/  LDL.LU R26, [R1+0xc8] ;  /* 0x0000c800011a7983 */ /* 0x000f680000300800 */
[----:B------:R-:W5:Y:S01]  /*5c580*/  LDL.LU R27, [R1+0xcc] ;  /* 0x0000cc00011b7983 */ /* 0x000f620000300800 */
[----:B------:R-:W-:Y:S01]  /*5c590*/  IMAD R17, R23, 0x100, R22 ;  /* 0x0000010017117824 */ /* 0x000fe200078e0216 */
[----:B--2---:R-:W-:Y:S02]  /*5c5a0*/  HMMA.16816.F32 R12, R12, R2, R4 ;  /* 0x000000020c0c723c */ /* 0x004fe40000001804 */
[----:B-----5:R-:W-:Y:S04]  /*5c5b0*/  STL.64 [R1+0x3948], R26 ;  /* 0x0039481a01007387 */ /* 0x020fe80000100a00 */
[----:B----4-:R0:W-:Y:S04]  /*5c5c0*/  STL.64 [R1+0x3940], R24 ;  /* 0x0039401801007387 */ /* 0x0101e80000100a00 */
[----:B0-----:R-:W2:Y:S04]  /*5c5d0*/  LDL.LU R24, [R1+0xd0] ;  /* 0x0000d00001187983 */ /* 0x001ea80000300800 */
[----:B------:R-:W2:Y:S04]  /*5c5e0*/  LDL.LU R25, [R1+0xd4] ;  /* 0x0000d40001197983 */ /* 0x000ea80000300800 */
        /* <DEDUP_REMOVED lines=8> */
[----:B------:R-:W4:Y:S04]  /*5c670*/  LDL.LU.64 R6, [R1+0x3968] ;  /* 0x0039680001067983 */ /* 0x000f280000300a00 */
[----:B------:R-:W3:Y:S04]  /*5c680*/  LDL.LU.64 R4, [R1+0x3960] ;  /* 0x0039600001047983 */ /* 0x000ee80000300a00 */
[----:B------:R0:W-:Y:S01]  /*5c690*/  STL.64 [R1+0x270], R12 ;  /* 0x0002700c01007387 */ /* 0x0001e20000100a00 */
[----:B------:R-:W-:-:S02]  /*5c6a0*/  IMAD.MOV.U32 R26, RZ, RZ, R29 ;  /* 0x000000ffff1a7224 */ /* 0x000fc400078e001d */
[----:B------:R-:W-:Y:S01]  /*5c6b0*/  IMAD.MOV.U32 R29, RZ, RZ, R14 ;  /* 0x000000ffff1d7224 */ /* 0x000fe200078e000e */
[----:B0-----:R-:W3:Y:S04]  /*5c6c0*/  LDL.LU R12, [R1+0xe14] ;  /* 0x000e1400010c7983 */ /* 0x001ee80000300800 */
[----:B------:R-:W2:Y:S04]  /*5c6d0*/  LDL.LU R13, [R1+0xe1c] ;  /* 0x000e1c00010d7983 */ /* 0x000ea80000300800 */
[----:B------:R-:W5:Y:S01]  /*5c6e0*/  LDL.LU R14, [R1+0xe24] ;  /* 0x000e2400010e7983 */ /* 0x000f620000300800 */
[----:B------:R-:W-:-:S02]  /*5c6f0*/  IMAD.MOV.U32 R27, RZ, RZ, R28 ;  /* 0x000000ffff1b7224 */ /* 0x000fc400078e001c */
[----:B------:R-:W-:Y:S02]  /*5c700*/  IMAD.MOV.U32 R28, RZ, RZ, R15 ;  /* 0x000000ffff1c7224 */ /* 0x000fe400078e000f */
[----:B------:R-:W4:Y:S04]  /*5c710*/  LDL.LU R15, [R1+0xe2c] ;  /* 0x000e2c00010f7983 */ /* 0x000f280000300800 */
[----:B------:R0:W-:Y:S04]  /*5c720*/  STL [R1+0x3810], R28 ;  /* 0x0038101c01007387 */ /* 0x0001e80000100800 */
[----:B0-----:R-:W4:Y:S04]  /*5c730*/  LDL.LU R28, [R1+0xe48] ;  /* 0x000e4800011c7983 */ /* 0x001f280000300800 */
[----:B------:R0:W-:Y:S04]  /*5c740*/  STL [R1+0x37e8], R29 ;  /* 0x0037e81d01007387 */ /* 0x0001e80000100800 */
[----:B0-----:R-:W4:Y:S01]  /*5c750*/  LDL.LU R29, [R1+0xe3c] ;  /* 0x000e3c00011d7983 */ /* 0x001f220000300800 */
[----:B---3--:R-:W-:-:S02]  /*5c760*/  IMAD R12, R12, 0x100, R4 ;  /* 0x000001000c0c7824 */ /* 0x008fc400078e0204 */
[----:B--2---:R-:W-:Y:S01]  /*5c770*/  IMAD R13, R13, 0x100, R5 ;  /* 0x000001000d0d7824 */ /* 0x004fe200078e0205 */
[----:B------:R-:W2:Y:S04]  /*5c780*/  LDL.LU R4, [R1+0x3958] ;  /* 0x0039580001047983 */ /* 0x000ea80000300800 */
[----:B------:R-:W2:Y:S01]  /*5c790*/  LDL.LU R5, [R1+0x3954] ;  /* 0x0039540001057983 */ /* 0x000ea20000300800 */
[----:B-----5:R-:W-:-:S03]  /*5c7a0*/  IMAD R14, R14, 0x100, R16 ;  /* 0x000001000e0e7824 */ /* 0x020fc600078e0210 */
        /* <DEDUP_REMOVED lines=12> */
[----:B------:R-:W-:Y:S02]  /*5c870*/  F2FP.F16.E4M3.UNPACK_B R12, R12 ;  /* 0x0000000cff0c723e */ /* 0x000fe400020006ff */
[----:B------:R-:W-:Y:S01]  /*5c880*/  F2FP.F16.E4M3.UNPACK_B R13, R13 ;  /* 0x0000000dff0d723e */ /* 0x000fe200020006ff */
[----:B--2---:R-:W-:Y:S01]  /*5c890*/  HMMA.16816.F32 R16, R16, R2, R24 ;  /* 0x000000021010723c */ /* 0x004fe20000001818 */
[----:B------:R-:W2:Y:S04]  /*5c8a0*/  LDL.LU.64 R26, [R1+0x3930] ;  /* 0x00393000011a7983 */ /* 0x000ea80000300a00 */
[----:B------:R-:W2:Y:S01]  /*5c8b0*/  LDL.LU.64 R24, [R1+0x3928] ;  /* 0x0039280001187983 */ /* 0x000ea20000300a00 */
[----:B------:R-:W-:-:S02]  /*5c8c0*/  F2FP.F16.E4M3.UNPACK_B R14, R14 ;  /* 0x0000000eff0e723e */ /* 0x000fc400020006ff */
[----:B------:R-:W-:-:S15]  /*5c8d0*/  F2FP.F16.E4M3.UNPACK_B R15, R15 ;  /* 0x0000000fff0f723e */ /* 0x000fde00020006ff */
[----:B------:R0:W-:Y:S04]  /*5c8e0*/  STL.64 [R1+0x250], R16 ;  /* 0x0002501001007387 */ /* 0x0001e80000100a00 */
[----:B------:R1:W-:Y:S04]  /*5c8f0*/  STL.64 [R1+0x258], R18 ;  /* 0x0002581201007387 */ /* 0x0003e80000100a00 */
[----:B0-----:R-:W4:Y:S04]  /*5c900*/  LDL.LU R17, [R1+0xe38] ;  /* 0x000e380001117983 */ /* 0x001f280000300800 */
[----:B-1----:R-:W4:Y:S04]  /*5c910*/  LDL.LU R18, [R1+0xe34] ;  /* 0x000e340001127983 */ /* 0x002f280000300800 */
[----:B------:R-:W5:Y:S01]  /*5c920*/  LDL.LU R19, [R1+0xe40] ;  /* 0x000e400001137983 */ /* 0x000f620000300800 */
[----:B--2---:R-:W-:-:S15]  /*5c930*/  HMMA.16816.F32 R24, R12, R4, R24 ;  /* 0x000000040c18723c */ /* 0x004fde0000001818 */
[----:B------:R-:W-:-:S08]  /*5c940*/  NOP ;  /* 0x0000000000007918 */ /* 0x000fd00000000000 */
[----:B------:R-:W-:Y:S04]  /*5c950*/  STL.64 [R1+0x140], R24 ;  /* 0x0001401801007387 */ /* 0x000fe80000100a00 */
[----:B------:R0:W-:Y:S04]  /*5c960*/  STL.64 [R1+0x148], R26 ;  /* 0x0001481a01007387 */ /* 0x0001e80000100a00 */
[----:B0-----:R-:W2:Y:S04]  /*5c970*/  LDL.LU.64 R26, [R1+0x3920] ;  /* 0x00392000011a7983 */ /* 0x001ea80000300a00 */
[----:B------:R-:W2:Y:S01]  /*5c980*/  LDL.LU.64 R24, [R1+0x3918] ;  /* 0x0039180001187983 */ /* 0x000ea20000300a00 */
[----:B----4-:R-:W-:-:S02]  /*5c990*/  IMAD R16, R18, 0x100, R17 ;  /* 0x0000010012107824 */ /* 0x010fc400078e0211 */
[----:B-----5:R-:W-:Y:S02]  /*5c9a0*/  IMAD R17, R29, 0x100, R19 ;  /* 0x000001001d117824 */ /* 0x020fe400078e0213 */
[----:B---3--:R-:W-:Y:S02]  /*5c9b0*/  IMAD R18, R7, 0x100, R28 ;  /* 0x0000010007127824 */ /* 0x008fe400078e021c */
[----:B------:R-:W-:Y:S01]  /*5c9c0*/  IMAD R19, R0, 0x100, R6 ;  /* 0x0000010000137824 */ /* 0x000fe200078e0206 */
[----:B--2---:R-:W-:Y:S01]  /*5c9d0*/  HMMA.16816.F32 R12, R12, R2, R24 ;  /* 0x000000020c0c723c */ /* 0x004fe20000001818 */
[----:B------:R-:W2:Y:S04]  /*5c9e0*/  LDL.LU.64 R26, [R1+0x3910] ;  /* 0x00391000011a7983 */ /* 0x000ea80000300a00 */
[----:B------:R-:W2:Y:S01]  /*5c9f0*/  LDL.LU.64 R24, [R1+0x3908] ;  /* 0x0039080001187983 */ /* 0x000ea20000300a00 */
[----:B------:R-:W-:-:S02]  /*5ca00*/  F2FP.F16.E4M3.UNPACK_B R16, R16 ;  /* 0x00000010ff10723e */ /* 0x000fc400020006ff */
[----:B------:R-:W-:Y:S02]  /*5ca10*/  F2FP.F16.E4M3.UNPACK_B R17, R17 ;  /* 0x00000011ff11723e */ /* 0x000fe400020006ff */
[----:B------:R-:W-:Y:S02]  /*5ca20*/  F2FP.F16.E4M3.UNPACK_B R18, R18 ;  /* 0x00000012ff12723e */ /* 0x000fe400020006ff */
[----:B------:R-:W-:-:S11]  /*5ca30*/  F2FP.F16.E4M3.UNPACK_B R19, R19 ;  /* 0x00000013ff13723e */ /* 0x000fd600020006ff */
[----:B------:R0:W-:Y:S02]  /*5ca40*/  STL.64 [R1+0x240], R12 ;  /* 0x0002400c01007387 */ /* 0x0001e40000100a00 */
[----:B0-----:R-:W-:Y:S02]  /*5ca50*/  IMAD R12, R21, 0x100, R20 ;  /* 0x00000100150c7824 */ /* 0x001fe400078e0214 */
[----:B------:R-:W-:Y:S01]  /*5ca60*/  IMAD R13, R23, 0x100, R22 ;  /* 0x00000100170d7824 */ /* 0x000fe200078e0216 */
[----:B------:R-:W-:Y:S04]  /*5ca70*/  STL.64 [R1+0x248], R14 ;  /* 0x0002480e01007387 */ /* 0x000fe80000100a00 */
[----:B------:R-:W-:Y:S04]  /*5ca80*/  STL [R1+0x38ec], R4 ;  /* 0x0038ec0401007387 */ /* 0x000fe80000100800 */
[----:B------:R-:W-:Y:S01]  /*5ca90*/  STL [R1+0x38e8], R5 ;  /* 0x0038e80501007387 */ /* 0x000fe20000100800 */
[----:B--2---:R-:W-:-:S15]  /*5caa0*/  HMMA.16816.F32 R20, R16, R4, R24 ;  /* 0x000000041014723c */ /* 0x004fde0000001818 */
[----:B------:R-:W-:-:S08]  /*5cab0*/  NOP ;  /* 0x0000000000007918 */ /* 0x000fd00000000000 */
[----:B------:R0:W-:Y:S04]  /*5cac0*/  STL.64 [R1+0x230], R20 ;  /* 0x0002301401007387 */ /* 0x0001e80000100a00 */
[----:B------:R1:W-:Y:S04]  /*5cad0*/  STL.64 [R1+0x238], R22 ;  /* 0x0002381601007387 */ /* 0x0003e80000100a00 */
[----:B------:R-:W2:Y:S04]  /*5cae0*/  LDL.LU R28, [R1+0xeb0] ;  /* 0x000eb000011c7983 */ /* 0x000ea80000300800 */
[----:B--2---:R-:W-:Y:S04]  /*5caf0*/  STL [R1+0x38c0], R28 ;  /* 0x0038c01c01007387 */ /* 0x004fe80000100800 */
[----:B------:R-:W2:Y:S04]  /*5cb00*/  LDL.LU R7, [R1+0xeac] ;  /* 0x000eac0001077983 */ /* 0x000ea80000300800 */
[----:B--2---:R-:W-:Y:S04]  /*5cb10*/  STL [R1+0x38f0], R7 ;  /* 0x0038f00701007387 */ /* 0x004fe80000100800 */
[----:B------:R-:W2:Y:S04]  /*5cb20*/  LDL.LU R6, [R1+0xeb8] ;  /* 0x000eb80001067983 */ /* 0x000ea80000300800 */
[----:B--2---:R-:W-:Y:S04]  /*5cb30*/  STL [R1+0x38f4], R6 ;  /* 0x0038f40601007387 */ /* 0x004fe80000100800 */
[----:B------:R-:W2:Y:S04]  /*5cb40*/  LDL.LU R0, [R1+0xeb4] ;  /* 0x000eb40001007983 */ /* 0x000ea80000300800 */
[----:B0-----:R-:W3:Y:S04]  /*5cb50*/  LDL.LU R20, [R1+0xec0] ;  /* 0x000ec00001147983 */ /* 0x001ee80000300800 */
[----:B------:R-:W3:Y:S04]  /*5cb60*/  LDL.LU R21, [R1+0xebc] ;  /* 0x000ebc0001157983 */ /* 0x000ee80000300800 */
[----:B-1----:R-:W4:Y:S04]  /*5cb70*/  LDL.LU R22, [R1+0xec8] ;  /* 0x000ec80001167983 */ /* 0x002f280000300800 */
        /* <DEDUP_REMOVED lines=9> */
[----:B------:R-:W2:Y:S04]  /*5cc10*/  LDL.LU R4, [R1+0xe88] ;  /* 0x000e880001047983 */ /* 0x000ea80000300800 */
[----:B------:R-:W2:Y:S04]  /*5cc20*/  LDL.LU R5, [R1+0xe90] ;  /* 0x000e900001057983 */ /* 0x000ea80000300800 */
[----:B-----5:R-:W-:Y:S04]  /*5cc30*/  STL.64 [R1+0x3900], R6 ;  /* 0x0039000601007387 */ /* 0x020fe80000100a00 */
[----:B--2---:R0:W-:Y:S04]  /*5cc40*/  STL.64 [R1+0x38f8], R4 ;  /* 0x0038f80401007387 */ /* 0x0041e80000100a00 */
[----:B0-----:R-:W2:Y:S04]  /*5cc50*/  LDL.LU R4, [R1+0x90] ;  /* 0x0000900001047983 */ /* 0x001ea80000300800 */
[----:B------:R-:W2:Y:S04]  /*5cc60*/  LDL.LU R5, [R1+0x94] ;  /* 0x0000940001057983 */ /* 0x000ea80000300800 */
[----:B------:R-:W2:Y:S04]  /*5cc70*/  LDL.LU R6, [R1+0x98] ;  /* 0x0000980001067983 */ /* 0x000ea80000300800 */
[----:B------:R-:W2:Y:S04]  /*5cc80*/  LDL.LU R7, [R1+0x9c] ;  /* 0x00009c0001077983 */ /* 0x000ea80000300800 */
[----:B------:R-:W5:Y:S04]  /*5cc90*/  LDL.LU R28, [R1+0xe98] ;  /* 0x000e9800011c7983 */ /* 0x000f680000300800 */
        /* <DEDUP_REMOVED lines=13> */
[----:B--2---:R-:W-:Y:S01]  /*5cd70*/  HMMA.16816.F32 R16, R16, R2, R4 ;  /* 0x000000021010723c */ /* 0x004fe20000001804 */
[----:B------:R-:W-:-:S02]  /*5cd80*/  IMAD R14, R9, 0x100, R8 ;  /* 0x00000100090e7824 */ /* 0x000fc400078e0208 */
        /* <DEDUP_REMOVED lines=15> */
[----:B------:R-:W5:Y:S04]  /*5ce80*/  LDL.LU.64 R6, [R1+0x3900] ;  /* 0x0039000001067983 */ /* 0x000f680000300a00 */
[----:B------:R-:W2:Y:S04]  /*5ce90*/  LDL.LU.64 R4, [R1+0x38f8] ;  /* 0x0038f80001047983 */ /* 0x000ea80000300a00 */
[----:B------:R0:W-:Y:S04]  /*5cea0*/  STL.64 [R1+0x220], R16 ;  /* 0x0002201001007387 */ /* 0x0001e80000100a00 */
[----:B------:R1:W-:Y:S04]  /*5ceb0*/  STL.64 [R1+0x228], R18 ;  /* 0x0002281201007387 */ /* 0x0003e80000100a00 */
[----:B0-----:R-:W5:Y:S04]  /*5cec0*/  LDL.LU R16, [R1+0xe74] ;  /* 0x000e740001107983 */ /* 0x001f680000300800 */
[----:B------:R-:W3:Y:S04]  /*5ced0*/  LDL.LU R17, [R1+0xe7c] ;  /* 0x000e7c0001117983 */ /* 0x000ee80000300800 */
[----:B-1----:R-:W2:Y:S04]  /*5cee0*/  LDL.LU R18, [R1+0xe84] ;  /* 0x000e840001127983 */ /* 0x002ea80000300800 */
[----:B------:R-:W4:Y:S01]  /*5cef0*/  LDL.LU R19, [R1+0xe8c] ;  /* 0x000e8c0001137983 */ /* 0x000f220000300800 */
[----:B-----5:R-:W-:-:S02]  /*5cf00*/  IMAD R16, R16, 0x100, R6 ;  /* 0x0000010010107824 */ /* 0x020fc400078e0206 */
[----:B---3--:R-:W-:Y:S01]  /*5cf10*/  IMAD R17, R17, 0x100, R7 ;  /* 0x0000010011117824 */ /* 0x008fe200078e0207 */
[----:B------:R-:W3:Y:S04]  /*5cf20*/  LDL.LU R6, [R1+0x38f4] ;  /* 0x0038f40001067983 */ /* 0x000ee80000300800 */
[----:B------:R-:W5:Y:S01]  /*5cf30*/  LDL.LU R7, [R1+0x38f0] ;  /* 0x0038f00001077983 */ /* 0x000f620000300800 */
[----:B--2---:R-:W-:Y:S02]  /*5cf40*/  IMAD R18, R18, 0x100, R4 ;  /* 0x0000010012127824 */ /* 0x004fe400078e0204 */
[----:B----4-:R-:W-:Y:S01]  /*5cf50*/  IMAD R19, R19, 0x100, R5 ;  /* 0x0000010013137824 */ /* 0x010fe200078e0205 */
        /* <DEDUP_REMOVED lines=19> */
[----:B------:R0:W-:Y:S04]  /*5d090*/  STL.64 [R1+0x210], R12 ;  /* 0x0002100c01007387 */ /* 0x0001e80000100a00 */
[----:B------:R1:W-:Y:S04]  /*5d0a0*/  STL.64 [R1+0x218], R14 ;  /* 0x0002180e01007387 */ /* 0x0003e80000100a00 */
[----:B0-----:R-:W4:Y:S01]  /*5d0b0*/  LDL.LU R12, [R1+0xe94] ;  /* 0x000e9400010c7983 */ /* 0x001f220000300800 */
[----:B------:R-:W-:-:S03]  /*5d0c0*/  F2FP.F16.E4M3.UNPACK_B R19, R19 ;  /* 0x00000013ff13723e */ /* 0x000fc600020006ff */
[----:B------:R-:W3:Y:S04]  /*5d0d0*/  LDL.LU R13, [R1+0xea0] ;  /* 0x000ea000010d7983 */ /* 0x000ee80000300800 */
[----:B-1----:R-:W3:Y:S04]  /*5d0e0*/  LDL.LU R14, [R1+0xe9c] ;  /* 0x000e9c00010e7983 */ /* 0x002ee80000300800 */
[----:B------:R-:W5:Y:S01]  /*5d0f0*/  LDL.LU R15, [R1+0xea8] ;  /* 0x000ea800010f7983 */ /* 0x000f620000300800 */
[----:B--2---:R-:W-:Y:S01]  /*5d100*/  HMMA.16816.F32 R20, R16, R4, R20 ;  /* 0x000000041014723c */ /* 0x004fe20000001814 */
[----:B----4-:R-:W-:-:S02]  /*5d110*/  IMAD R12, R12, 0x100, R28 ;  /* 0x000001000c0c7824 */ /* 0x010fc400078e021c */
[----:B------:R-:W2:-:S15]  /*5d120*/  LDL.LU R28, [R1+0x38c0] ;  /* 0x0038c000011c7983 */ /* 0x000e9e0000300800 */
[----:B------:R-:W-:-:S05]  /*5d130*/  NOP ;  /* 0x0000000000007918 */ /* 0x000fca0000000000 */
[----:B------:R-:W-:Y:S04]  /*5d140*/  STL.64 [R1+0x200], R20 ;  /* 0x0002001401007387 */ /* 0x000fe80000100a00 */
[----:B------:R0:W-:Y:S04]  /*5d150*/  STL.64 [R1+0x208], R22 ;  /* 0x0002081601007387 */ /* 0x0001e80000100a00 */
[----:B0-----:R-:W4:Y:S04]  /*5d160*/  LDL.LU.64 R22, [R1+0x38b8] ;  /* 0x0038b80001167983 */ /* 0x001f280000300a00 */
[----:B------:R-:W4:Y:S01]  /*5d170*/  LDL.LU.64 R20, [R1+0x38b0] ;  /* 0x0038b00001147983 */ /* 0x000f220000300a00 */
[----:B---3--:R-:W-:-:S02]  /*5d180*/  IMAD R13, R14, 0x100, R13 ;  /* 0x000001000e0d7824 */ /* 0x008fc400078e020d */
[----:B-----5:R-:W-:Y:S01]  /*5d190*/  IMAD R14, R29, 0x100, R15 ;  /* 0x000001001d0e7824 */ /* 0x020fe200078e020f */
[----:B------:R-:W-:Y:S01]  /*5d1a0*/  F2FP.F16.E4M3.UNPACK_B R12, R12 ;  /* 0x0000000cff0c723e */ /* 0x000fe200020006ff */
[----:B----4-:R-:W-:Y:S01]  /*5d1b0*/  HMMA.16816.F32 R16, R16, R2, R20 ;  /* 0x000000021010723c */ /* 0x010fe20000001814 */
[----:B------:R-:W3:Y:S04]  /*5d1c0*/  LDL.LU.64 R22, [R1+0x38a8] ;  /* 0x0038a80001167983 */ /* 0x000ee80000300a00 */
[----:B------:R-:W4:Y:S01]  /*5d1d0*/  LDL.LU.64 R20, [R1+0x38a0] ;  /* 0x0038a00001147983 */ /* 0x000f220000300a00 */
[----:B--2---:R-:W-:Y:S01]  /*5d1e0*/  IMAD R15, R7, 0x100, R28 ;  /* 0x00000100070f7824 */ /* 0x004fe200078e021c */
[----:B------:R-:W-:Y:S02]  /*5d1f0*/  F2FP.F16.E4M3.UNPACK_B R13, R13 ;  /* 0x0000000dff0d723e */ /* 0x000fe400020006ff */
[----:B------:R-:W-:-:S02]  /*5d200*/  F2FP.F16.E4M3.UNPACK_B R14, R14 ;  /* 0x0000000eff0e723e */ /* 0x000fc400020006ff */
[----:B------:R-:W-:-:S12]  /*5d210*/  F2FP.F16.E4M3.UNPACK_B R15, R15 ;  /* 0x0000000fff0f723e */ /* 0x000fd800020006ff */
[----:B------:R-:W-:Y:S04]  /*5d220*/  STL.64 [R1+0x1f0], R16 ;  /* 0x0001f01001007387 */ /* 0x000fe80000100a00 */
[----:B------:R0:W-:Y:S02]  /*5d230*/  STL.64 [R1+0x1f8], R18 ;  /* 0x0001f81201007387 */ /* 0x0001e40000100a00 */
[----:B0-----:R-:W-:Y:S02]  /*5d240*/  IMAD R19, R25, 0x100, R24 ;  /* 0x0000010019137824 */ /* 0x001fe400078e0218 */
[----:B---3--:R-:W-:Y:S02]  /*5d250*/  IMAD R18, R23, 0x100, R22 ;  /* 0x0000010017127824 */ /* 0x008fe400078e0216 */
[----:B----4-:R-:W-:-:S02]  /*5d260*/  IMAD R17, R21, 0x100, R20 ;  /* 0x0000010015117824 */ /* 0x010fc400078e0214 */
[----:B------:R-:W-:Y:S01]  /*5d270*/  HMMA.16816.F32 R20, R12, R4, R8 ;  /* 0x000000040c14723c */ /* 0x000fe20000001808 */
[----:B------:R-:W2:Y:S04]  /*5d280*/  LDL R4, [R1+0x338] ;  /* 0x0003380001047983 */ /* 0x000ea80000100800 */
[----:B------:R-:W3:Y:S04]  /*5d290*/  LDL R5, [R1+0x33c] ;  /* 0x00033c0001057983 */ /* 0x000ee80000100800 */
[----:B------:R-:W4:Y:S04]  /*5d2a0*/  LDL.LU R29, [R1+0xef8] ;  /* 0x000ef800011d7983 */ /* 0x000f280000300800 */
[----:B------:R-:W4:Y:S04]  /*5d2b0*/  LDL.LU R24, [R1+0xef4] ;  /* 0x000ef40001187983 */ /* 0x000f280000300800 */
[----:B------:R-:W5:Y:S04]  /*5d2c0*/  LDL.LU R28, [R1+0xf00] ;  /* 0x000f0000011c7983 */ /* 0x000f680000300800 */
[----:B------:R-:W5:Y:S04]  /*5d2d0*/  LDL.LU R25, [R1+0xefc] ;  /* 0x000efc0001197983 */ /* 0x000f680000300800 */
[----:B------:R-:W2:Y:S04]  /*5d2e0*/  LDL.LU R8, [R1+0x30] ;  /* 0x0000300001087983 */ /* 0x000ea80000300800 */
[----:B------:R-:W2:Y:S04]  /*5d2f0*/  LDL.LU R9, [R1+0x34] ;  /* 0x0000340001097983 */ /* 0x000ea80000300800 */
[----:B------:R-:W3:Y:S04]  /*5d300*/  LDL.LU R10, [R1+0x38] ;  /* 0x00003800010a7983 */ /* 0x000ee80000300800 */
[----:B------:R-:W3:Y:S01]  /*5d310*/  LDL.LU R11, [R1+0x3c] ;  /* 0x00003c00010b7983 */ /* 0x000ee20000300800 */
[----:B------:R-:W-:-:S03]  /*5d320*/  IMAD R16, R0, 0x100, R6 ;  /* 0x0000010000107824 */ /* 0x000fc600078e0206 */
[----:B------:R-:W4:Y:S04]  /*5d330*/  LDL R6, [R1+0x328] ;  /* 0x0003280001067983 */ /* 0x000f280000100800 */
[----:B------:R-:W5:Y:S04]  /*5d340*/  LDL R7, [R1+0x32c] ;  /* 0x00032c0001077983 */ /* 0x000f680000100800 */
        /* <DEDUP_REMOVED lines=21> */
[----:B------:R0:W-:Y:S04]  /*5d4a0*/  STL.64 [R1+0x3700], R22 ;  /* 0x0037001601007387 */ /* 0x0001e80000100a00 */
[----:B0-----:R-:W3:Y:S04]  /*5d4b0*/  LDL.LU R22, [R1+0xef0] ;  /* 0x000ef00001167983 */ /* 0x001ee80000300800 */
[----:B------:R-:W3:Y:S04]  /*5d4c0*/  LDL.LU R23, [R1+0xeec] ;  /* 0x000eec0001177983 */ /* 0x000ee80000300800 */
[----:B------:R0:W-:Y:S04]  /*5d4d0*/  STL.64 [R1+0x36f8], R20 ;  /* 0x0036f81401007387 */ /* 0x0001e80000100a00 */
[----:B0-----:R-:W3:Y:S04]  /*5d4e0*/  LDL.LU R20, [R1+0xf08] ;  /* 0x000f080001147983 */ /* 0x001ee80000300800 */
[----:B------:R-:W3:Y:S01]  /*5d4f0*/  LDL.LU R21, [R1+0xf10] ;  /* 0x000f100001157983 */ /* 0x000ee20000300800 */
[----:B--2---:R-:W-:Y:S03]  /*5d500*/  HMMA.16816.F32 R12, R12, R2, R8 ;  /* 0x000000020c0c723c */ /* 0x004fe60000001808 */
[----:B------:R-:W2:Y:S04]  /*5d510*/  LDL.LU.64 R10, [R1+0x3898] ;  /* 0x00389800010a7983 */ /* 0x000ea80000300a00 */
[----:B------:R-:W2:Y:S01]  /*5d520*/  LDL.LU.64 R8, [R1+0x3890] ;  /* 0x0038900001087983 */ /* 0x000ea20000300a00 */
[----:B------:R-:W-:-:S02]  /*5d530*/  F2FP.F16.E4M3.UNPACK_B R16, R16 ;  /* 0x00000010ff10723e */ /* 0x000fc400020006ff */
[----:B------:R-:W-:Y:S02]  /*5d540*/  F2FP.F16.E4M3.UNPACK_B R17, R17 ;  /* 0x00000011ff11723e */ /* 0x000fe400020006ff */
[----:B------:R-:W-:Y:S02]  /*5d550*/  F2FP.F16.E4M3.UNPACK_B R18, R18 ;  /* 0x00000012ff12723e */ /* 0x000fe400020006ff */
[----:B------:R-:W-:Y:S02]  /*5d560*/  F2FP.F16.E4M3.UNPACK_B R19, R19 ;  /* 0x00000013ff13723e */ /* 0x000fe400020006ff */
[----:B----4-:R-:W-:Y:S02]  /*5d570*/  F2FP.F16.E4M3.UNPACK_B R6, R6 ;  /* 0x00000006ff06723e */ /* 0x010fe400020006ff */
[----:B-----5:R-:W-:-:S05]  /*5d580*/  F2FP.F16.E4M3.UNPACK_B R7, R7 ;  /* 0x00000007ff07723e */ /* 0x020fca00020006ff */
[----:B------:R-:W-:Y:S04]  /*5d590*/  STL.64 [R1+0x1c0], R12 ;  /* 0x0001c00c01007387 */ /* 0x000fe80000100a00 */
[----:B------:R0:W-:Y:S04]  /*5d5a0*/  STL.64 [R1+0x1c8], R14 ;  /* 0x0001c80e01007387 */ /* 0x0001e80000100a00 */
[----:B0-----:R-:W4:Y:S04]  /*5d5b0*/  LDL.LU R14, [R1+0xee0] ;  /* 0x000ee000010e7983 */ /* 0x001f280000300800 */
[----:B------:R-:W4:Y:S04]  /*5d5c0*/  LDL.LU R15, [R1+0xedc] ;  /* 0x000edc00010f7983 */ /* 0x000f280000300800 */
[----:B------:R-:W5:Y:S04]  /*5d5d0*/  LDL.LU R2, [R1+0xee8] ;  /* 0x000ee80001027983 */ /* 0x000f680000300800 */
[----:B------:R-:W5:Y:S01]  /*5d5e0*/  LDL.LU R3, [R1+0xee4] ;  /* 0x000ee40001037983 */ /* 0x000f620000300800 */
[----:B--2---:R-:W-:-:S15]  /*5d5f0*/  HMMA.16816.F32 R8, R16, R6, R8 ;  /* 0x000000061008723c */ /* 0x004fde0000001808 */
[----:B------:R-:W-:-:S08]  /*5d600*/  NOP ;  /* 0x0000000000007918 */ /* 0x000fd00000000000 */
[----:B------:R-:W-:Y:S04]  /*5d610*/  STL.64 [R1+0x1e0], R8 ;  /* 0x0001e00801007387 */ /* 0x000fe80000100a00 */
[----:B------:R0:W-:Y:S04]  /*5d620*/  STL.64 [R1+0x1e8], R10 ;  /* 0x0001e80a01007387 */ /* 0x0001e80000100a00 */
[----:B0-----:R-:W2:Y:S04]  /*5d630*/  LDL.LU.64 R10, [R1+0x3888] ;  /* 0x00388800010a7983 */ /* 0x001ea80000300a00 */
[----:B------:R-:W2:Y:S01]  /*5d640*/  LDL.LU.64 R8, [R1+0x3880] ;  /* 0x0038800001087983 */ /* 0x000ea20000300a00 */
[----:B------:R-:W-:-:S02]  /*5d650*/  F2FP.F16.E4M3.UNPACK_B R4, R4 ;  /* 0x00000004ff04723e */ /* 0x000fc400020006ff */
[----:B------:R-:W-:-:S07]  /*5d660*/  F2FP.F16.E4M3.UNPACK_B R5, R5 ;  /* 0x00000005ff05723e */ /* 0x000fce00020006ff */
[----:B--2---:R-:W-:Y:S01]  /*5d670*/  HMMA.16816.F32 R16, R16, R4, R8 ;  /* 0x000000041010723c */ /* 0x004fe20000001808 */
[----:B------:R-:W2:Y:S04]  /*5d680*/  LDL.LU.64 R10, [R1+0x3878] ;  /* 0x00387800010a7983 */ /* 0x000ea80000300a00 */
[----:B------:R-:W2:-:S15]  /*5d690*/  LDL.LU.64 R8, [R1+0x3870] ;  /* 0x0038700001087983 */ /* 0x000e9e0000300a00 */
[----:B------:R-:W-:-:S03]  /*5d6a0*/  NOP ;  /* 0x0000000000007918 */ /* 0x000fc60000000000 */
[----:B------:R0:W-:Y:S04]  /*5d6b0*/  STL.64 [R1+0x1b0], R16 ;  /* 0x0001b01001007387 */ /* 0x0001e80000100a00 */
[----:B------:R1:W-:Y:S04]  /*5d6c0*/  STL.64 [R1+0x1b8], R18 ;  /* 0x0001b81201007387 */ /* 0x0003e80000100a00 */
[----:B0-----:R-:W2:Y:S04]  /*5d6d0*/  LDL.LU R16, [R1] ;  /* 0x0000000001107983 */ /* 0x001ea80000300800 */
[----:B------:R-:W2:Y:S04]  /*5d6e0*/  LDL.LU R17, [R1+0x4] ;  /* 0x0000040001117983 */ /* 0x000ea80000300800 */
[----:B-1----:R-:W2:Y:S04]  /*5d6f0*/  LDL.LU R18, [R1+0x8] ;  /* 0x0000080001127983 */ /* 0x002ea80000300800 */
[----:B------:R-:W2:Y:S01]  /*5d700*/  LDL.LU R19, [R1+0xc] ;  /* 0x00000c0001137983 */ /* 0x000ea20000300800 */
[----:B----4-:R-:W-:-:S02]  /*5d710*/  IMAD R13, R15, 0x100, R14 ;  /* 0x000001000f0d7824 */ /* 0x010fc400078e020e */
[----:B-----5:R-:W-:Y:S02]  /*5d720*/  IMAD R14, R3, 0x100, R2 ;  /* 0x00000100030e7824 */ /* 0x020fe400078e0202 */
[----:B---3--:R-:W-:Y:S01]  /*5d730*/  IMAD R15, R23, 0x100, R22 ;  /* 0x00000100170f7824 */ /* 0x008fe200078e0216 */
[----:B------:R-:W-:Y:S01]  /*5d740*/  F2FP.F16.E4M3.UNPACK_B R12, R0 ;  /* 0x00000000ff0c723e */ /* 0x000fe200020006ff */
[----:B------:R-:W3:Y:S01]  /*5d750*/  LDL.LU R22, [R1+0xf18] ;  /* 0x000f180001167983 */ /* 0x000ee20000300800 */
[----:B------:R-:W-:Y:S02]  /*5d760*/  F2FP.F16.E4M3.UNPACK_B R13, R13 ;  /* 0x0000000dff0d723e */ /* 0x000fe400020006ff */
[----:B------:R-:W-:Y:S02]  /*5d770*/  F2FP.F16.E4M3.UNPACK_B R14, R14 ;  /* 0x0000000eff0e723e */ /* 0x000fe400020006ff */
[----:B------:R-:W-:Y:S01]  /*5d780*/  F2FP.F16.E4M3.UNPACK_B R15, R15 ;  /* 0x0000000fff0f723e */ /* 0x000fe200020006ff */
[----:B------:R-:W-:Y:S01]  /*5d790*/  IMAD R24, R24, 0x100, R29 ;  /* 0x0000010018187824 */ /* 0x000fe200078e021d */
[----:B------:R-:W3:Y:S01]  /*5d7a0*/  LDL.LU R23, [R1+0xf14] ;  /* 0x000f140001177983 */ /* 0x000ee20000300800 */
[----:B------:R-:W-:-:S03]  /*5d7b0*/  IMAD R25, R25, 0x100, R28 ;  /* 0x0000010019197824 */ /* 0x000fc600078e021c */
[----:B------:R-:W4:Y:S04]  /*5d7c0*/  LDL.LU R29, [R1+0xf20] ;  /* 0x000f2000011d7983 */ /* 0x000f280000300800 */
[----:B------:R-:W4:Y:S01]  /*5d7d0*/  LDL.LU R28, [R1+0xf1c] ;  /* 0x000f1c00011c7983 */ /* 0x000f220000300800 */
[----:B------:R-:W-:Y:S02]  /*5d7e0*/  IMAD R26, R26, 0x100, R20 ;  /* 0x000001001a1a7824 */ /* 0x000fe400078e0214 */
[----:B------:R-:W-:Y:S01]  /*5d7f0*/  IMAD R27, R27, 0x100, R21 ;  /* 0x000001001b1b7824 */ /* 0x000fe200078e0215 */
[C---:B--2---:R-:W-:Y:S06]  /*5d800*/  HMMA.16816.F32 R8, R12.reuse, R6, R8 ;  /* 0x000000060c08723c */ /* 0x044fec0000001808 */
[----:B------:R-:W-:-:S15]  /*5d810*/  HMMA.16816.F32 R16, R12, R4, R16 ;  /* 0x000000040c10723c */ /* 0x000fde0000001810 */
[----:B------:R-:W-:-:S02]  /*5d820*/  NOP ;  /* 0x0000000000007918 */ /* 0x000fc40000000000 */
[----:B------:R0:W-:Y:S04]  /*5d830*/  STL.64 [R1+0x1a0], R8 ;  /* 0x0001a00801007387 */ /* 0x0001e80000100a00 */
[----:B------:R1:W-:Y:S04]  /*5d840*/  STL.64 [R1+0x1a8], R10 ;  /* 0x0001a80a01007387 */ /* 0x0003e80000100a00 */
[----:B0-----:R-:W2:Y:S04]  /*5d850*/  LDL.LU.64 R8, [R1+0x3868] ;  /* 0x0038680001087983 */ /* 0x001ea80000300a00 */
[----:B-1----:R-:W5:Y:S04]  /*5d860*/  LDL.LU R10, [R1+0xf28] ;  /* 0x000f2800010a7983 */ /* 0x002f680000300800 */
[----:B------:R-:W5:Y:S04]  /*5d870*/  LDL.LU R11, [R1+0xf30] ;  /* 0x000f3000010b7983 */ /* 0x000f680000300800 */
[----:B------:R0:W-:Y:S04]  /*5d880*/  STL.64 [R1+0x190], R16 ;  /* 0x0001901001007387 */ /* 0x0001e80000100a00 */
[----:B------:R2:W-:Y:S04]  /*5d890*/  STL [R1+0x198], R18 ;  /* 0x0001981201007387 */ /* 0x0005e80000100800 */
        /* <DEDUP_REMOVED lines=9> */
[----:B------:R-:W5:Y:S01]  /*5d930*/  LDL.LU R17, [R1+0x304] ;  /* 0x0003040001117983 */ /* 0x000f620000300800 */
[----:B---3--:R-:W-:-:S02]  /*5d940*/  IMAD R12, R23, 0x100, R22 ;  /* 0x00000100170c7824 */ /* 0x008fc400078e0216 */
[----:B----4-:R-:W-:Y:S02]  /*5d950*/  IMAD R13, R28, 0x100, R29 ;  /* 0x000001001c0d7824 */ /* 0x010fe400078e021d */
[----:B--2---:R-:W-:Y:S02]  /*5d960*/  IMAD.MOV.U32 R18, RZ, RZ, R8 ;  /* 0x000000ffff127224 */ /* 0x004fe400078e0008 */
[----:B-1----:R-:W-:Y:S01]  /*5d970*/  IMAD.MOV.U32 R19, RZ, RZ, R9 ;  /* 0x000000ffff137224 */ /* 0x002fe200078e0009 */
[----:B------:R-:W2:Y:S04]  /*5d980*/  LDL.LU R8, [R1+0x3864] ;  /* 0x0038640001087983 */ /* 0x000ea80000300800 */
[----:B------:R-:W2:Y:S04]  /*5d990*/  LDL.LU R9, [R1+0x3860] ;  /* 0x0038600001097983 */ /* 0x000ea80000300800 */
[----:B------:R-:W-:Y:S01]  /*5d9a0*/  STL.64 [R1+0x3850], R18 ;  /* 0x0038501201007387 */ /* 0x000fe20000100a00 */
[----:B-----5:R-:W-:-:S02]  /*5d9b0*/  IMAD R14, R14, 0x100, R10 ;  /* 0x000001000e0e7824 */ /* 0x020fc400078e020a */
[----:B------:R-:W-:Y:S01]  /*5d9c0*/  IMAD R15, R15, 0x100, R11 ;  /* 0x000001000f0f7824 */ /* 0x000fe200078e020b */
[----:B------:R0:W-:Y:S04]  /*5d9d0*/  STL.64 [R1+0x3848], R16 ;  /* 0x0038481001007387 */ /* 0x0001e80000100a00 */
[----:B0-----:R-:W3:Y:S04]  /*5d9e0*/  LDL.LU R16, [R1+0x1d0] ;  /* 0x0001d00001107983 */ /* 0x001ee80000300800 */
[----:B------:R-:W3:Y:S04]  /*5d9f0*/  LDL.LU R17, [R1+0x1d4] ;  /* 0x0001d40001117983 */ /* 0x000ee80000300800 */
[----:B------:R-:W3:Y:S04]  /*5da00*/  LDL.LU R18, [R1+0x1d8] ;  /* 0x0001d80001127983 */ /* 0x000ee80000300800 */
[----:B------:R-:W3:Y:S04]  /*5da10*/  LDL.LU R19, [R1+0x1dc] ;  /* 0x0001dc0001137983 */ /* 0x000ee80000300800 */
[----:B------:R-:W4:Y:S04]  /*5da20*/  LDL.LU R22, [R1+0xf58] ;  /* 0x000f580001167983 */ /* 0x000f280000300800 */
[----:B------:R-:W4:Y:S04]  /*5da30*/  LDL.LU R23, [R1+0xf54] ;  /* 0x000f540001177983 */ /* 0x000f280000300800 */
[----:B------:R-:W5:Y:S04]  /*5da40*/  LDL.LU R29, [R1+0xf60] ;  /* 0x000f6000011d7983 */ /* 0x000f680000300800 */
[----:B------:R-:W5:Y:S04]  /*5da50*/  LDL.LU R28, [R1+0xf5c] ;  /* 0x000f5c00011c7983 */ /* 0x000f680000300800 */
[----:B------:R-:W2:Y:S04]  /*5da60*/  LDL.LU R10, [R1+0x385c] ;  /* 0x00385c00010a7983 */ /* 0x000ea80000300800 */
[----:B------:R-:W2:Y:S01]  /*5da70*/  LDL.LU R11, [R1+0x3858] ;  /* 0x00385800010b7983 */ /* 0x000ea20000300800 */
[----:B------:R-:W-:-:S02]  /*5da80*/  F2FP.F16.E4M3.UNPACK_B R24, R24 ;  /* 0x00000018ff18723e */ /* 0x000fc400020006ff */
[----:B------:R-:W-:Y:S02]  /*5da90*/  F2FP.F16.E4M3.UNPACK_B R25, R25 ;  /* 0x00000019ff19723e */ /* 0x000fe400020006ff */
[----:B------:R-:W-:Y:S02]  /*5daa0*/  F2FP.F16.E4M3.UNPACK_B R26, R26 ;  /* 0x0000001aff1a723e */ /* 0x000fe400020006ff */
[----:B------:R-:W-:-:S07]  /*5dab0*/  F2FP.F16.E4M3.UNPACK_B R27, R27 ;  /* 0x0000001bff1b723e */ /* 0x000fce00020006ff */
[C---:B--2---:R-:W-:Y:S06]  /*5dac0*/  HMMA.16816.F32 R8, R24.reuse, R6, R8 ;  /* 0x000000061808723c */ /* 0x044fec0000001808 */
[----:B---3--:R-:W-:-:S15]  /*5dad0*/  HMMA.16816.F32 R24, R24, R4, R16 ;  /* 0x000000041818723c */ /* 0x008fde0000001810 */
[----:B------:R-:W-:-:S02]  /*5dae0*/  NOP ;  /* 0x0000000000007918 */ /* 0x000fc40000000000 */
[----:B------:R0:W-:Y:S04]  /*5daf0*/  STL.64 [R1+0x120], R8 ;  /* 0x0001200801007387 */ /* 0x0001e80000100a00 */
[----:B------:R1:W-:Y:S04]  /*5db00*/  STL.64 [R1+0x128], R10 ;  /* 0x0001280a01007387 */ /* 0x0003e80000100a00 */
[----:B0-----:R-:W2:Y:S04]  /*5db10*/  LDL.LU R9, [R1+0xf38] ;  /* 0x000f380001097983 */ /* 0x001ea80000300800 */
[----:B-1----:R-:W2:Y:S04]  /*5db20*/  LDL.LU R10, [R1+0xf34] ;  /* 0x000f3400010a7983 */ /* 0x002ea80000300800 */
[----:B------:R-:W3:Y:S04]  /*5db30*/  LDL.LU R11, [R1+0xf40] ;  /* 0x000f4000010b7983 */ /* 0x000ee80000300800 */
[----:B------:R-:W4:Y:S04]  /*5db40*/  LDL.LU.64 R18, [R1+0x3850] ;  /* 0x0038500001127983 */ /* 0x000f280000300a00 */
[----:B------:R-:W4:Y:S04]  /*5db50*/  LDL.LU.64 R16, [R1+0x3848] ;  /* 0x0038480001107983 */ /* 0x000f280000300a00 */
[----:B------:R0:W-:Y:S04]  /*5db60*/  STL [R1+0x3690], R24 ;  /* 0x0036901801007387 */ /* 0x0001e80000100800 */
[----:B------:R1:W-:Y:S04]  /*5db70*/  STL [R1+0x368c], R25 ;  /* 0x00368c1901007387 */ /* 0x0003e80000100800 */
[----:B------:R5:W-:Y:S04]  /*5db80*/  STL [R1+0x3688], R26 ;  /* 0x0036881a01007387 */ /* 0x000be80000100800 */
[----:B------:R5:W-:Y:S04]  /*5db90*/  STL [R1+0x3684], R27 ;  /* 0x0036841b01007387 */ /* 0x000be80000100800 */
[----:B0-----:R-:W2:Y:S04]  /*5dba0*/  LDL.LU R24, [R1+0x310] ;  /* 0x0003100001187983 */ /* 0x001ea80000300800 */
[----:B-1----:R-:W2:Y:S04]  /*5dbb0*/  LDL.LU R25, [R1+0x314] ;  /* 0x0003140001197983 */ /* 0x002ea80000300800 */
[----:B-----5:R-:W2:Y:S04]  /*5dbc0*/  LDL.LU R26, [R1+0x318] ;  /* 0x00031800011a7983 */ /* 0x020ea80000300800 */
[----:B------:R-:W2:Y:S01]  /*5dbd0*/  LDL.LU R27, [R1+0x31c] ;  /* 0x00031c00011b7983 */ /* 0x000ea20000300800 */
[----:B------:R-:W-:-:S02]  /*5dbe0*/  F2FP.F16.E4M3.UNPACK_B R12, R12 ;  /* 0x0000000cff0c723e */ /* 0x000fc400020006ff */
[----:B------:R-:W-:Y:S02]  /*5dbf0*/  F2FP.F16.E4M3.UNPACK_B R13, R13 ;  /* 0x0000000dff0d723e */ /* 0x000fe400020006ff */
[----:B------:R-:W-:Y:S02]  /*5dc00*/  F2FP.F16.E4M3.UNPACK_B R14, R14 ;  /* 0x0000000eff0e723e */ /* 0x000fe400020006ff */
[----:B------:R-:W-:Y:S01]  /*5dc10*/  F2FP.F16.E4M3.UNPACK_B R15, R15 ;  /* 0x0000000fff0f723e */ /* 0x000fe200020006ff */
[----:B------:R-:W-:Y:S06]  /*5dc20*/  STL [R1+0x3840], R7 ;  /* 0x0038400701007387 */ /* 0x000fec0000100800 */
[C---:B----4-:R-:W-:Y:S06]  /*5dc30*/  HMMA.16816.F32 R16, R12.reuse, R4, R16 ;  /* 0x000000040c10723c */ /* 0x050fec0000001810 */
[----:B--2---:R-:W-:Y:S01]  /*5dc40*/  HMMA.16816.F32 R24, R12, R6, R24 ;  /* 0x000000060c18723c */ /* 0x004fe20000001818 */
[----:B------:R-:W-:-:S02]  /*5dc50*/  IMAD R8, R10, 0x100, R9 ;  /* 0x000001000a087824 */ /* 0x000fc400078e0209 */
[----:B---3--:R-:W-:-:S15]  /*5dc60*/  IMAD R9, R0, 0x100, R11 ;  /* 0x0000010000097824 */ /* 0x008fde00078e020b */
[----:B------:R-:W-:-:S05]  /*5dc70*/  NOP ;  /* 0x0000000000007918 */ /* 0x000fca0000000000 */
[----:B------:R0:W-:Y:S04]  /*5dc80*/  STL.64 [R1+0x180], R24 ;  /* 0x0001801801007387 */ /* 0x0001e80000100a00 */
[----:B------:R1:W-:Y:S01]  /*5dc90*/  STL.64 [R1+0x188], R26 ;  /* 0x0001881a01007387 */ /* 0x0003e20000100a00 */
[----:B0-----:R-:W-:Y:S02]  /*5dca0*/  IMAD.MOV.U32 R24, RZ, RZ, R16 ;  /* 0x000000ffff187224 */ /* 0x001fe400078e0010 */
[----:B-1----:R-:W-:Y:S02]  /*5dcb0*/  IMAD.MOV.U32 R26, RZ, RZ, R18 ;  /* 0x000000ffff1a7224 */ /* 0x002fe400078e0012 */
[----:B------:R-:W-:Y:S02]  /*5dcc0*/  IMAD.MOV.U32 R27, RZ, RZ, R19 ;  /* 0x000000ffff1b7224 */ /* 0x000fe400078e0013 */
[----:B------:R-:W-:-:S03]  /*5dcd0*/  IMAD.MOV.U32 R25, RZ, RZ, R17 ;  /* 0x000000ffff197224 */ /* 0x000fc600078e0011 */
[----:B------:R-:W-:Y:S04]  /*5dce0*/  STL.64 [R1+0x36a0], R26 ;  /* 0x0036a01a01007387 */ /* 0x000fe80000100a00 */
[----:B------:R0:W-:Y:S04]  /*5dcf0*/  STL.64 [R1+0x3698], R24 ;  /* 0x0036981801007387 */ /* 0x0001e80000100a00 */
[----:B------:R-:W2:Y:S01]  /*5dd00*/  LDL.LU R0, [R1+0xfa4] ;  /* 0x000fa40001007983 */ /* 0x000ea20000300800 */
[----:B------:R-:W-:-:S03]  /*5dd10*/  IMAD R10, R3, 0x100, R2 ;  /* 0x00000100030a7824 */ /* 0x000fc600078e0202 */
[----:B--2---:R-:W-:Y:S04]  /*5dd20*/  STL [R1+0x3814], R0 ;  /* 0x0038140001007387 */ /* 0x004fe80000100800 */
[----:B------:R-:W2:Y:S04]  /*5dd30*/  LDL.LU R2, [R1+0xfb0] ;  /* 0x000fb00001027983 */ /* 0x000ea80000300800 */
[----:B--2---:R-:W-:Y:S04]  /*5dd40*/  STL [R1+0x3818], R2 ;  /* 0x0038180201007387 */ /* 0x004fe80000100800 */
[----:B------:R-:W2:Y:S01]  /*5dd50*/  LDL.LU R3, [R1+0xfac] ;  /* 0x000fac0001037983 */ /* 0x000ea20000300800 */
[----:B------:R-:W-:-:S03]  /*5dd60*/  IMAD R12, R23, 0x100, R22 ;  /* 0x00000100170c7824 */ /* 0x000fc600078e0216 */
[----:B--2---:R1:W-:Y:S04]  /*5dd70*/  STL [R1+0x381c], R3 ;  /* 0x00381c0301007387 */ /* 0x0043e80000100800 */
[----:B0-----:R-:W2:Y:S04]  /*5dd80*/  LDL.LU R24, [R1+0x2c0] ;  /* 0x0002c00001187983 */ /* 0x001ea80000300800 */
[----:B------:R-:W2:Y:S04]  /*5dd90*/  LDL.LU R25, [R1+0x2c4] ;  /* 0x0002c40001197983 */ /* 0x000ea80000300800 */
[----:B------:R-:W3:Y:S04]  /*5dda0*/  LDL.LU R26, [R1+0x2c8] ;  /* 0x0002c800011a7983 */ /* 0x000ee80000300800 */
[----:B------:R-:W3:Y:S04]  /*5ddb0*/  LDL.LU R27, [R1+0x2cc] ;  /* 0x0002cc00011b7983 */ /* 0x000ee80000300800 */
[----:B------:R-:W4:Y:S04]  /*5ddc0*/  LDL.LU R22, [R1+0xf68] ;  /* 0x000f680001167983 */ /* 0x000f280000300800 */
[----:B------:R-:W4:Y:S04]  /*5ddd0*/  LDL.LU R23, [R1+0xf64] ;  /* 0x000f640001177983 */ /* 0x000f280000300800 */
[----:B------:R-:W5:Y:S04]  /*5dde0*/  LDL.LU R7, [R1+0xf70] ;  /* 0x000f700001077983 */ /* 0x000f680000300800 */
[----:B------:R-:W5:Y:S04]  /*5ddf0*/  LDL.LU R15, [R1+0xf6c] ;  /* 0x000f6c00010f7983 */ /* 0x000f680000300800 */
[----:B-1----:R-:W5:Y:S04]  /*5de00*/  LDL.LU R3, [R1+0xf78] ;  /* 0x000f780001037983 */ /* 0x002f680000300800 */
        /* <DEDUP_REMOVED lines=23> */
[----:B----4-:R-:W-:Y:S02]  /*5df80*/  IMAD R14, R23, 0x100, R22 ;  /* 0x00000100170e7824 */ /* 0x010fe400078e0216 */
        /* <DEDUP_REMOVED lines=23> */
[----:B------:R-:W-:Y:S04]  /*5e100*/  STL.64 [R1], R24 ;  /* 0x0000001801007387 */ /* 0x000fe80000100a00 */
        /* <DEDUP_REMOVED lines=11> */
[----:B-1----:R-:W5:Y:S04]  /*5e1c0*/  LDL.LU R10, [R1+0xf84] ;  /* 0x000f8400010a7983 */ /* 0x002f680000300800 */
[----:B------:R-:W5:Y:S01]  /*5e1d0*/  LDL.LU R11, [R1+0xf8c] ;  /* 0x000f8c00010b7983 */ /* 0x000f620000300800 */
[----:B------:R-:W-:-:S02]  /*5e1e0*/  F2FP.F16.E4M3.UNPACK_B R12, R12 ;  /* 0x0000000cff0c723e */ /* 0x000fc400020006ff */
[----:B------:R-:W-:Y:S02]  /*5e1f0*/  F2FP.F16.E4M3.UNPACK_B R13, R13 ;  /* 0x0000000dff0d723e */ /* 0x000fe400020006ff */
[----:B------:R-:W-:Y:S02]  /*5e200*/  F2FP.F16.E4M3.UNPACK_B R14, R14 ;  /* 0x0000000eff0e723e */ /* 0x000fe400020006ff */
[----:B------:R-:W-:-:S07]  /*5e210*/  F2FP.F16.E4M3.UNPACK_B R15, R15 ;  /* 0x0000000fff0f723e */ /* 0x000fce00020006ff */
[C---:B--2---:R-:W-:Y:S01]  /*5e220*/  HMMA.16816.F32 R24, R12.reuse, R6, R24 ;  /* 0x000000060c18723c */ /* 0x044fe20000001818 */
[----:B---3--:R-:W-:Y:S02]  /*5e230*/  IMAD R8, R8, 0x100, R3 ;  /* 0x0000010008087824 */ /* 0x008fe400078e0203 */
[----:B----4-:R-:W-:Y:S01]  /*5e240*/  IMAD R9, R9, 0x100, R2 ;  /* 0x0000010009097824 */ /* 0x010fe200078e0202 */
[----:B------:R-:W2:Y:S04]  /*5e250*/  LDL.LU R3, [R1+0x381c] ;  /* 0x00381c0001037983 */ /* 0x000ea80000300800 */
[----:B------:R-:W2:Y:S01]  /*5e260*/  LDL.LU R2, [R1+0x3818] ;  /* 0x0038180001027983 */ /* 0x000ea20000300800 */
[----:B-----5:R-:W-:Y:S02]  /*5e270*/  IMAD R10, R10, 0x100, R0 ;  /* 0x000001000a0a7824 */ /* 0x020fe400078e0200 */
[----:B------:R-:W-:Y:S01]  /*5e280*/  IMAD R11, R11, 0x100, R28 ;  /* 0x000001000b0b7824 */ /* 0x000fe200078e021c */
[----:B------:R-:W3:Y:S04]  /*5e290*/  LDL.LU R0, [R1+0x3814] ;  /* 0x0038140001007983 */ /* 0x000ee80000300800 */
[----:B------:R-:W4:Y:S07]  /*5e2a0*/  LDL.LU R28, [R1+0x3810] ;  /* 0x00381000011c7983 */ /* 0x000f2e0000300800 */
[----:B------:R-:W-:Y:S04]  /*5e2b0*/  STL.64 [R1+0x170], R24 ;  /* 0x0001701801007387 */ /* 0x000fe80000100a00 */
[----:B------:R0:W-:Y:S04]  /*5e2c0*/  STL.64 [R1+0x178], R26 ;  /* 0x0001781a01007387 */ /* 0x0001e80000100a00 */
[----:B0-----:R-:W5:Y:S04]  /*5e2d0*/  LDL.LU.64 R26, [R1+0x3808] ;  /* 0x00380800011a7983 */ /* 0x001f680000300a00 */
[----:B------:R-:W5:Y:S01]  /*5e2e0*/  LDL.LU.64 R24, [R1+0x3800] ;  /* 0x0038000001187983 */ /* 0x000f620000300a00 */
[----:B------:R-:W-:Y:S01]  /*5e2f0*/  F2FP.F16.E4M3.UNPACK_B R8, R8 ;  /* 0x00000008ff08723e */ /* 0x000fe200020006ff */
[----:B-----5:R-:W-:Y:S02]  /*5e300*/  HMMA.16816.F32 R12, R12, R4, R24 ;  /* 0x000000040c0c723c */ /* 0x020fe40000001818 */
[----:B------:R-:W5:Y:S04]  /*5e310*/  LDL.LU.64 R26, [R1+0x37f8] ;  /* 0x0037f800011a7983 */ /* 0x000f680000300a00 */
[----:B------:R-:W5:-:S15]  /*5e320*/  LDL.LU.64 R24, [R1+0x37f0] ;  /* 0x0037f00001187983 */ /* 0x000f5e0000300a00 */
[----:B------:R-:W-:-:S02]  /*5e330*/  NOP ;  /* 0x0000000000007918 */ /* 0x000fc40000000000 */
[----:B------:R0:W-:Y:S04]  /*5e340*/  STL.64 [R1+0xf0], R12 ;  /* 0x0000f00c01007387 */ /* 0x0001e80000100a00 */
[----:B------:R1:W-:Y:S04]  /*5e350*/  STL.64 [R1+0xf8], R14 ;  /* 0x0000f80e01007387 */ /* 0x0003e80000100a00 */
[----:B0-----:R-:W2:Y:S04]  /*5e360*/  LDL.LU R12, [R1+0xf94] ;  /* 0x000f9400010c7983 */ /* 0x001ea80000300800 */
[----:B------:R-:W3:Y:S04]  /*5e370*/  LDL.LU R13, [R1+0xfa0] ;  /* 0x000fa000010d7983 */ /* 0x000ee80000300800 */
[----:B-1----:R-:W3:Y:S04]  /*5e380*/  LDL.LU R14, [R1+0xf9c] ;  /* 0x000f9c00010e7983 */ /* 0x002ee80000300800 */
[----:B------:R-:W4:Y:S01]  /*5e390*/  LDL.LU R15, [R1+0xfa8] ;  /* 0x000fa800010f7983 */ /* 0x000f220000300800 */
[----:B------:R-:W-:-:S02]  /*5e3a0*/  F2FP.F16.E4M3.UNPACK_B R9, R9 ;  /* 0x00000009ff09723e */ /* 0x000fc400020006ff */
[----:B------:R-:W-:Y:S02]  /*5e3b0*/  F2FP.F16.E4M3.UNPACK_B R10, R10 ;  /* 0x0000000aff0a723e */ /* 0x000fe400020006ff */
[----:B------:R-:W-:-:S07]  /*5e3c0*/  F2FP.F16.E4M3.UNPACK_B R11, R11 ;  /* 0x0000000bff0b723e */ /* 0x000fce00020006ff */
[C---:B------:R-:W-:Y:S06]  /*5e3d0*/  HMMA.16816.F32 R16, R8.reuse, R4, R16 ;  /* 0x000000040810723c */ /* 0x040fec0000001810 */
[----:B-----5:R-:W-:Y:S01]  /*5e3e0*/  HMMA.16816.F32 R24, R8, R6, R24 ;  /* 0x000000060818723c */ /* 0x020fe20000001818 */
[----:B--2---:R-:W-:Y:S02]  /*5e3f0*/  IMAD R12, R12, 0x100, R29 ;  /* 0x000001000c0c7824 */ /* 0x004fe400078e021d */
[----:B------:R-:W2:Y:S04]  /*5e400*/  LDL.LU R29, [R1+0x37e8] ;  /* 0x0037e800011d7983 */ /* 0x000ea80000300800 */
[----:B------:R-:W-:Y:S04]  /*5e410*/  STL [R1+0x37e4], R6 ;  /* 0x0037e40601007387 */ /* 0x000fe80000100800 */
[----:B------:R-:W-:-:S12]  /*5e420*/  STL [R1+0x37e0], R7 ;  /* 0x0037e00701007387 */ /* 0x000fd80000100800 */
[----:B------:R0:W-:Y:S04]  /*5e430*/  STL.64 [R1+0xe0], R24 ;  /* 0x0000e01801007387 */ /* 0x0001e80000100a00 */
[----:B------:R1:W-:Y:S01]  /*5e440*/  STL.64 [R1+0xe8], R26 ;  /* 0x0000e81a01007387 */ /* 0x0003e20000100a00 */
[----:B---3--:R-:W-:-:S03]  /*5e450*/  IMAD R13, R14, 0x100, R13 ;  /* 0x000001000e0d7824 */ /* 0x008fc600078e020d */
[----:B------:R-:W-:Y:S01]  /*5e460*/  STL.64 [R1+0xd0], R16 ;  /* 0x0000d01001007387 */ /* 0x000fe20000100a00 */
[----:B----4-:R-:W-:-:S03]  /*5e470*/  IMAD R14, R0, 0x100, R15 ;  /* 0x00000100000e7824 */ /* 0x010fc600078e020f */
[----:B------:R-:W-:Y:S04]  /*5e480*/  STL.64 [R1+0xd8], R18 ;  /* 0x0000d81201007387 */ /* 0x000fe80000100a00 */
[----:B------:R-:W3:Y:S01]  /*5e490*/  LDL.LU R0, [R1+0xffc] ;  /* 0x000ffc0001007983 */ /* 0x000ee20000300800 */
[----:B------:R-:W-:-:S03]  /*5e4a0*/  IMAD R15, R3, 0x100, R2 ;  /* 0x00000100030f7824 */ /* 0x000fc600078e0202 */
[----:B---3--:R-:W-:Y:S04]  /*5e4b0*/  STL [R1+0x37b0], R0 ;  /* 0x0037b00001007387 */ /* 0x008fe80000100800 */
[----:B------:R-:W3:Y:S04]  /*5e4c0*/  LDL.LU R2, [R1+0x1008] ;  /* 0x0010080001027983 */ /* 0x000ee80000300800 */
[----:B---3--:R-:W-:Y:S04]  /*5e4d0*/  STL [R1+0x37b4], R2 ;  /* 0x0037b40201007387 */ /* 0x008fe80000100800 */
[----:B------:R-:W3:Y:S01]  /*5e4e0*/  LDL.LU R3, [R1+0x1004] ;  /* 0x0010040001037983 */ /* 0x000ee20000300800 */
[----:B------:R-:W-:-:S03]  /*5e4f0*/  IMAD R8, R21, 0x100, R20 ;  /* 0x0000010015087824 */ /* 0x000fc600078e0214 */
[----:B---3--:R-:W-:Y:S04]  /*5e500*/  STL [R1+0x37b8], R3 ;  /* 0x0037b80301007387 */ /* 0x008fe80000100800 */
[----:B------:R-:W3:Y:S04]  /*5e510*/  LDL.LU R20, [R1+0x1010] ;  /* 0x0010100001147983 */ /* 0x000ee80000300800 */
[----:B---3--:R3:W-:Y:S04]  /*5e520*/  STL [R1+0x37bc], R20 ;  /* 0x0037bc1401007387 */ /* 0x0087e80000100800 */
[----:B------:R-:W4:Y:S04]  /*5e530*/  LDL.LU R21, [R1+0x100c] ;  /* 0x00100c0001157983 */ /* 0x000f280000300800 */
[----:B0-----:R-:W5:Y:S04]  /*5e540*/  LDL.LU R24, [R1+0x150] ;  /* 0x0001500001187983 */ /* 0x001f680000300800 */
[----:B------:R-:W5:Y:S04]  /*5e550*/  LDL.LU R25, [R1+0x154] ;  /* 0x0001540001197983 */ /* 0x000f680000300800 */
[----:B-1----:R-:W2:Y:S04]  /*5e560*/  LDL.LU R26, [R1+0x158] ;  /* 0x00015800011a7983 */ /* 0x002ea80000300800 */
[----:B------:R-:W2:Y:S04]  /*5e570*/  LDL.LU R27, [R1+0x15c] ;  /* 0x00015c00011b7983 */ /* 0x000ea80000300800 */
[----:B------:R-:W4:Y:S04]  /*5e580*/  LDL.LU R6, [R1+0xfc8] ;  /* 0x000fc80001067983 */ /* 0x000f280000300800 */
[----:B------:R-:W4:Y:S04]  /*5e590*/  LDL.LU R10, [R1+0xfc4] ;  /* 0x000fc400010a7983 */ /* 0x000f280000300800 */
[----:B------:R-:W4:Y:S04]  /*5e5a0*/  LDL.LU R7, [R1+0xfd0] ;  /* 0x000fd00001077983 */ /* 0x000f280000300800 */
[----:B------:R-:W4:Y:S04]  /*5e5b0*/  LDL.LU R11, [R1+0xfcc] ;  /* 0x000fcc00010b7983 */ /* 0x000f280000300800 */
[----:B---3--:R-:W3:Y:S04]  /*5e5c0*/  LDL.LU R20, [R1+0xfd8] ;  /* 0x000fd80001147983 */ /* 0x008ee80000300800 */
[----:B------:R-:W3:Y:S04]  /*5e5d0*/  LDL.LU R3, [R1+0xfe0] ;  /* 0x000fe00001037983 */ /* 0x000ee80000300800 */
[----:B------:R-:W3:Y:S04]  /*5e5e0*/  LDL.LU R2, [R1+0xfe8] ;  /* 0x000fe80001027983 */ /* 0x000ee80000300800 */
[----:B------:R-:W3:Y:S04]  /*5e5f0*/  LDL.LU R0, [R1+0xff0] ;  /* 0x000ff00001007983 */ /* 0x000ee80000300800 */
[----:B--2---:R-:W-:Y:S04]  /*5e600*/  STL.64 [R1+0x3798], R26 ;  /* 0x0037981a01007387 */ /* 0x004fe80000100a00 */
[----:B-----5:R0:W-:Y:S04]  /*5e610*/  STL.64 [R1+0x3790], R24 ;  /* 0x0037901801007387 */ /* 0x0201e80000100a00 */
[----:B0-----:R-:W2:Y:S04]  /*5e620*/  LDL.LU R24, [R1+0x280] ;  /* 0x0002800001187983 */ /* 0x001ea80000300800 */
[----:B------:R-:W2:Y:S04]  /*5e630*/  LDL.LU R25, [R1+0x284] ;  /* 0x0002840001197983 */ /* 0x000ea80000300800 */
[----:B------:R-:W5:Y:S04]  /*5e640*/  LDL.LU R26, [R1+0x288] ;  /* 0x00028800011a7983 */ /* 0x000f680000300800 */
[----:B------:R-:W5:Y:S04]  /*5e650*/  LDL.LU R27, [R1+0x28c] ;  /* 0x00028c00011b7983 */ /* 0x000f680000300800 */
[----:B-----5:R-:W-:Y:S04]  /*5e660*/  STL.64 [R1+0x37a8], R26 ;  /* 0x0037a81a01007387 */ /* 0x020fe80000100a00 */
[----:B--2---:R0:W-:Y:S04]  /*5e670*/  STL.64 [R1+0x37a0], R24 ;  /* 0x0037a01801007387 */ /* 0x0041e80000100a00 */
        /* <DEDUP_REMOVED lines=9> */
[----:B------:R-:W5:Y:S01]  /*5e710*/  LDL.LU R27, [R1+0x2ac] ;  /* 0x0002ac00011b7983 */ /* 0x000f620000300800 */
[----:B------:R-:W-:-:S02]  /*5e720*/  IMAD R9, R23, 0x100, R22 ;  /* 0x0000010017097824 */ /* 0x000fc400078e0216 */
[----:B------:R-:W-:Y:S02]  /*5e730*/  IMAD.MOV.U32 R19, RZ, RZ, R28 ;  /* 0x000000ffff137224 */ /* 0x000fe400078e001c */
[----:B------:R-:W-:Y:S02]  /*5e740*/  IMAD.MOV.U32 R18, RZ, RZ, R29 ;  /* 0x000000ffff127224 */ /* 0x000fe400078e001d */
[----:B----4-:R-:W-:Y:S02]  /*5e750*/  IMAD R10, R10, 0x100, R6 ;  /* 0x000001000a0a7824 */ /* 0x010fe400078e0206 */
[----:B------:R-:W-:Y:S01]  /*5e760*/  IMAD R11, R11, 0x100, R7 ;  /* 0x000001000b0b7824 */ /* 0x000fe200078e0207 */
[----:B-----5:R-:W-:Y:S04]  /*5e770*/  STL.64 [R1+0x37d8], R26 ;  /* 0x0037d81a01007387 */ /* 0x020fe80000100a00 */
[----:B--2---:R0:W-:Y:S04]  /*5e780*/  STL.64 [R1+0x37d0], R24 ;  /* 0x0037d01801007387 */ /* 0x0041e80000100a00 */
[----:B0-----:R-:W2:Y:S04]  /*5e790*/  LDL.LU R24, [R1+0x160] ;  /* 0x0001600001187983 */ /* 0x001ea80000300800 */
[----:B------:R-:W2:Y:S04]  /*5e7a0*/  LDL.LU R25, [R1+0x164] ;  /* 0x0001640001197983 */ /* 0x000ea80000300800 */
[----:B------:R-:W2:Y:S04]  /*5e7b0*/  LDL.LU R26, [R1+0x168] ;  /* 0x00016800011a7983 */ /* 0x000ea80000300800 */
[----:B------:R-:W2:Y:S04]  /*5e7c0*/  LDL.LU R27, [R1+0x16c] ;  /* 0x00016c00011b7983 */ /* 0x000ea80000300800 */
[----:B------:R-:W4:Y:S04]  /*5e7d0*/  LDL.LU R16, [R1+0x270] ;  /* 0x0002700001107983 */ /* 0x000f280000300800 */
[----:B------:R-:W4:Y:S04]  /*5e7e0*/  LDL.LU R17, [R1+0x274] ;  /* 0x0002740001117983 */ /* 0x000f280000300800 */
[----:B------:R-:W5:Y:S04]  /*5e7f0*/  LDL.LU R22, [R1+0x1018] ;  /* 0x0010180001167983 */ /* 0x000f680000300800 */
[----:B------:R-:W5:Y:S04]  /*5e800*/  LDL.LU R23, [R1+0x1014] ;  /* 0x0010140001177983 */ /* 0x000f680000300800 */
        /* <DEDUP_REMOVED lines=28> */
[----:B--2---:R-:W-:Y:S01]  /*5e9d0*/  HMMA.16816.F32 R24, R8, R6, R24 ;  /* 0x000000060818723c */ /* 0x004fe20000001818 */
[----:B---3--:R-:W-:Y:S02]  /*5e9e0*/  IMAD R12, R12, 0x100, R20 ;  /* 0x000001000c0c7824 */ /* 0x008fe400078e0214 */
[----:B----4-:R-:W-:Y:S01]  /*5e9f0*/  IMAD R13, R13, 0x100, R3 ;  /* 0x000001000d0d7824 */ /* 0x010fe200078e0203 */
[----:B------:R-:W2:Y:S04]  /*5ea00*/  LDL.LU R20, [R1+0x37bc] ;  /* 0x0037bc0001147983 */ /* 0x000ea80000300800 */
[----:B------:R-:W3:Y:S01]  /*5ea10*/  LDL.LU R3, [R1+0x37b8] ;  /* 0x0037b80001037983 */ /* 0x000ee20000300800 */
        /* <DEDUP_REMOVED lines=8> */
[----:B------:R-:W-:-:S02]  /*5eaa0*/  F2FP.F16.E4M3.UNPACK_B R12, R12 ;  /* 0x0000000cff0c723e */ /* 0x000fc400020006ff */
[----:B------:R-:W-:Y:S02]  /*5eab0*/  F2FP.F16.E4M3.UNPACK_B R13, R13 ;  /* 0x0000000dff0d723e */ /* 0x000fe400020006ff */
[----:B------:R-:W-:Y:S02]  /*5eac0*/  F2FP.F16.E4M3.UNPACK_B R14, R14 ;  /* 0x0000000eff0e723e */ /* 0x000fe400020006ff */
[----:B------:R-:W-:Y:S01]  /*5ead0*/  F2FP.F16.E4M3.UNPACK_B R15, R15 ;  /* 0x0000000fff0f723e */ /* 0x000fe200020006ff */
[-C--:B-----5:R-:W-:Y:S01]  /*5eae0*/  HMMA.16816.F32 R8, R8, R4.reuse, R24 ;  /* 0x000000040808723c */ /* 0x0a0fe20000001818 */
[----:B------:R-:W5:Y:S04]  /*5eaf0*/  LDL.LU.64 R26, [R1+0x3798] ;  /* 0x00379800011a7983 */ /* 0x000f680000300a00 */
[----:B------:R-:W5:Y:S01]  /*5eb00*/  LDL.LU.64 R24, [R1+0x3790] ;  /* 0x0037900001187983 */ /* 0x000f620000300a00 */
[----:B------:R-:W-:-:S15]  /*5eb10*/  HMMA.16816.F32 R16, R12, R4, R16 ;  /* 0x000000040c10723c */ /* 0x000fde0000001810 */
[----:B------:R-:W-:-:S02]  /*5eb20*/  NOP ;  /* 0x0000000000007918 */ /* 0x000fc40000000000 */
[----:B------:R0:W-:Y:S04]  /*5eb30*/  STL.64 [R1+0xa0], R8 ;  /* 0x0000a00801007387 */ /* 0x0001e80000100a00 */
[----:B------:R1:W-:Y:S04]  /*5eb40*/  STL.64 [R1+0xa8], R10 ;  /* 0x0000a80a01007387 */ /* 0x0003e80000100a00 */
[----:B0-----:R-:W2:Y:S04]  /*5eb50*/  LDL.LU R9, [R1+0xff8] ;  /* 0x000ff80001097983 */ /* 0x001ea80000300800 */
[----:B-1----:R-:W2:Y:S04]  /*5eb60*/  LDL.LU R10, [R1+0xff4] ;  /* 0x000ff400010a7983 */ /* 0x002ea80000300800 */
[----:B------:R-:W4:Y:S04]  /*5eb70*/  LDL.LU R11, [R1+0x1000] ;  /* 0x00100000010b7983 */ /* 0x000f280000300800 */
[----:B------:R-:W-:Y:S01]  /*5eb80*/  STL [R1+0x3788], R7 ;  /* 0x0037880701007387 */ /* 0x000fe20000100800 */
[----:B-----5:R-:W-:Y:S07]  /*5eb90*/  HMMA.16816.F32 R24, R12, R6, R24 ;  /* 0x000000060c18723c */ /* 0x020fee0000001818 */
[----:B------:R-:W-:-:S02]  /*5eba0*/  IMAD R12, R23, 0x100, R22 ;  /* 0x00000100170c7824 */ /* 0x000fc400078e0216 */
[----:B------:R-:W-:-:S14]  /*5ebb0*/  IMAD R13, R29, 0x100, R28 ;  /* 0x000001001d0d7824 */ /* 0x000fdc00078e021c */
[----:B------:R-:W-:Y:S04]  /*5ebc0*/  STL.64 [R1+0x150], R24 ;  /* 0x0001501801007387 */ /* 0x000fe80000100a00 */
[----:B------:R-:W-:Y:S04]  /*5ebd0*/  STL.64 [R1+0x158], R26 ;  /* 0x0001581a01007387 */ /* 0x000fe80000100a00 */
[----:B------:R-:W-:Y:S04]  /*5ebe0*/  STL.64 [R1+0x90], R16 ;  /* 0x0000901001007387 */ /* 0x000fe80000100a00 */
[----:B------:R-:W-:Y:S04]  /*5ebf0*/  STL.64 [R1+0x98], R18 ;  /* 0x0000981201007387 */ /* 0x000fe80000100a00 */
[----:B------:R-:W5:Y:S04]  /*5ec00*/  LDL.LU R22, [R1+0x1028] ;  /* 0x0010280001167983 */ /* 0x000f680000300800 */
[----:B------:R-:W5:Y:S04]  /*5ec10*/  LDL.LU R23, [R1+0x1024] ;  /* 0x0010240001177983 */ /* 0x000f680000300800 */
[----:B------:R-:W3:Y:S04]  /*5ec20*/  LDL.LU R28, [R1+0x1044] ;  /* 0x00104400011c7983 */ /* 0x000ee80000300800 */
[----:B---3--:R0:W-:Y:S04]  /*5ec30*/  STL [R1+0x3760], R28 ;  /* 0x0037601c01007387 */ /* 0x0081e80000100800 */
[----:B0-----:R-:W3:Y:S04]  /*5ec40*/  LDL.LU R28, [R1+0x1040] ;  /* 0x00104000011c7983 */ /* 0x001ee80000300800 */
[----:B---3--:R0:W-:Y:S04]  /*5ec50*/  STL [R1+0x3764], R28 ;  /* 0x0037641c01007387 */ /* 0x0081e80000100800 */
[----:B0-----:R-:W3:Y:S04]  /*5ec60*/  LDL.LU R28, [R1+0x1038] ;  /* 0x00103800011c7983 */ /* 0x001ee80000300800 */
[----:B------:R-:W3:Y:S04]  /*5ec70*/  LDL.LU R29, [R1+0x1050] ;  /* 0x00105000011d7983 */ /* 0x000ee80000300800 */
[----:B------:R-:W2:Y:S04]  /*5ec80*/  LDL.LU R24, [R1+0x1054] ;  /* 0x0010540001187983 */ /* 0x000ea80000300800 */
[----:B------:R-:W2:Y:S04]  /*5ec90*/  LDL.LU R25, [R1+0x1060] ;  /* 0x0010600001197983 */ /* 0x000ea80000300800 */
[----:B------:R-:W4:Y:S04]  /*5eca0*/  LDL.LU R26, [R1+0x105c] ;  /* 0x00105c00011a7983 */ /* 0x000f280000300800 */
[----:B------:R-:W4:Y:S04]  /*5ecb0*/  LDL.LU R27, [R1+0x106c] ;  /* 0x00106c00011b7983 */ /* 0x000f280000300800 */
[----:B----4-:R-:W-:Y:S04]  /*5ecc0*/  STL.64 [R1+0x3748], R26 ;  /* 0x0037481a01007387 */ /* 0x010fe80000100a00 */
[----:B--2---:R0:W-:Y:S04]  /*5ecd0*/  STL.64 [R1+0x3740], R24 ;  /* 0x0037401801007387 */ /* 0x0041e80000100a00 */
[----:B0-----:R-:W2:Y:S04]  /*5ece0*/  LDL.LU R24, [R1+0x240] ;  /* 0x0002400001187983 */ /* 0x001ea80000300800 */
[----:B------:R-:W2:Y:S04]  /*5ecf0*/  LDL.LU R25, [R1+0x244] ;  /* 0x0002440001197983 */ /* 0x000ea80000300800 */
[----:B------:R-:W4:Y:S04]  /*5ed00*/  LDL.LU R26, [R1+0x248] ;  /* 0x00024800011a7983 */ /* 0x000f280000300800 */
[----:B------:R-:W4:Y:S04]  /*5ed10*/  LDL.LU R27, [R1+0x24c] ;  /* 0x00024c00011b7983 */ /* 0x000f280000300800 */
[----:B------:R-:W3:Y:S04]  /*5ed20*/  LDL.LU R7, [R1+0x1030] ;  /* 0x0010300001077983 */ /* 0x000ee80000300800 */
[----:B------:R-:W3:Y:S04]  /*5ed30*/  LDL.LU R15, [R1+0x102c] ;  /* 0x00102c00010f7983 */ /* 0x000ee80000300800 */
[----:B----4-:R-:W-:Y:S04]  /*5ed40*/  STL.64 [R1+0x3758], R26 ;  /* 0x0037581a01007387 */ /* 0x010fe80000100a00 */
[----:B--2---:R0:W-:Y:S04]  /*5ed50*/  STL.64 [R1+0x3750], R24 ;  /* 0x0037501801007387 */ /* 0x0041e80000100a00 */
[----:B0-----:R-:W2:Y:S04]  /*5ed60*/  LDL.LU R24, [R1+0x140] ;  /* 0x0001400001187983 */ /* 0x001ea80000300800 */
        /* <DEDUP_REMOVED lines=8> */
[----:B------:R-:W4:Y:S01]  /*5edf0*/  LDL.LU R27, [R1+0x25c] ;  /* 0x00025c00011b7983 */ /* 0x000f220000300800 */
[----:B------:R-:W-:-:S02]  /*5ee00*/  IMAD R8, R10, 0x100, R9 ;  /* 0x000001000a087824 */ /* 0x000fc400078e0209 */
[----:B------:R-:W-:Y:S02]  /*5ee10*/  IMAD R9, R0, 0x100, R11 ;  /* 0x0000010000097824 */ /* 0x000fe400078e020b */
[----:B------:R-:W-:Y:S02]  /*5ee20*/  IMAD R10, R3, 0x100, R2 ;  /* 0x00000100030a7824 */ /* 0x000fe400078e0202 */
[----:B------:R-:W-:Y:S02]  /*5ee30*/  IMAD R11, R21, 0x100, R20 ;  /* 0x00000100150b7824 */ /* 0x000fe400078e0214 */
[----:B-----5:R-:W-:Y:S02]  /*5ee40*/  IMAD R14, R23, 0x100, R22 ;  /* 0x00000100170e7824 */ /* 0x020fe400078e0216 */
[----:B---3--:R-:W-:Y:S01]  /*5ee50*/  IMAD R15, R15, 0x100, R7 ;  /* 0x000001000f0f7824 */ /* 0x008fe200078e0207 */
[----:B----4-:R-:W-:Y:S04]  /*5ee60*/  STL.64 [R1+0x3780], R26 ;  /* 0x0037801a01007387 */ /* 0x010fe80000100a00 */
        /* <DEDUP_REMOVED lines=12> */
[----:B------:R-:W3:Y:S04]  /*5ef30*/  LDL.LU R20, [R1+0x220] ;  /* 0x0002200001147983 */ /* 0x000ee80000300800 */
[----:B------:R-:W3:Y:S04]  /*5ef40*/  LDL.LU R21, [R1+0x224] ;  /* 0x0002240001157983 */ /* 0x000ee80000300800 */
[----:B------:R-:W3:Y:S04]  /*5ef50*/  LDL.LU R22, [R1+0x228] ;  /* 0x0002280001167983 */ /* 0x000ee80000300800 */
[----:B------:R-:W3:Y:S04]  /*5ef60*/  LDL.LU R23, [R1+0x22c] ;  /* 0x00022c0001177983 */ /* 0x000ee80000300800 */
        /* <DEDUP_REMOVED lines=24> */
[----:B------:R-:W-:Y:S01]  /*5f0f0*/  F2FP.F16.E4M3.UNPACK_B R15, R15 ;  /* 0x0000000fff0f723e */ /* 0x000fe200020006ff */
[----:B----4-:R-:W-:Y:S02]  /*5f100*/  IMAD R8, R8, 0x100, R28 ;  /* 0x0000010008087824 */ /* 0x010fe400078e021c */
[----:B------:R-:W5:Y:S04]  /*5f110*/  LDL.LU R28, [R1+0x3764] ;  /* 0x00376400011c7983 */ /* 0x000f680000300800 */
[----:B--2---:R-:W-:Y:S01]  /*5f120*/  HMMA.16816.F32 R24, R12, R6, R24 ;  /* 0x000000060c18723c */ /* 0x004fe20000001818 */
[----:B-----5:R-:W-:-:S02]  /*5f130*/  IMAD R9, R9, 0x100, R28 ;  /* 0x0000010009097824 */ /* 0x020fc400078e021c */
[----:B------:R-:W2:-:S15]  /*5f140*/  LDL.LU R28, [R1+0x3760] ;  /* 0x00376000011c7983 */ /* 0x000e9e0000300800 */
[----:B------:R-:W-:-:S05]  /*5f150*/  NOP ;  /* 0x0000000000007918 */ /* 0x000fca0000000000 */
[----:B------:R-:W-:Y:S04]  /*5f160*/  STL.64 [R1+0x140], R24 ;  /* 0x0001401801007387 */ /* 0x000fe80000100a00 */
[----:B------:R0:W-:Y:S04]  /*5f170*/  STL.64 [R1+0x148], R26 ;  /* 0x0001481a01007387 */ /* 0x0001e80000100a00 */
[----:B0-----:R-:W4:Y:S04]  /*5f180*/  LDL.LU.64 R26, [R1+0x3758] ;  /* 0x00375800011a7983 */ /* 0x001f280000300a00 */
[----:B------:R-:W4:Y:S01]  /*5f190*/  LDL.LU.64 R24, [R1+0x3750] ;  /* 0x0037500001187983 */ /* 0x000f220000300a00 */
[----:B---3--:R-:W-:Y:S01]  /*5f1a0*/  IMAD R10, R11, 0x100, R10 ;  /* 0x000001000b0a7824 */ /* 0x008fe200078e020a */
[----:B------:R-:W-:-:S02]  /*5f1b0*/  F2FP.F16.E4M3.UNPACK_B R8, R8 ;  /* 0x00000008ff08723e */ /* 0x000fc400020006ff */
[----:B------:R-:W-:Y:S02]  /*5f1c0*/  F2FP.F16.E4M3.UNPACK_B R9, R9 ;  /* 0x00000009ff09723e */ /* 0x000fe400020006ff */
[----:B------:R-:W-:Y:S01]  /*5f1d0*/  F2FP.F16.E4M3.UNPACK_B R10, R10 ;  /* 0x0000000aff0a723e */ /* 0x000fe200020006ff */
[----:B--2---:R-:W-:-:S05]  /*5f1e0*/  IMAD R11, R29, 0x100, R28 ;  /* 0x000001001d0b7824 */ /* 0x004fca00078e021c */
[----:B------:R-:W-:Y:S01]  /*5f1f0*/  F2FP.F16.E4M3.UNPACK_B R11, R11 ;  /* 0x0000000bff0b723e */ /* 0x000fe200020006ff */
[----:B----4-:R-:W-:Y:S06]  /*5f200*/  HMMA.16816.F32 R12, R12, R4, R24 ;  /* 0x000000040c0c723c */ /* 0x010fec0000001818 */
[----:B------:R-:W-:Y:S01]  /*5f210*/  HMMA.16816.F32 R16, R8, R6, R16 ;  /* 0x000000060810723c */ /* 0x000fe20000001810 */
[----:B------:R-:W2:Y:S04]  /*5f220*/  LDL.LU.64 R26, [R1+0x3748] ;  /* 0x00374800011a7983 */ /* 0x000ea80000300a00 */
[----:B------:R-:W3:-:S13]  /*5f230*/  LDL.LU.64 R24, [R1+0x3740] ;  /* 0x0037400001187983 */ /* 0x000eda0000300a00 */
[----:B------:R-:W-:Y:S02]  /*5f240*/  IMAD.MOV.U32 R28, RZ, RZ, R15 ;  /* 0x000000ffff1c7224 */ /* 0x000fe400078e000f */
[----:B------:R-:W-:Y:S01]  /*5f250*/  IMAD.MOV.U32 R29, RZ, RZ, R14 ;  /* 0x000000ffff1d7224 */ /* 0x000fe200078e000e */
[----:B------:R-:W-:Y:S04]  /*5f260*/  STL.64 [R1+0x60], R12 ;  /* 0x0000600c01007387 */ /* 0x000fe80000100a00 */
[----:B------:R-:W3:Y:S04]  /*5f270*/  LDL.LU R15, [R1+0x1058] ;  /* 0x00105800010f7983 */ /* 0x000ee80000300800 */
[----:B------:R-:W-:Y:S04]  /*5f280*/  STL [R1+0x357c], R28 ;  /* 0x00357c1c01007387 */ /* 0x000fe80000100800 */
[----:B------:R-:W-:Y:S04]  /*5f290*/  STL [R1+0x3578], R29 ;  /* 0x0035781d01007387 */ /* 0x000fe80000100800 */
[----:B------:R-:W-:Y:S04]  /*5f2a0*/  STL.64 [R1+0x50], R16 ;  /* 0x0000501001007387 */ /* 0x000fe80000100a00 */
[----:B------:R0:W-:Y:S02]  /*5f2b0*/  STL.64 [R1+0x58], R18 ;  /* 0x0000581201007387 */ /* 0x0001e40000100a00 */
[----:B0-----:R-:W-:-:S15]  /*5f2c0*/  HMMA.16816.F32 R16, R8, R4, R20 ;  /* 0x000000040810723c */ /* 0x001fde0000001814 */
[----:B------:R-:W-:-:S08]  /*5f2d0*/  NOP ;  /* 0x0000000000007918 */ /* 0x000fd00000000000 */
[----:B------:R-:W-:Y:S04]  /*5f2e0*/  STL.64 [R1+0x40], R16 ;  /* 0x0000401001007387 */ /* 0x000fe80000100a00 */
[----:B------:R-:W4:Y:S04]  /*5f2f0*/  LDL.LU R20, [R1+0x1f0] ;  /* 0x0001f00001147983 */ /* 0x000f280000300800 */
[----:B------:R-:W4:Y:S04]  /*5f300*/  LDL.LU R21, [R1+0x1f4] ;  /* 0x0001f40001157983 */ /* 0x000f280000300800 */
[----:B------:R-:W5:Y:S04]  /*5f310*/  LDL.LU R22, [R1+0x1f8] ;  /* 0x0001f80001167983 */ /* 0x000f680000300800 */
[----:B------:R-:W5:Y:S04]  /*5f320*/  LDL.LU R23, [R1+0x1fc] ;  /* 0x0001fc0001177983 */ /* 0x000f680000300800 */
[----:B------:R-:W2:Y:S04]  /*5f330*/  LDL.LU R8, [R1+0x1074] ;  /* 0x0010740001087983 */ /* 0x000ea80000300800 */
[----:B------:R-:W2:Y:S04]  /*5f340*/  LDL.LU R9, [R1+0x107c] ;  /* 0x00107c0001097983 */ /* 0x000ea80000300800 */
[----:B------:R-:W2:Y:S04]  /*5f350*/  LDL.LU R10, [R1+0x108c] ;  /* 0x00108c00010a7983 */ /* 0x000ea80000300800 */
[----:B------:R-:W2:Y:S01]  /*5f360*/  LDL.LU R11, [R1+0x1088] ;  /* 0x00108800010b7983 */ /* 0x000ea20000300800 */
[----:B---3--:R-:W-:-:S02]  /*5f370*/  IMAD R12, R24, 0x100, R15 ;  /* 0x00000100180c7824 */ /* 0x008fc400078e020f */
[----:B------:R-:W-:Y:S02]  /*5f380*/  IMAD R15, R3, 0x100, R2 ;  /* 0x00000100030f7824 */ /* 0x000fe400078e0202 */
[----:B------:R-:W3:Y:S04]  /*5f390*/  LDL.LU R2, [R1+0x1084] ;  /* 0x0010840001027983 */ /* 0x000ee80000300800 */
[----:B------:R-:W3:Y:S04]  /*5f3a0*/  LDL.LU R3, [R1+0x1090] ;  /* 0x0010900001037983 */ /* 0x000ee80000300800 */
[----:B-----5:R-:W-:Y:S04]  /*5f3b0*/  STL.64 [R1+0x3710], R22 ;  /* 0x0037101601007387 */ /* 0x020fe80000100a00 */
[----:B----4-:R0:W-:Y:S04]  /*5f3c0*/  STL.64 [R1+0x3708], R20 ;  /* 0x0037081401007387 */ /* 0x0101e80000100a00 */
[----:B0-----:R-:W4:Y:S04]  /*5f3d0*/  LDL.LU R20, [R1+0x200] ;  /* 0x0002000001147983 */ /* 0x001f280000300800 */
[----:B----4-:R0:W-:Y:S04]  /*5f3e0*/  STL [R1+0x371c], R20 ;  /* 0x00371c1401007387 */ /* 0x0101e80000100800 */
[----:B------:R-:W4:Y:S04]  /*5f3f0*/  LDL.LU R21, [R1+0x204] ;  /* 0x0002040001157983 */ /* 0x000f280000300800 */
[----:B------:R-:W5:Y:S04]  /*5f400*/  LDL.LU R22, [R1+0x208] ;  /* 0x0002080001167983 */ /* 0x000f680000300800 */
[----:B------:R-:W5:Y:S04]  /*5f410*/  LDL.LU R23, [R1+0x20c] ;  /* 0x00020c0001177983 */ /* 0x000f680000300800 */
[----:B0-----:R-:W4:Y:S04]  /*5f420*/  LDL.LU R20, [R1+0x1098] ;  /* 0x0010980001147983 */ /* 0x001f280000300800 */
[----:B-----5:R-:W-:Y:S04]  /*5f430*/  STL.64 [R1+0x3728], R22 ;  /* 0x0037281601007387 */ /* 0x020fe80000100a00 */
[----:B----4-:R0:W-:Y:S04]  /*5f440*/  STL.64 [R1+0x3720], R20 ;  /* 0x0037201401007387 */ /* 0x0101e80000100a00 */
[----:B0-----:R-:W4:Y:S04]  /*5f450*/  LDL.LU R20, [R1+0x210] ;  /* 0x0002100001147983 */ /* 0x001f280000300800 */
[----:B------:R-:W4:Y:S04]  /*5f460*/  LDL.LU R21, [R1+0x214] ;  /* 0x0002140001157983 */ /* 0x000f280000300800 */
[----:B------:R-:W5:Y:S04]  /*5f470*/  LDL.LU R22, [R1+0x218] ;  /* 0x0002180001167983 */ /* 0x000f680000300800 */
[----:B------:R-:W5:Y:S01]  /*5f480*/  LDL.LU R23, [R1+0x21c] ;  /* 0x00021c0001177983 */ /* 0x000f620000300800 */
[----:B--2---:R-:W-:-:S02]  /*5f490*/  IMAD R13, R26, 0x100, R25 ;  /* 0x000001001a0d7824 */ /* 0x004fc400078e0219 */
[----:B------:R-:W-:Y:S01]  /*5f4a0*/  IMAD R14, R0, 0x100, R27 ;  /* 0x00000100000e7824 */ /* 0x000fe200078e021b */
[----:B-----5:R-:W-:Y:S04]  /*5f4b0*/  STL.64 [R1+0x3738], R22 ;  /* 0x0037381601007387 */ /* 0x020fe80000100a00 */
[----:B----4-:R0:W-:Y:S04]  /*5f4c0*/  STL.64 [R1+0x3730], R20 ;  /* 0x0037301401007387 */ /* 0x0101e80000100a00 */
[----:B0-----:R-:W2:Y:S04]  /*5f4d0*/  LDL.LU R20, [R1+0x130] ;  /* 0x0001300001147983 */ /* 0x001ea80000300800 */
[----:B------:R-:W2:Y:S04]  /*5f4e0*/  LDL.LU R21, [R1+0x134] ;  /* 0x0001340001157983 */ /* 0x000ea80000300800 */
[----:B------:R-:W2:Y:S04]  /*5f4f0*/  LDL.LU R22, [R1+0x138] ;  /* 0x0001380001167983 */ /* 0x000ea80000300800 */
[----:B------:R-:W2:Y:S01]  /*5f500*/  LDL.LU R23, [R1+0x13c] ;  /* 0x00013c0001177983 */ /* 0x000ea20000300800 */
[----:B------:R-:W-:-:S02]  /*5f510*/  F2FP.F16.E4M3.UNPACK_B R12, R12 ;  /* 0x0000000cff0c723e */ /* 0x000fc400020006ff */
[----:B------:R-:W-:Y:S02]  /*5f520*/  F2FP.F16.E4M3.UNPACK_B R13, R13 ;  /* 0x0000000dff0d723e */ /* 0x000fe400020006ff */
[----:B------:R-:W-:Y:S02]  /*5f530*/  F2FP.F16.E4M3.UNPACK_B R14, R14 ;  /* 0x0000000eff0e723e */ /* 0x000fe400020006ff */
[----:B------:R-:W-:Y:S01]  /*5f540*/  F2FP.F16.E4M3.UNPACK_B R15, R15 ;  /* 0x0000000fff0f723e */ /* 0x000fe200020006ff */
[----:B------:R-:W-:Y:S02]  /*5f550*/  IMAD.MOV.U32 R29, RZ, RZ, R19 ;  /* 0x000000ffff1d7224 */ /* 0x000fe400078e0013 */
[----:B------:R-:W4:Y:S04]  /*5f560*/  LDL.LU R19, [R1+0x10a0] ;  /* 0x0010a00001137983 */ /* 0x000f280000300800 */
[----:B------:R-:W5:Y:S04]  /*5f570*/  LDL.LU R24, [R1+0x10b8] ;  /* 0x0010b80001187983 */ /* 0x000f680000300800 */
[----:B------:R-:W5:Y:S04]  /*5f580*/  LDL.LU R0, [R1+0x10b4] ;  /* 0x0010b40001007983 */ /* 0x000f680000300800 */
[----:B------:R-:W5:Y:S04]  /*5f590*/  LDL.LU R25, [R1+0x10c0] ;  /* 0x0010c00001197983 */ /* 0x000f680000300800 */
[----:B------:R-:W5:Y:S04]  /*5f5a0*/  LDL.LU R16, [R1+0x10bc] ;  /* 0x0010bc0001107983 */ /* 0x000f680000300800 */
[----:B------:R-:W5:Y:S01]  /*5f5b0*/  LDL.LU R26, [R1+0x10c8] ;  /* 0x0010c800011a7983 */ /* 0x000f620000300800 */
[----:B------:R-:W-:-:S03]  /*5f5c0*/  IMAD.MOV.U32 R28, RZ, RZ, R18 ;  /* 0x000000ffff1c7224 */ /* 0x000fc600078e0012 */
[----:B------:R-:W5:Y:S04]  /*5f5d0*/  LDL.LU R17, [R1+0x10c4] ;  /* 0x0010c40001117983 */ /* 0x000f680000300800 */
[----:B------:R-:W5:Y:S04]  /*5f5e0*/  LDL.LU R27, [R1+0x10d0] ;  /* 0x0010d000011b7983 */ /* 0x000f680000300800 */
[----:B------:R-:W5:Y:S04]  /*5f5f0*/  LDL.LU R18, [R1+0x10cc] ;  /* 0x0010cc0001127983 */ /* 0x000f680000300800 */
[----:B------:R0:W-:Y:S01]  /*5f600*/  STL [R1+0x3584], R29 ;  /* 0x0035841d01007387 */ /* 0x0001e20000100800 */
[----:B------:R-:W-:-:S02]  /*5f610*/  IMAD R10, R11, 0x100, R10 ;  /* 0x000001000b0a7824 */ /* 0x000fc400078e020a */
[----:B---3--:R-:W-:Y:S01]  /*5f620*/  IMAD R11, R3, 0x100, R2 ;  /* 0x00000100030b7824 */ /* 0x008fe200078e0202 */
[----:B0-----:R-:W3:Y:S04]  /*5f630*/  LDL.LU R29, [R1+0x1080] ;  /* 0x00108000011d7983 */ /* 0x001ee80000300800 */
[----:B------:R0:W-:Y:S04]  /*5f640*/  STL [R1+0x3580], R28 ;  /* 0x0035801c01007387 */ /* 0x0001e80000100800 */
[----:B0-----:R-:W4:Y:S04]  /*5f650*/  LDL.LU R28, [R1+0x1078] ;  /* 0x00107800011c7983 */ /* 0x001f280000300800 */
[----:B------:R-:W5:Y:S01]  /*5f660*/  LDL.LU R2, [R1+0x328] ;  /* 0x0003280001027983 */ /* 0x000f620000300800 */
[----:B--2---:R-:W-:-:S15]  /*5f670*/  HMMA.16816.F32 R20, R12, R6, R20 ;  /* 0x000000060c14723c */ /* 0x004fde0000001814 */
[----:B------:R-:W-:-:S08]  /*5f680*/  NOP ;  /* 0x0000000000007918 */ /* 0x000fd00000000000 */
[----:B------:R-:W-:Y:S04]  /*5f690*/  STL.64 [R1+0x130], R20 ;  /* 0x0001301401007387 */ /* 0x000fe80000100a00 */
[----:B------:R0:W-:Y:S04]  /*5f6a0*/  STL.64 [R1+0x138], R22 ;  /* 0x0001381601007387 */ /* 0x0001e80000100a00 */
[----:B0-----:R-:W2:Y:S04]  /*5f6b0*/  LDL.LU.64 R22, [R1+0x3738] ;  /* 0x0037380001167983 */ /* 0x001ea80000300a00 */
[----:B------:R-:W2:Y:S04]  /*5f6c0*/  LDL.LU.64 R20, [R1+0x3730] ;  /* 0x0037300001147983 */ /* 0x000ea80000300a00 */
[----:B------:R-:W5:Y:S01]  /*5f6d0*/  LDL.LU R3, [R1+0x32c] ;  /* 0x00032c0001037983 */ /* 0x000f620000300800 */
[----:B--2---:R-:W-:Y:S03]  /*5f6e0*/  HMMA.16816.F32 R12, R12, R4, R20 ;  /* 0x000000040c0c723c */ /* 0x004fe60000001814 */
[----:B------:R-:W2:Y:S04]  /*5f6f0*/  LDL.LU.64 R22, [R1+0x3728] ;  /* 0x0037280001167983 */ /* 0x000ea80000300a00 */
[----:B------:R-:W5:-:S15]  /*5f700*/  LDL.LU.64 R20, [R1+0x3720] ;  /* 0x0037200001147983 */ /* 0x000f5e0000300a00 */
[----:B------:R-:W-:-:S01]  /*5f710*/  NOP ;  /* 0x0000000000007918 */ /* 0x000fc20000000000 */
[----:B------:R0:W-:Y:S04]  /*5f720*/  STL.64 [R1+0x30], R12 ;  /* 0x0000300c01007387 */ /* 0x0001e80000100a00 */
[----:B0-----:R-:W5:Y:S01]  /*5f730*/  LDL.LU R12, [R1+0x1094] ;  /* 0x00109400010c7983 */ /* 0x001f620000300800 */
[----:B----4-:R-:W-:Y:S02]  /*5f740*/  IMAD R8, R8, 0x100, R28 ;  /* 0x0000010008087824 */ /* 0x010fe400078e021c */
[----:B------:R-:W-:Y:S02]  /*5f750*/  IMAD.MOV.U32 R28, RZ, RZ, R15 ;  /* 0x000000ffff1c7224 */ /* 0x000fe400078e000f */
[----:B---3--:R-:W-:Y:S02]  /*5f760*/  IMAD R9, R9, 0x100, R29 ;  /* 0x0000010009097824 */ /* 0x008fe400078e021d */
[----:B------:R-:W-:Y:S01]  /*5f770*/  IMAD.MOV.U32 R29, RZ, RZ, R14 ;  /* 0x000000ffff1d7224 */ /* 0x000fe200078e000e */
[----:B------:R-:W3:Y:S04]  /*5f780*/  LDL.LU R13, [R1+0x109c] ;  /* 0x00109c00010d7983 */ /* 0x000ee80000300800 */
[----:B------:R-:W4:Y:S04]  /*5f790*/  LDL.LU R14, [R1+0x10a8] ;  /* 0x0010a800010e7983 */ /* 0x000f280000300800 */
[----:B------:R-:W4:Y:S04]  /*5f7a0*/  LDL.LU R15, [R1+0x10b0] ;  /* 0x0010b000010f7983 */ /* 0x000f280000300800 */
[----:B------:R0:W-:Y:S04]  /*5f7b0*/  STL [R1+0x35d0], R28 ;  /* 0x0035d01c01007387 */ /* 0x0001e80000100800 */
[----:B0-----:R-:W4:Y:S04]  /*5f7c0*/  LDL.LU R28, [R1+0x10a4] ;  /* 0x0010a400011c7983 */ /* 0x001f280000300800 */
[----:B------:R0:W-:Y:S04]  /*5f7d0*/  STL [R1+0x35a8], R29 ;  /* 0x0035a81d01007387 */ /* 0x0001e80000100800 */
[----:B0-----:R-:W4:Y:S01]  /*5f7e0*/  LDL.LU R29, [R1+0x10ac] ;  /* 0x0010ac00011d7983 */ /* 0x001f220000300800 */
[----:B-----5:R-:W-:-:S03]  /*5f7f0*/  IMAD R12, R12, 0x100, R20 ;  /* 0x000001000c0c7824 */ /* 0x020fc600078e0214 */
[----:B------:R-:W2:Y:S01]  /*5f800*/  LDL.LU R20, [R1+0x371c] ;  /* 0x00371c0001147983 */ /* 0x000ea20000300800 */
[----:B------:R-:W-:Y:S02]  /*5f810*/  F2FP.F16.E4M3.UNPACK_B R8, R8 ;  /* 0x00000008ff08723e */ /* 0x000fe400020006ff */
[----:B------:R-:W-:Y:S02]  /*5f820*/  F2FP.F16.E4M3.UNPACK_B R9, R9 ;  /* 0x00000009ff09723e */ /* 0x000fe400020006ff */
[----:B------:R-:W-:Y:S02]  /*5f830*/  F2FP.F16.E4M3.UNPACK_B R10, R10 ;  /* 0x0000000aff0a723e */ /* 0x000fe400020006ff */
[----:B------:R-:W-:Y:S01]  /*5f840*/  F2FP.F16.E4M3.UNPACK_B R11, R11 ;  /* 0x0000000bff0b723e */ /* 0x000fe200020006ff */
[----:B---3--:R-:W-:Y:S02]  /*5f850*/  IMAD R13, R13, 0x100, R19 ;  /* 0x000001000d0d7824 */ /* 0x008fe400078e0213 */
[----:B------:R-:W3:Y:S04]  /*5f860*/  LDL.LU R19, [R1+0x3718] ;  /* 0x0037180001137983 */ /* 0x000ee80000300800 */
[----:B--2---:R-:W-:-:S15]  /*5f870*/  HMMA.16816.F32 R20, R8, R6, R20 ;  /* 0x000000060814723c */ /* 0x004fde0000001814 */
[----:B------:R-:W-:-:S08]  /*5f880*/  NOP ;  /* 0x0000000000007918 */ /* 0x000fd00000000000 */
[----:B------:R-:W-:Y:S04]  /*5f890*/  STL.64 [R1+0x20], R20 ;  /* 0x0000201401007387 */ /* 0x000fe80000100a00 */
[----:B------:R0:W-:Y:S04]  /*5f8a0*/  STL.64 [R1+0x28], R22 ;  /* 0x0000281601007387 */ /* 0x0001e80000100a00 */
[----:B0-----:R-:W2:Y:S04]  /*5f8b0*/  LDL.LU.64 R22, [R1+0x3710] ;  /* 0x0037100001167983 */ /* 0x001ea80000300a00 */
[----:B------:R-:W2:Y:S01]  /*5f8c0*/  LDL.LU.64 R20, [R1+0x3708] ;  /* 0x0037080001147983 */ /* 0x000ea20000300a00 */
[----:B----4-:R-:W-:-:S02]  /*5f8d0*/  IMAD R14, R14, 0x100, R29 ;  /* 0x000001000e0e7824 */ /* 0x010fc400078e021d */
[----:B------:R-:W-:Y:S01]  /*5f8e0*/  IMAD R15, R15, 0x100, R28 ;  /* 0x000001000f0f7824 */ /* 0x000fe200078e021c */
[----:B------:R-:W-:Y:S02]  /*5f8f0*/  F2FP.F16.E4M3.UNPACK_B R12, R12 ;  /* 0x0000000cff0c723e */ /* 0x000fe400020006ff */
[----:B------:R-:W-:Y:S01]  /*5f900*/  F2FP.F16.E4M3.UNPACK_B R13, R13 ;  /* 0x0000000dff0d723e */ /* 0x000fe200020006ff */
[----:B--2---:R-:W-:Y:S01]  /*5f910*/  HMMA.16816.F32 R8, R8, R4, R20 ;  /* 0x000000040808723c */ /* 0x004fe20000001814 */
[----:B------:R-:W2:Y:S04]  /*5f920*/  LDL.LU.64 R22, [R1+0x3700] ;  /* 0x0037000001167983 */ /* 0x000ea80000300a00 */
[----:B------:R-:W2:Y:S01]  /*5f930*/  LDL.LU.64 R20, [R1+0x36f8] ;  /* 0x0036f80001147983 */ /* 0x000ea20000300a00 */
[----:B------:R-:W-:-:S02]  /*5f940*/  F2FP.F16.E4M3.UNPACK_B R14, R14 ;  /* 0x0000000eff0e723e */ /* 0x000fc400020006ff */
[----:B------:R-:W-:-:S15]  /*5f950*/  F2FP.F16.E4M3.UNPACK_B R15, R15 ;  /* 0x0000000fff0f723e */ /* 0x000fde00020006ff */
[----:B------:R-:W-:Y:S04]  /*5f960*/  STL.64 [R1+0x10], R8 ;  /* 0x0000100801007387 */ /* 0x000fe80000100a00 */
[----:B------:R2:W-:Y:S01]  /*5f970*/  STL.64 [R1+0x18], R10 ;  /* 0x0000180a01007387 */ /* 0x0005e20000100a00 */
[----:B------:R-:W-:Y:S01]  /*5f980*/  F2FP.F16.E4M3.UNPACK_B R2, R2.H1 ;  /* 0x00000002ff02723e */ /* 0x000fe200030006ff */
[----:B--2---:R-:W-:-:S15]  /*5f990*/  HMMA.16816.F32 R8, R12, R6, R20 ;  /* 0x000000060c08723c */ /* 0x004fde0000001814 */
[----:B------:R-:W-:-:S08]  /*5f9a0*/  NOP ;  /* 0x0000000000007918 */ /* 0x000fd00000000000 */
[----:B------:R0:W-:Y:S04]  /*5f9b0*/  STL [R1+0x3538], R8 ;  /* 0x0035380801007387 */ /* 0x0001e80000100800 */
[----:B------:R1:W-:Y:S04]  /*5f9c0*/  STL [R1+0x3514], R9 ;  /* 0x0035140901007387 */ /* 0x0003e80000100800 */
[----:B------:R2:W-:Y:S04]  /*5f9d0*/  STL [R1+0x3510], R10 ;  /* 0x0035100a01007387 */ /* 0x0005e80000100800 */
[----:B------:R4:W-:Y:S04]  /*5f9e0*/  STL [R1+0x350c], R11 ;  /* 0x00350c0b01007387 */ /* 0x0009e80000100800 */
[----:B------:R-:W-:Y:S04]  /*5f9f0*/  STL [R1+0x36e0], R2 ;  /* 0x0036e00201007387 */ /* 0x000fe80000100800 */
[----:B0-----:R-:W5:Y:S04]  /*5fa00*/  LDL.LU R8, [R1+0x120] ;  /* 0x0001200001087983 */ /* 0x001f680000300800 */
[----:B-1----:R-:W5:Y:S04]  /*5fa10*/  LDL.LU R9, [R1+0x124] ;  /* 0x0001240001097983 */ /* 0x002f680000300800 */
[----:B--2---:R-:W2:Y:S04]  /*5fa20*/  LDL.LU R10, [R1+0x128] ;  /* 0x00012800010a7983 */ /* 0x004ea80000300800 */
[----:B----4-:R-:W2:Y:S01]  /*5fa30*/  LDL.LU R11, [R1+0x12c] ;  /* 0x00012c00010b7983 */ /* 0x010ea20000300800 */
[----:B------:R-:W-:-:S03]  /*5fa40*/  IMAD R0, R0, 0x100, R24 ;  /* 0x0000010000007824 */ /* 0x000fc600078e0218 */
[----:B--2---:R-:W-:Y:S04]  /*5fa50*/  STL.64 [R1+0x36b0], R10 ;  /* 0x0036b00a01007387 */ /* 0x004fe80000100a00 */
[----:B-----5:R0:W-:Y:S04]  /*5fa60*/  STL.64 [R1+0x36a8], R8 ;  /* 0x0036a80801007387 */ /* 0x0201e80000100a00 */
[----:B------:R-:W2:Y:S01]  /*5fa70*/  LDL.LU R24, [R1+0x190] ;  /* 0x0001900001187983 */ /* 0x000ea20000300800 */
[----:B------:R-:W-:Y:S02]  /*5fa80*/  IMAD R16, R16, 0x100, R25 ;  /* 0x0000010010107824 */ /* 0x000fe400078e0219 */
[----:B------:R-:W-:-:S02]  /*5fa90*/  IMAD R17, R17, 0x100, R26 ;  /* 0x0000010011117824 */ /* 0x000fc400078e021a */
[----:B------:R-:W-:Y:S02]  /*5faa0*/  IMAD R18, R18, 0x100, R27 ;  /* 0x0000010012127824 */ /* 0x000fe400078e021b */
[----:B---3--:R-:W-:Y:S01]  /*5fab0*/  IMAD.MOV.U32 R27, RZ, RZ, R19 ;  /* 0x000000ffff1b7224 */ /* 0x008fe200078e0013 */
[----:B--2---:R-:W-:Y:S04]  /*5fac0*/  STL [R1+0x36b8], R24 ;  /* 0x0036b81801007387 */ /* 0x004fe80000100800 */
[----:B------:R-:W2:Y:S04]  /*5fad0*/  LDL.LU R25, [R1+0x194] ;  /* 0x0001940001197983 */ /* 0x000ea80000300800 */
[----:B------:R-:W2:Y:S04]  /*5fae0*/  LDL.LU R26, [R1+0x198] ;  /* 0x00019800011a7983 */ /* 0x000ea80000300800 */
[----:B------:R-:W3:Y:S04]  /*5faf0*/  LDL.LU R19, [R1+0x10ec] ;  /* 0x0010ec0001137983 */ /* 0x000ee80000300800 */
[----:B0-----:R-:W4:Y:S04]  /*5fb00*/  LDL.LU R8, [R1+0x1a0] ;  /* 0x0001a00001087983 */ /* 0x001f280000300800 */
[----:B------:R-:W4:Y:S04]  /*5fb10*/  LDL.LU R9, [R1+0x1a4] ;  /* 0x0001a40001097983 */ /* 0x000f280000300800 */
[----:B------:R-:W5:Y:S04]  /*5fb20*/  LDL.LU R10, [R1+0x1a8] ;  /* 0x0001a800010a7983 */ /* 0x000f680000300800 */
[----:B------:R-:W5:Y:S04]  /*5fb30*/  LDL.LU R11, [R1+0x1ac] ;  /* 0x0001ac00010b7983 */ /* 0x000f680000300800 */
[----:B------:R-:W2:Y:S04]  /*5fb40*/  LDL.LU R2, [R1+0x10d8] ;  /* 0x0010d80001027983 */ /* 0x000ea80000300800 */
[----:B------:R-:W2:Y:S04]  /*5fb50*/  LDL.LU R6, [R1+0x10d4] ;  /* 0x0010d40001067983 */ /* 0x000ea80000300800 */
[----:B------:R-:W3:Y:S04]  /*5fb60*/  LDL.LU R7, [R1+0x10dc] ;  /* 0x0010dc0001077983 */ /* 0x000ee80000300800 */
[----:B-----5:R-:W-:Y:S04]  /*5fb70*/  STL.64 [R1+0x36c8], R10 ;  /* 0x0036c80a01007387 */ /* 0x020fe80000100a00 */
[----:B----4-:R0:W-:Y:S04]  /*5fb80*/  STL.64 [R1+0x36c0], R8 ;  /* 0x0036c00801007387 */ /* 0x0101e80000100a00 */
[----:B0-----:R-:W4:Y:S04]  /*5fb90*/  LDL.LU R8, [R1+0x1b0] ;  /* 0x0001b00001087983 */ /* 0x001f280000300800 */
[----:B------:R-:W4:Y:S04]  /*5fba0*/  LDL.LU R9, [R1+0x1b4] ;  /* 0x0001b40001097983 */ /* 0x000f280000300800 */
[----:B------:R-:W5:Y:S04]  /*5fbb0*/  LDL.LU R10, [R1+0x1b8] ;  /* 0x0001b800010a7983 */ /* 0x000f680000300800 */
[----:B------:R-:W5:Y:S04]  /*5fbc0*/  LDL.LU R11, [R1+0x1bc] ;  /* 0x0001bc00010b7983 */ /* 0x000f680000300800 */
        /* <DEDUP_REMOVED lines=10> */
[----:B------:R-:W4:Y:S04]  /*5fc70*/  LDL.LU R10, [R1+0x1c8] ;  /* 0x0001c800010a7983 */ /* 0x000f280000300800 */
[----:B------:R-:W4:Y:S04]  /*5fc80*/  LDL.LU R11, [R1+0x1cc] ;  /* 0x0001cc00010b7983 */ /* 0x000f280000300800 */
[----:B------:R-:W5:Y:S04]  /*5fc90*/  LDL.LU R24, [R1+0x10f8] ;  /* 0x0010f80001187983 */ /* 0x000f680000300800 */
[----:B------:R-:W5:Y:S04]  /*5fca0*/  LDL.LU R29, [R1+0x1120] ;  /* 0x00112000011d7983 */ /* 0x000f680000300800 */
[----:B------:R-:W5:Y:S01]  /*5fcb0*/  LDL.LU R28, [R1+0x111c] ;  /* 0x00111c00011c7983 */ /* 0x000f620000300800 */
[----:B------:R-:W-:-:S02]  /*5fcc0*/  F2FP.F16.E4M3.UNPACK_B R20, R0 ;  /* 0x00000000ff14723e */ /* 0x000fc400020006ff */
[----:B------:R-:W-:Y:S01]  /*5fcd0*/  F2FP.F16.E4M3.UNPACK_B R21, R16 ;  /* 0x00000010ff15723e */ /* 0x000fe200020006ff */
[----:B------:R-:W5:Y:S04]  /*5fce0*/  LDL.LU R0, [R1+0x10f0] ;  /* 0x0010f00001007983 */ /* 0x000f680000300800 */
[----:B------:R-:W5:Y:S01]  /*5fcf0*/  LDL.LU R16, [R1+0x33c] ;  /* 0x00033c0001107983 */ /* 0x000f620000300800 */
[----:B------:R-:W-:Y:S02]  /*5fd00*/  F2FP.F16.E4M3.UNPACK_B R22, R17 ;  /* 0x00000011ff16723e */ /* 0x000fe400020006ff */
[----:B------:R-:W-:Y:S01]  /*5fd10*/  F2FP.F16.E4M3.UNPACK_B R23, R18 ;  /* 0x00000012ff17723e */ /* 0x000fe200020006ff */
[----:B------:R-:W5:Y:S04]  /*5fd20*/  LDL.LU R17, [R1+0x338] ;  /* 0x0003380001117983 */ /* 0x000f680000300800 */
[----:B------:R-:W5:Y:S01]  /*5fd30*/  LDL.LU R18, [R1+0x10e4] ;  /* 0x0010e40001127983 */ /* 0x000f620000300800 */
[----:B--2---:R-:W-:Y:S01]  /*5fd40*/  IMAD R6, R6, 0x100, R2 ;  /* 0x0000010006067824 */ /* 0x004fe200078e0202 */
[----:B----4-:R-:W-:Y:S02]  /*5fd50*/  HMMA.16816.F32 R12, R12, R4, R8 ;  /* 0x000000040c0c723c */ /* 0x010fe40000001808 */
[----:B------:R-:W2:Y:S04]  /*5fd60*/  LDL.LU.64 R10, [R1+0x36f0] ;  /* 0x0036f000010a7983 */ /* 0x000ea80000300a00 */
[----:B------:R-:W2:Y:S04]  /*5fd70*/  LDL.LU.64 R8, [R1+0x36e8] ;  /* 0x0036e80001087983 */ /* 0x000ea80000300a00 */
[----:B------:R-:W3:Y:S04]  /*5fd80*/  LDL.LU R4, [R1+0x10e0] ;  /* 0x0010e00001047983 */ /* 0x000ee80000300800 */
[----:B------:R-:W5:Y:S09]  /*5fd90*/  LDL.LU R5, [R1+0x10e8] ;  /* 0x0010e80001057983 */ /* 0x000f720000300800 */
[----:B------:R0:W-:Y:S04]  /*5fda0*/  STL.64 [R1+0x3520], R14 ;  /* 0x0035200e01007387 */ /* 0x0001e80000100a00 */
[----:B0-----:R-:W4:Y:S04]  /*5fdb0*/  LDL.LU R14, [R1+0x1128] ;  /* 0x00112800010e7983 */ /* 0x001f280000300800 */
[----:B------:R-:W4:Y:S04]  /*5fdc0*/  LDL.LU R15, [R1+0x1124] ;  /* 0x00112400010f7983 */ /* 0x000f280000300800 */
[----:B------:R0:W-:Y:S04]  /*5fdd0*/  STL.64 [R1+0x3518], R12 ;  /* 0x0035180c01007387 */ /* 0x0001e80000100a00 */
[----:B0-----:R-:W4:Y:S04]  /*5fde0*/  LDL.LU R12, [R1+0x1118] ;  /* 0x00111800010c7983 */ /* 0x001f280000300800 */
[----:B------:R-:W4:Y:S04]  /*5fdf0*/  LDL.LU R13, [R1+0x1114] ;  /* 0x00111400010d7983 */ /* 0x000f280000300800 */
[----:B------:R-:W2:Y:S01]  /*5fe00*/  LDL.LU R2, [R1+0x36e0] ;  /* 0x0036e00001027983 */ /* 0x000ea20000300800 */
[----:B------:R-:W-:-:S07]  /*5fe10*/  F2FP.F16.E4M3.UNPACK_B R3, R3.H1 ;  /* 0x00000003ff03723e */ /* 0x000fce00030006ff */
[----:B--2---:R-:W-:-:S15]  /*5fe20*/  HMMA.16816.F32 R8, R20, R2, R8 ;  /* 0x000000021408723c */ /* 0x004fde0000001808 */
[----:B------:R-:W-:-:S08]  /*5fe30*/  NOP ;  /* 0x0000000000007918 */ /* 0x000fd00000000000 */
[----:B------:R-:W-:Y:S04]  /*5fe40*/  STL.64 [R1+0x710], R8 ;  /* 0x0007100801007387 */ /* 0x000fe80000100a00 */
[----:B------:R0:W-:Y:S04]  /*5fe50*/  STL.64 [R1+0x718], R10 ;  /* 0x0007180a01007387 */ /* 0x0001e80000100a00 */
[----:B0-----:R-:W2:Y:S04]  /*5fe60*/  LDL.LU.64 R10, [R1+0x36d8] ;  /* 0x0036d800010a7983 */ /* 0x001ea80000300a00 */
[----:B------:R-:W2:Y:S01]  /*5fe70*/  LDL.LU.64 R8, [R1+0x36d0] ;  /* 0x0036d00001087983 */ /* 0x000ea20000300a00 */
[----:B---3--:R-:W-:-:S02]  /*5fe80*/  IMAD R7, R7, 0x100, R4 ;  /* 0x0000010007077824 */ /* 0x008fc400078e0204 */
[----:B-----5:R-:W-:Y:S01]  /*5fe90*/  IMAD R18, R18, 0x100, R5 ;  /* 0x0000010012127824 */ /* 0x020fe200078e0205 */
[----:B------:R-:W-:Y:S02]  /*5fea0*/  F2FP.F16.E4M3.UNPACK_B R4, R17.H1 ;  /* 0x00000011ff04723e */ /* 0x000fe400030006ff */
[----:B------:R-:W-:Y:S01]  /*5feb0*/  F2FP.F16.E4M3.UNPACK_B R5, R16.H1 ;  /* 0x00000010ff05723e */ /* 0x000fe200030006ff */
[----:B------:R-:W-:Y:S01]  /*5fec0*/  IMAD R0, R19, 0x100, R0 ;  /* 0x0000010013007824 */ /* 0x000fe200078e0200 */
[----:B------:R-:W-:Y:S02]  /*5fed0*/  F2FP.F16.E4M3.UNPACK_B R16, R6 ;  /* 0x00000006ff10723e */ /* 0x000fe400020006ff */
[----:B------:R-:W-:Y:S01]  /*5fee0*/  F2FP.F16.E4M3.UNPACK_B R17, R7 ;  /* 0x00000007ff11723e */ /* 0x000fe200020006ff */
[----:B------:R-:W3:Y:S04]  /*5fef0*/  LDL.LU R6, [R1+0x10fc] ;  /* 0x0010fc0001067983 */ /* 0x000ee80000300800 */
[----:B------:R-:W5:Y:S01]  /*5ff00*/  LDL.LU R7, [R1+0x1104] ;  /* 0x0011040001077983 */ /* 0x000f620000300800 */
[----:B------:R-:W-:-:S03]  /*5ff10*/  F2FP.F16.E4M3.UNPACK_B R19, R0 ;  /* 0x00000000ff13723e */ /* 0x000fc600020006ff */
[----:B------:R-:W4:Y:S01]  /*5ff20*/  LDL.LU R0, [R1+0x10f4] ;  /* 0x0010f40001007983 */ /* 0x000f220000300800 */
[----:B--2---:R-:W-:Y:S03]  /*5ff30*/  HMMA.16816.F32 R20, R20, R4, R8 ;  /* 0x000000041414723c */ /* 0x004fe60000001808 */
[----:B------:R-:W2:Y:S04]  /*5ff40*/  LDL.LU.64 R10, [R1+0x36c8] ;  /* 0x0036c800010a7983 */ /* 0x000ea80000300a00 */
[----:B------:R-:W2:Y:S01]  /*5ff50*/  LDL.LU.64 R8, [R1+0x36c0] ;  /* 0x0036c00001087983 */ /* 0x000ea20000300a00 */
[----:B------:R-:W-:Y:S01]  /*5ff60*/  F2FP.F16.E4M3.UNPACK_B R18, R18 ;  /* 0x00000012ff12723e */ /* 0x000fe200020006ff */
[----:B----4-:R-:W-:-:S14]  /*5ff70*/  IMAD R0, R0, 0x100, R24 ;  /* 0x0000010000007824 */ /* 0x010fdc00078e0218 */
[----:B------:R0:W-:Y:S04]  /*5ff80*/  STL.64 [R1+0x680], R20 ;  /* 0x0006801401007387 */ /* 0x0001e80000100a00 */
[----:B------:R1:W-:Y:S04]  /*5ff90*/  STL.64 [R1+0x688], R22 ;  /* 0x0006881601007387 */ /* 0x0003e80000100a00 */
[----:B0-----:R-:W3:Y:S04]  /*5ffa0*/  LDL.LU R20, [R1+0x1100] ;  /* 0x0011000001147983 */ /* 0x001ee80000300800 */
[----:B------:R-:W5:Y:S04]  /*5ffb0*/  LDL.LU R21, [R1+0x1108] ;  /* 0x0011080001157983 */ /* 0x000f680000300800 */
[----:B-1----:R-:W4:Y:S04]  /*5ffc0*/  LDL.LU R22, [R1+0x1110] ;  /* 0x0011100001167983 */ /* 0x002f280000300800 */
[----:B------:R-:W4:Y:S04]  /*5ffd0*/  LDL.LU R23, [R1+0x110c] ;  /* 0x00110c0001177983 */ /* 0x000f280000300800 */
[----:B------:R-:W4:Y:S01]  /*5ffe0*/  LDL.LU R24, [R1+0x36b8] ;  /* 0x0036b80001187983 */ /* 0x000f220000300800 */
[----:B--2---:R-:W-:-:S15]  /*5fff0*/  HMMA.16816.F32 R8, R16, R2, R8 ;  /* 0x000000021008723c */ /* 0x004fde0000001808 */
[----:B------:R-:W-:-:S08]  /*60000*/  NOP ;  /* 0x0000000000007918 */ /* 0x000fd00000000000 */
[----:B------:R-:W-:Y:S04]  /*60010*/  STL.64 [R1+0x700], R8 ;  /* 0x0007000801007387 */ /* 0x000fe80000100a00 */
[----:B------:R0:W-:Y:S04]  /*60020*/  STL.64 [R1+0x708], R10 ;  /* 0x0007080a01007387 */ /* 0x0001e80000100a00 */
[----:B0-----:R-:W2:Y:S04]  /*60030*/  LDL.LU.64 R10, [R1+0x36b0] ;  /* 0x0036b000010a7983 */ /* 0x001ea80000300a00 */
[----:B------:R-:W2:Y:S01]  /*60040*/  LDL.LU.64 R8, [R1+0x36a8] ;  /* 0x0036a80001087983 */ /* 0x000ea20000300a00 */
[----:B---3--:R-:W-:-:S02]  /*60050*/  IMAD R6, R6, 0x100, R20 ;  /* 0x0000010006067824 */ /* 0x008fc400078e0214 */
[----:B-----5:R-:W-:Y:S02]  /*60060*/  IMAD R7, R7, 0x100, R21 ;  /* 0x0000010007077824 */ /* 0x020fe400078e0215 */
[----:B----4-:R-:W-:Y:S01]  /*60070*/  IMAD R23, R23, 0x100, R22 ;  /* 0x0000010017177824 */ /* 0x010fe200078e0216 */
[----:B------:R-:W-:Y:S01]  /*60080*/  F2FP.F16.E4M3.UNPACK_B R20, R0 ;  /* 0x00000000ff14723e */ /* 0x000fe200020006ff */
[----:B------:R-:W-:Y:S01]  /*60090*/  HMMA.16816.F32 R16, R16, R4, R24 ;  /* 0x000000041010723c */ /* 0x000fe20000001818 */
[----:B------:R-:W-:Y:S02]  /*600a0*/  F2FP.F16.E4M3.UNPACK_B R21, R6 ;  /* 0x00000006ff15723e */ /* 0x000fe400020006ff */
[----:B------:R-:W-:Y:S02]  /*600b0*/  F2FP.F16.E4M3.UNPACK_B R22, R7 ;  /* 0x00000007ff16723e */ /* 0x000fe400020006ff */
[----:B------:R-:W-:Y:S01]  /*600c0*/  F2FP.F16.E4M3.UNPACK_B R23, R23 ;  /* 0x00000017ff17723e */ /* 0x000fe200020006ff */
[----:B------:R-:W3:Y:S04]  /*600d0*/  LDL.LU.64 R26, [R1+0x36a0] ;  /* 0x0036a000011a7983 */ /* 0x000ee80000300a00 */
[----:B------:R-:W4:Y:S01]  /*600e0*/  LDL.LU.64 R24, [R1+0x3698] ;  /* 0x0036980001187983 */ /* 0x000f220000300a00 */
[----:B------:R-:W-:-:S02]  /*600f0*/  IMAD R7, R28, 0x100, R29 ;  /* 0x000001001c077824 */ /* 0x000fc400078e021d */
[----:B------:R-:W-:-:S10]  /*60100*/  IMAD R6, R13, 0x100, R12 ;  /* 0x000001000d067824 */ /* 0x000fd400078e020c */
[----:B------:R-:W-:Y:S04]  /*60110*/  STL.64 [R1+0x670], R16 ;  /* 0x0006701001007387 */ /* 0x000fe80000100a00 */
[----:B------:R0:W-:Y:S04]  /*60120*/  STL.64 [R1+0x678], R18 ;  /* 0x0006781201007387 */ /* 0x0001e80000100a00 */
[----:B------:R-:W5:Y:S04]  /*60130*/  LDL.LU R29, [R1+0x1130] ;  /* 0x00113000011d7983 */ /* 0x000f680000300800 */
[----:B------:R-:W5:Y:S04]  /*60140*/  LDL.LU R28, [R1+0x112c] ;  /* 0x00112c00011c7983 */ /* 0x000f680000300800 */
[----:B------:R-:W-:Y:S04]  /*60150*/  STL [R1+0x3680], R3 ;  /* 0x0036800301007387 */ /* 0x000fe80000100800 */
[----:B------:R-:W3:Y:S01]  /*60160*/  LDL.LU R12, [R1+0x1170] ;  /* 0x00117000010c7983 */ /* 0x000ee20000300800 */
[----:B0-----:R-:W-:Y:S01]  /*60170*/  IMAD R18, R15, 0x100, R14 ;  /* 0x000001000f127824 */ /* 0x001fe200078e020e */
[----:B--2---:R-:W-:-:S15]  /*60180*/  HMMA.16816.F32 R8, R20, R2, R8 ;  /* 0x000000021408723c */ /* 0x004fde0000001808 */
[----:B------:R-:W-:-:S08]  /*60190*/  NOP ;  /* 0x0000000000007918 */ /* 0x000fd00000000000 */
[----:B------:R-:W-:Y:S04]  /*601a0*/  STL.64 [R1+0x760], R8 ;  /* 0x0007600801007387 */ /* 0x000fe80000100a00 */
[----:B------:R-:W-:Y:S04]  /*601b0*/  STL.64 [R1+0x768], R10 ;  /* 0x0007680a01007387 */ /* 0x000fe80000100a00 */
[----:B------:R-:W3:Y:S04]  /*601c0*/  LDL.LU R13, [R1+0x116c] ;  /* 0x00116c00010d7983 */ /* 0x000ee80000300800 */
[----:B------:R-:W2:Y:S04]  /*601d0*/  LDL.LU R14, [R1+0x1178] ;  /* 0x00117800010e7983 */ /* 0x000ea80000300800 */
[----:B------:R-:W2:Y:S04]  /*601e0*/  LDL.LU R15, [R1+0x1174] ;  /* 0x00117400010f7983 */ /* 0x000ea80000300800 */
[----:B--2---:R-:W-:Y:S04]  /*601f0*/  STL.64 [R1+0x3658], R14 ;  /* 0x0036580e01007387 */ /* 0x004fe80000100a00 */
[----:B---3--:R0:W-:Y:S04]  /*60200*/  STL.64 [R1+0x3650], R12 ;  /* 0x0036500c01007387 */ /* 0x0081e80000100a00 */
[----:B0-----:R-:W2:Y:S04]  /*60210*/  LDL.LU R12, [R1] ;  /* 0x00000000010c7983 */ /* 0x001ea80000300800 */
[----:B------:R-:W2:Y:S04]  /*60220*/  LDL.LU R13, [R1+0x4] ;  /* 0x00000400010d7983 */ /* 0x000ea80000300800 */
[----:B------:R-:W3:Y:S04]  /*60230*/  LDL.LU R14, [R1+0x8] ;  /* 0x00000800010e7983 */ /* 0x000ee80000300800 */
[----:B------:R-:W3:Y:S04]  /*60240*/  LDL.LU R15, [R1+0xc] ;  /* 0x00000c00010f7983 */ /* 0x000ee80000300800 */
[----:B------:R-:W4:Y:S01]  /*60250*/  LDL.LU R3, [R1+0x1138] ;  /* 0x0011380001037983 */ /* 0x000f220000300800 */
[----:B-----5:R-:W-:Y:S01]  /*60260*/  IMAD R0, R28, 0x100, R29 ;  /* 0x000001001c007824 */ /* 0x020fe200078e021d */
[----:B------:R-:W-:-:S02]  /*60270*/  F2FP.F16.E4M3.UNPACK_B R16, R6 ;  /* 0x00000006ff10723e */ /* 0x000fc400020006ff */
[----:B------:R-:W-:Y:S02]  /*60280*/  F2FP.F16.E4M3.UNPACK_B R17, R7 ;  /* 0x00000007ff11723e */ /* 0x000fe400020006ff */
[----:B------:R-:W-:Y:S01]  /*60290*/  F2FP.F16.E4M3.UNPACK_B R19, R0 ;  /* 0x00000000ff13723e */ /* 0x000fe200020006ff */
[----:B---3--:R-:W-:Y:S04]  /*602a0*/  STL.64 [R1+0x3668], R14 ;  /* 0x0036680e01007387 */ /* 0x008fe80000100a00 */
[----:B--2---:R4:W-:Y:S02]  /*602b0*/  STL.64 [R1+0x3660], R12 ;  /* 0x0036600c01007387 */ /* 0x0049e40000100a00 */
[----:B----4-:R-:W-:Y:S02]  /*602c0*/  IMAD.MOV.U32 R12, RZ, RZ, R24 ;  /* 0x000000ffff0c7224 */ /* 0x010fe400078e0018 */
[----:B------:R-:W-:Y:S01]  /*602d0*/  IMAD.MOV.U32 R13, RZ, RZ, R25 ;  /* 0x000000ffff0d7224 */ /* 0x000fe200078e0019 */
[----:B------:R-:W2:Y:S04]  /*602e0*/  LDL.LU R24, [R1+0x3690] ;  /* 0x0036900001187983 */ /* 0x000ea80000300800 */
[----:B------:R-:W2:Y:S01]  /*602f0*/  LDL.LU R25, [R1+0x368c] ;  /* 0x00368c0001197983 */ /* 0x000ea20000300800 */
[----:B------:R-:W-:-:S02]  /*60300*/  IMAD.MOV.U32 R14, RZ, RZ, R26 ;  /* 0x000000ffff0e7224 */ /* 0x000fc400078e001a */
[----:B------:R-:W-:Y:S01]  /*60310*/  IMAD.MOV.U32 R15, RZ, RZ, R27 ;  /* 0x000000ffff0f7224 */ /* 0x000fe200078e001b */
[----:B------:R-:W2:Y:S04]  /*60320*/  LDL.LU R26, [R1+0x3688] ;  /* 0x00368800011a7983 */ /* 0x000ea80000300800 */
[----:B------:R-:W2:Y:S04]  /*60330*/  LDL.LU R27, [R1+0x3684] ;  /* 0x00368400011b7983 */ /* 0x000ea80000300800 */
[----:B------:R-:W-:Y:S04]  /*60340*/  STL.64 [R1+0x3678], R14 ;  /* 0x0036780e01007387 */ /* 0x000fe80000100a00 */
        /* <DEDUP_REMOVED lines=12> */
[----:B------:R-:W4:Y:S04]  /*60410*/  LDL.LU R7, [R1+0x1144] ;  /* 0x0011440001077983 */ /* 0x000f280000300800 */
[----:B------:R-:W5:Y:S01]  /*60420*/  LDL.LU R0, [R1+0x1134] ;  /* 0x0011340001007983 */ /* 0x000f620000300800 */
[----:B--2---:R-:W-:Y:S03]  /*60430*/  HMMA.16816.F32 R24, R20, R4, R24 ;  /* 0x000000041418723c */ /* 0x004fe60000001818 */
[----:B------:R-:W3:Y:S04]  /*60440*/  LDL.LU R20, [R1+0x1140] ;  /* 0x0011400001147983 */ /* 0x000ee80000300800 */
[----:B------:R-:W4:-:S15]  /*60450*/  LDL.LU R21, [R1+0x1148] ;  /* 0x0011480001157983 */ /* 0x000f1e0000300800 */
[----:B------:R-:W-:-:S01]  /*60460*/  NOP ;  /* 0x0000000000007918 */ /* 0x000fc20000000000 */
[----:B------:R0:W-:Y:S04]  /*60470*/  STL.64 [R1+0x660], R24 ;  /* 0x0006601801007387 */ /* 0x0001e80000100a00 */
[----:B------:R1:W-:Y:S04]  /*60480*/  STL.64 [R1+0x668], R26 ;  /* 0x0006681a01007387 */ /* 0x0003e80000100a00 */
[----:B------:R-:W2:Y:S04]  /*60490*/  LDL.LU R22, [R1+0x1150] ;  /* 0x0011500001167983 */ /* 0x000ea80000300800 */
[----:B------:R-:W2:Y:S01]  /*604a0*/  LDL.LU R23, [R1+0x114c] ;  /* 0x00114c0001177983 */ /* 0x000ea20000300800 */
[----:B-----5:R-:W-:-:S03]  /*604b0*/  IMAD R0, R0, 0x100, R3 ;  /* 0x0000010000007824 */ /* 0x020fc600078e0203 */
[----:B0-----:R-:W5:Y:S04]  /*604c0*/  LDL.LU R24, [R1+0x100] ;  /* 0x0001000001187983 */ /* 0x001f680000300800 */
[----:B------:R-:W5:Y:S04]  /*604d0*/  LDL.LU R25, [R1+0x104] ;  /* 0x0001040001197983 */ /* 0x000f680000300800 */
[----:B-1----:R-:W5:Y:S04]  /*604e0*/  LDL.LU R26, [R1+0x108] ;  /* 0x00010800011a7983 */ /* 0x002f680000300800 */
[----:B------:R-:W5:Y:S04]  /*604f0*/  LDL.LU R27, [R1+0x10c] ;  /* 0x00010c00011b7983 */ /* 0x000f680000300800 */
[----:B------:R-:W4:Y:S01]  /*60500*/  LDL.LU R3, [R1+0x3680] ;  /* 0x0036800001037983 */ /* 0x000f220000300800 */
[----:B------:R-:W-:Y:S01]  /*60510*/  F2FP.F16.E4M3.UNPACK_B R18, R18 ;  /* 0x00000012ff12723e */ /* 0x000fe200020006ff */
[----:B---3--:R-:W-:Y:S01]  /*60520*/  IMAD R6, R6, 0x100, R20 ;  /* 0x0000010006067824 */ /* 0x008fe200078e0214 */
[----:B------:R-:W-:-:S02]  /*60530*/  F2FP.F16.E4M3.UNPACK_B R20, R0 ;  /* 0x00000000ff14723e */ /* 0x000fc400020006ff */
[----:B------:R-:W3:Y:S03]  /*60540*/  LDL.LU R0, [R1+0x1164] ;  /* 0x0011640001007983 */ /* 0x000ee60000300800 */
[----:B----4-:R-:W-:-:S15]  /*60550*/  HMMA.16816.F32 R12, R16, R2, R12 ;  /* 0x00000002100c723c */ /* 0x010fde000000180c */
[----:B------:R-:W-:-:S08]  /*60560*/  NOP ;  /* 0x0000000000007918 */ /* 0x000fd00000000000 */
[----:B------:R-:W-:Y:S04]  /*60570*/  STL.64 [R1+0x6f0], R12 ;  /* 0x0006f00c01007387 */ /* 0x000fe80000100a00 */
[----:B------:R0:W-:Y:S04]  /*60580*/  STL.64 [R1+0x6f8], R14 ;  /* 0x0006f80e01007387 */ /* 0x0001e80000100a00 */
[----:B0-----:R-:W4:Y:S04]  /*60590*/  LDL.LU.64 R14, [R1+0x3678] ;  /* 0x00367800010e7983 */ /* 0x001f280000300a00 */
[----:B------:R-:W4:Y:S01]  /*605a0*/  LDL.LU.64 R12, [R1+0x3670] ;  /* 0x00367000010c7983 */ /* 0x000f220000300a00 */
[----:B------:R-:W-:-:S02]  /*605b0*/  IMAD R7, R7, 0x100, R21 ;  /* 0x0000010007077824 */ /* 0x000fc400078e0215 */
[----:B--2---:R-:W-:Y:S01]  /*605c0*/  IMAD R23, R23, 0x100, R22 ;  /* 0x0000010017177824 */ /* 0x004fe200078e0216 */
[----:B------:R-:W-:Y:S02]  /*605d0*/  F2FP.F16.E4M3.UNPACK_B R21, R6 ;  /* 0x00000006ff15723e */ /* 0x000fe400020006ff */
[----:B------:R-:W2:Y:S01]  /*605e0*/  LDL.LU R6, [R1+0x1154] ;  /* 0x0011540001067983 */ /* 0x000ea20000300800 */
[----:B------:R-:W-:-:S03]  /*605f0*/  F2FP.F16.E4M3.UNPACK_B R22, R7 ;  /* 0x00000007ff16723e */ /* 0x000fc600020006ff */
        /* <DEDUP_REMOVED lines=8> */
[----:B-1----:R-:W3:Y:S01]  /*60680*/  LDL.LU R18, [R1+0x1160] ;  /* 0x0011600001127983 */ /* 0x002ee20000300800 */
[----:B------:R-:W-:-:S03]  /*60690*/  F2FP.F16.E4M3.UNPACK_B R23, R23 ;  /* 0x00000017ff17723e */ /* 0x000fc600020006ff */
[----:B------:R-:W3:Y:S04]  /*606a0*/  LDL.LU R19, [R1+0x1168] ;  /* 0x0011680001137983 */ /* 0x000ee80000300800 */
[C---:B----4-:R-:W-:Y:S06]  /*606b0*/  HMMA.16816.F32 R12, R20.reuse, R2, R12 ;  /* 0x00000002140c723c */ /* 0x050fec000000180c */
[----:B-----5:R-:W-:-:S15]  /*606c0*/  HMMA.16816.F32 R20, R20, R4, R24 ;  /* 0x000000041414723c */ /* 0x020fde0000001818 */
[----:B------:R-:W-:-:S02]  /*606d0*/  NOP ;  /* 0x0000000000007918 */ /* 0x000fc40000000000 */
[----:B------:R-:W-:Y:S04]  /*606e0*/  STL.64 [R1+0x750], R12 ;  /* 0x0007500c01007387 */ /* 0x000fe80000100a00 */
[----:B------:R0:W-:Y:S01]  /*606f0*/  STL.64 [R1+0x758], R14 ;  /* 0x0007580e01007387 */ /* 0x0001e20000100a00 */
[----:B--2---:R-:W-:Y:S02]  /*60700*/  IMAD R6, R6, 0x100, R17 ;  /* 0x0000010006067824 */ /* 0x004fe400078e0211 */
[----:B---3--:R-:W-:Y:S01]  /*60710*/  IMAD R7, R7, 0x100, R18 ;  /* 0x0000010007077824 */ /* 0x008fe200078e0212 */
[----:B0-----:R-:W2:Y:S04]  /*60720*/  LDL.LU.64 R14, [R1+0x3658] ;  /* 0x00365800010e7983 */ /* 0x001ea80000300a00 */
[----:B------:R-:W3:Y:S01]  /*60730*/  LDL.LU.64 R12, [R1+0x3650] ;  /* 0x00365000010c7983 */ /* 0x000ee20000300a00 */
[----:B------:R-:W-:-:S02]  /*60740*/  F2FP.F16.E4M3.UNPACK_B R16, R6 ;  /* 0x00000006ff10723e */ /* 0x000fc400020006ff */
[----:B------:R-:W-:Y:S01]  /*60750*/  F2FP.F16.E4M3.UNPACK_B R17, R7 ;  /* 0x00000007ff11723e */ /* 0x000fe200020006ff */
[----:B------:R-:W-:Y:S02]  /*60760*/  IMAD R6, R10, 0x100, R11 ;  /* 0x000001000a067824 */ /* 0x000fe400078e020b */
[----:B------:R-:W-:Y:S01]  /*60770*/  IMAD R7, R8, 0x100, R9 ;  /* 0x0000010008077824 */ /* 0x000fe200078e0209 */
[----:B------:R-:W-:Y:S04]  /*60780*/  STL.64 [R1+0x640], R20 ;  /* 0x0006401401007387 */ /* 0x000fe80000100a00 */
[----:B------:R-:W-:Y:S04]  /*60790*/  STL.64 [R1+0x648], R22 ;  /* 0x0006481601007387 */ /* 0x000fe80000100a00 */
[----:B------:R-:W-:Y:S04]  /*607a0*/  STL.64 [R1+0x3648], R6 ;  /* 0x0036480601007387 */ /* 0x000fe80000100a00 */
[----:B------:R-:W-:Y:S04]  /*607b0*/  STL.64 [R1+0x3640], R4 ;  /* 0x0036400401007387 */ /* 0x000fe80000100a00 */
[----:B------:R-:W4:Y:S04]  /*607c0*/  LDL.LU R8, [R1+0xb0] ;  /* 0x0000b00001087983 */ /* 0x000f280000300800 */
        /* <DEDUP_REMOVED lines=9> */
[----:B------:R-:W2:Y:S04]  /*60860*/  LDL.LU R4, [R1+0x170] ;  /* 0x0001700001047983 */ /* 0x000ea80000300800 */
[----:B------:R-:W2:Y:S04]  /*60870*/  LDL.LU R5, [R1+0x174] ;  /* 0x0001740001057983 */ /* 0x000ea80000300800 */
[----:B------:R-:W2:Y:S04]  /*60880*/  LDL.LU R6, [R1+0x178] ;  /* 0x0001780001067983 */ /* 0x000ea80000300800 */
[----:B------:R-:W2:Y:S04]  /*60890*/  LDL.LU R7, [R1+0x17c] ;  /* 0x00017c0001077983 */ /* 0x000ea80000300800 */
[----:B------:R-:W3:Y:S04]  /*608a0*/  LDL.LU R24, [R1+0x11d0] ;  /* 0x0011d00001187983 */ /* 0x000ee80000300800 */
[----:B---3--:R-:W-:Y:S04]  /*608b0*/  STL [R1+0x3628], R24 ;  /* 0x0036281801007387 */ /* 0x008fe80000100800 */
[----:B------:R-:W3:Y:S04]  /*608c0*/  LDL.LU R25, [R1+0x11cc] ;  /* 0x0011cc0001197983 */ /* 0x000ee80000300800 */
[----:B-----5:R-:W-:Y:S04]  /*608d0*/  STL.64 [R1+0x3600], R10 ;  /* 0x0036000a01007387 */ /* 0x020fe80000100a00 */
[----:B----4-:R0:W-:Y:S04]  /*608e0*/  STL.64 [R1+0x35f8], R8 ;  /* 0x0035f80801007387 */ /* 0x0101e80000100a00 */
[----:B0-----:R-:W4:Y:S04]  /*608f0*/  LDL.LU R8, [R1+0x160] ;  /* 0x0001600001087983 */ /* 0x001f280000300800 */
[----:B------:R-:W4:Y:S04]  /*60900*/  LDL.LU R9, [R1+0x164] ;  /* 0x0001640001097983 */ /* 0x000f280000300800 */
[----:B------:R-:W5:Y:S04]  /*60910*/  LDL.LU R10, [R1+0x168] ;  /* 0x00016800010a7983 */ /* 0x000f680000300800 */
[----:B------:R-:W5:Y:S04]  /*60920*/  LDL.LU R11, [R1+0x16c] ;  /* 0x00016c00010b7983 */ /* 0x000f680000300800 */
[----:B------:R-:W3:Y:S04]  /*60930*/  LDL.LU R24, [R1+0x1198] ;  /* 0x0011980001187983 */ /* 0x000ee80000300800 */
[----:B-----5:R-:W-:Y:S04]  /*60940*/  STL.64 [R1+0x3610], R10 ;  /* 0x0036100a01007387 */ /* 0x020fe80000100a00 */
[----:B----4-:R0:W-:Y:S04]  /*60950*/  STL.64 [R1+0x3608], R8 ;  /* 0x0036080801007387 */ /* 0x0101e80000100a00 */
[----:B0-----:R-:W4:Y:S04]  /*60960*/  LDL.LU R8, [R1+0xd0] ;  /* 0x0000d00001087983 */ /* 0x001f280000300800 */
[----:B------:R-:W4:Y:S04]  /*60970*/  LDL.LU R9, [R1+0xd4] ;  /* 0x0000d40001097983 */ /* 0x000f280000300800 */
[----:B------:R-:W5:Y:S04]  /*60980*/  LDL.LU R10, [R1+0xd8] ;  /* 0x0000d800010a7983 */ /* 0x000f680000300800 */
[----:B------:R-:W5:Y:S01]  /*60990*/  LDL.LU R11, [R1+0xdc] ;  /* 0x0000dc00010b7983 */ /* 0x000f620000300800 */
[----:B------:R-:W-:-:S02]  /*609a0*/  IMAD R18, R0, 0x100, R19 ;  /* 0x0000010000127824 */ /* 0x000fc400078e0213 */
[----:B------:R-:W-:-:S03]  /*609b0*/  IMAD R0, R13, 0x100, R12 ;  /* 0x000001000d007824 */ /* 0x000fc600078e020c */
[----:B------:R-:W-:Y:S02]  /*609c0*/  F2FP.F16.E4M3.UNPACK_B R18, R18 ;  /* 0x00000012ff12723e */ /* 0x000fe400020006ff */
[----:B------:R-:W-:Y:S01]  /*609d0*/  F2FP.F16.E4M3.UNPACK_B R19, R0 ;  /* 0x00000000ff13723e */ /* 0x000fe200020006ff */
[----:B-----5:R-:W-:Y:S04]  /*609e0*/  STL.64 [R1+0x3620], R10 ;  /* 0x0036200a01007387 */ /* 0x020fe80000100a00 */
[----:B----4-:R0:W-:Y:S04]  /*609f0*/  STL.64 [R1+0x3618], R8 ;  /* 0x0036180801007387 */ /* 0x0101e80000100a00 */
[----:B0-----:R-:W4:Y:S04]  /*60a00*/  LDL.LU R8, [R1+0xe0] ;  /* 0x0000e00001087983 */ /* 0x001f280000300800 */
[----:B------:R-:W4:Y:S04]  /*60a10*/  LDL.LU R9, [R1+0xe4] ;  /* 0x0000e40001097983 */ /* 0x000f280000300800 */
[----:B------:R-:W5:Y:S04]  /*60a20*/  LDL.LU R10, [R1+0xe8] ;  /* 0x0000e800010a7983 */ /* 0x000f680000300800 */
[----:B------:R-:W5:Y:S01]  /*60a30*/  LDL.LU R11, [R1+0xec] ;  /* 0x0000ec00010b7983 */ /* 0x000f620000300800 */
[----:B--2---:R-:W-:Y:S01]  /*60a40*/  HMMA.16816.F32 R4, R16, R2, R4 ;  /* 0x000000021004723c */ /* 0x004fe20000001804 */
[----:B------:R-:W-:-:S02]  /*60a50*/  IMAD R0, R15, 0x100, R14 ;  /* 0x000001000f007824 */ /* 0x000fc400078e020e */
[----:B------:R-:W-:-:S03]  /*60a60*/  IMAD R23, R28, 0x100, R29 ;  /* 0x000001001c177824 */ /* 0x000fc600078e021d */
[----:B------:R-:W-:Y:S01]  /*60a70*/  F2FP.F16.E4M3.UNPACK_B R20, R0 ;  /* 0x00000000ff14723e */ /* 0x000fe200020006ff */
[----:B-----5:R-:W-:Y:S04]  /*60a80*/  STL.64 [R1+0x3638], R10 ;  /* 0x0036380a01007387 */ /* 0x020fe80000100a00 */
[----:B----4-:R0:W-:Y:S04]  /*60a90*/  STL.64 [R1+0x3630], R8 ;  /* 0x0036300801007387 */ /* 0x0101e80000100a00 */
        /* <DEDUP_REMOVED lines=12> */
[----:B------:R-:W4:Y:S04]  /*60b60*/  LDL.LU R0, [R1+0x11ac] ;  /* 0x0011ac0001007983 */ /* 0x000f280000300800 */
[----:B------:R-:W-:Y:S04]  /*60b70*/  STL.64 [R1+0x6e0], R4 ;  /* 0x0006e00401007387 */ /* 0x000fe80000100a00 */
[----:B------:R0:W-:Y:S04]  /*60b80*/  STL.64 [R1+0x6e8], R6 ;  /* 0x0006e80601007387 */ /* 0x0001e80000100a00 */
[----:B0-----:R-:W3:Y:S04]  /*60b90*/  LDL.LU.64 R6, [R1+0x3648] ;  /* 0x0036480001067983 */ /* 0x001ee80000300a00 */
[----:B------:R-:W2:Y:S01]  /*60ba0*/  LDL.LU.64 R4, [R1+0x3640] ;  /* 0x0036400001047983 */ /* 0x000ea20000300a00 */
[----:B------:R-:W-:-:S02]  /*60bb0*/  F2FP.F16.E4M3.UNPACK_B R23, R23 ;  /* 0x00000017ff17723e */ /* 0x000fc400020006ff */
[----:B---3--:R-:W-:Y:S02]  /*60bc0*/  F2FP.F16.E4M3.UNPACK_B R21, R6 ;  /* 0x00000006ff15723e */ /* 0x008fe400020006ff */
[----:B------:R-:W-:Y:S01]  /*60bd0*/  F2FP.F16.E4M3.UNPACK_B R22, R7 ;  /* 0x00000007ff16723e */ /* 0x000fe200020006ff */
[----:B------:R-:W3:Y:S04]  /*60be0*/  LDL.LU R6, [R1+0x1194] ;  /* 0x0011940001067983 */ /* 0x000ee80000300800 */
[----:B------:R-:W5:Y:S01]  /*60bf0*/  LDL.LU R7, [R1+0x119c] ;  /* 0x00119c0001077983 */ /* 0x000f620000300800 */
[----:B--2---:R-:W-:Y:S03]  /*60c00*/  HMMA.16816.F32 R16, R16, R4, R8 ;  /* 0x000000041010723c */ /* 0x004fe60000001808 */
[----:B------:R-:W2:Y:S04]  /*60c10*/  LDL.LU.64 R10, [R1+0x3638] ;  /* 0x00363800010a7983 */ /* 0x000ea80000300a00 */
[----:B------:R-:W2:-:S15]  /*60c20*/  LDL.LU.64 R8, [R1+0x3630] ;  /* 0x0036300001087983 */ /* 0x000e9e0000300a00 */
[----:B------:R-:W-:-:S01]  /*60c30*/  NOP ;  /* 0x0000000000007918 */ /* 0x000fc20000000000 */
[----:B------:R0:W-:Y:S04]  /*60c40*/  STL.64 [R1+0x630], R16 ;  /* 0x0006301001007387 */ /* 0x0001e80000100a00 */
[----:B------:R1:W-:Y:S04]  /*60c50*/  STL.64 [R1+0x638], R18 ;  /* 0x0006381201007387 */ /* 0x0003e80000100a00 */
[----:B0-----:R-:W5:Y:S04]  /*60c60*/  LDL.LU R16, [R1+0x11a0] ;  /* 0x0011a00001107983 */ /* 0x001f680000300800 */
[----:B------:R-:W4:Y:S04]  /*60c70*/  LDL.LU R17, [R1+0x11a8] ;  /* 0x0011a80001117983 */ /* 0x000f280000300800 */
[----:B-1----:R-:W4:Y:S04]  /*60c80*/  LDL.LU R18, [R1+0x11a4] ;  /* 0x0011a40001127983 */ /* 0x002f280000300800 */
[----:B------:R-:W4:Y:S01]  /*60c90*/  LDL.LU R19, [R1+0x11b0] ;  /* 0x0011b00001137983 */ /* 0x000f220000300800 */
[----:B--2---:R-:W-:Y:S01]  /*60ca0*/  HMMA.16816.F32 R8, R20, R2, R8 ;  /* 0x000000021408723c */ /* 0x004fe20000001808 */
[----:B---3--:R-:W-:-:S02]  /*60cb0*/  IMAD R6, R6, 0x100, R24 ;  /* 0x0000010006067824 */ /* 0x008fc400078e0218 */
[----:B------:R-:W2:-:S15]  /*60cc0*/  LDL.LU R24, [R1+0x3628] ;  /* 0x0036280001187983 */ /* 0x000e9e0000300800 */
[----:B------:R-:W-:-:S05]  /*60cd0*/  NOP ;  /* 0x0000000000007918 */ /* 0x000fca0000000000 */
[----:B------:R-:W-:Y:S04]  /*60ce0*/  STL.64 [R1+0x740], R8 ;  /* 0x0007400801007387 */ /* 0x000fe80000100a00 */
[----:B------:R0:W-:Y:S04]  /*60cf0*/  STL.64 [R1+0x748], R10 ;  /* 0x0007480a01007387 */ /* 0x0001e80000100a00 */
[----:B0-----:R-:W3:Y:S04]  /*60d00*/  LDL.LU.64 R10, [R1+0x3620] ;  /* 0x00362000010a7983 */ /* 0x001ee80000300a00 */
[----:B------:R-:W3:Y:S01]  /*60d10*/  LDL.LU.64 R8, [R1+0x3618] ;  /* 0x0036180001087983 */ /* 0x000ee20000300a00 */
[----:B-----5:R-:W-:-:S02]  /*60d20*/  IMAD R7, R7, 0x100, R16 ;  /* 0x0000010007077824 */ /* 0x020fc400078e0210 */
[----:B----4-:R-:W-:Y:S02]  /*60d30*/  IMAD R0, R0, 0x100, R19 ;  /* 0x0000010000007824 */ /* 0x010fe400078e0213 */
[----:B------:R-:W-:Y:S01]  /*60d40*/  IMAD R18, R18, 0x100, R17 ;  /* 0x0000010012127824 */ /* 0x000fe200078e0211 */
[----:B------:R-:W-:Y:S02]  /*60d50*/  F2FP.F16.E4M3.UNPACK_B R16, R6 ;  /* 0x00000006ff10723e */ /* 0x000fe400020006ff */
[----:B------:R-:W4:Y:S01]  /*60d60*/  LDL.LU R6, [R1+0x11bc] ;  /* 0x0011bc0001067983 */ /* 0x000f220000300800 */
[----:B------:R-:W-:-:S03]  /*60d70*/  F2FP.F16.E4M3.UNPACK_B R17, R7 ;  /* 0x00000007ff11723e */ /* 0x000fc600020006ff */
[----:B------:R-:W5:Y:S01]  /*60d80*/  LDL.LU R7, [R1+0x11c4] ;  /* 0x0011c40001077983 */ /* 0x000f620000300800 */
[----:B------:R-:W-:-:S03]  /*60d90*/  F2FP.F16.E4M3.UNPACK_B R19, R0 ;  /* 0x00000000ff13723e */ /* 0x000fc600020006ff */
[----:B------:R-:W2:Y:S01]  /*60da0*/  LDL.LU R0, [R1+0x11b4] ;  /* 0x0011b40001007983 */ /* 0x000ea20000300800 */
[----:B---3--:R-:W-:Y:S03]  /*60db0*/  HMMA.16816.F32 R20, R20, R4, R8 ;  /* 0x000000041414723c */ /* 0x008fe60000001808 */
[----:B------:R-:W3:Y:S04]  /*60dc0*/  LDL.LU.64 R10, [R1+0x3610] ;  /* 0x00361000010a7983 */ /* 0x000ee80000300a00 */
[----:B------:R-:W3:Y:S01]  /*60dd0*/  LDL.LU.64 R8, [R1+0x3608] ;  /* 0x0036080001087983 */ /* 0x000ee20000300a00 */
[----:B------:R-:W-:-:S15]  /*60de0*/  F2FP.F16.E4M3.UNPACK_B R18, R18 ;  /* 0x00000012ff12723e */ /* 0x000fde00020006ff */
[----:B------:R0:W-:Y:S04]  /*60df0*/  STL.64 [R1+0x620], R20 ;  /* 0x0006201401007387 */ /* 0x0001e80000100a00 */
[----:B------:R1:W-:Y:S04]  /*60e00*/  STL.64 [R1+0x628], R22 ;  /* 0x0006281601007387 */ /* 0x0003e80000100a00 */
[----:B0-----:R-:W2:Y:S04]  /*60e10*/  LDL.LU R21, [R1+0x11b8] ;  /* 0x0011b80001157983 */ /* 0x001ea80000300800 */
[----:B-1----:R-:W4:Y:S04]  /*60e20*/  LDL.LU R22, [R1+0x11c0] ;  /* 0x0011c00001167983 */ /* 0x002f280000300800 */
[----:B------:R-:W5:Y:S01]  /*60e30*/  LDL.LU R23, [R1+0x11c8] ;  /* 0x0011c80001177983 */ /* 0x000f620000300800 */
[----:B---3--:R-:W-:-:S15]  /*60e40*/  HMMA.16816.F32 R8, R16, R2, R8 ;  /* 0x000000021008723c */ /* 0x008fde0000001808 */
[----:B------:R-:W-:-:S08]  /*60e50*/  NOP ;  /* 0x0000000000007918 */ /* 0x000fd00000000000 */
[----:B------:R-:W-:Y:S04]  /*60e60*/  STL.64 [R1+0x6d0], R8 ;  /* 0x0006d00801007387 */ /* 0x000fe80000100a00 */
[----:B------:R0:W-:Y:S04]  /*60e70*/  STL.64 [R1+0x6d8], R10 ;  /* 0x0006d80a01007387 */ /* 0x0001e80000100a00 */
[----:B0-----:R-:W3:Y:S04]  /*60e80*/  LDL.LU.64 R10, [R1+0x3600] ;  /* 0x00360000010a7983 */ /* 0x001ee80000300a00 */
[----:B------:R-:W3:Y:S01]  /*60e90*/  LDL.LU.64 R8, [R1+0x35f8] ;  /* 0x0035f80001087983 */ /* 0x000ee20000300a00 */
[----:B-----5:R-:W-:-:S02]  /*60ea0*/  IMAD R7, R7, 0x100, R23 ;  /* 0x0000010007077824 */ /* 0x020fc400078e0217 */
[----:B--2---:R-:W-:Y:S02]  /*60eb0*/  IMAD R0, R0, 0x100, R21 ;  /* 0x0000010000007824 */ /* 0x004fe400078e0215 */
[----:B----4-:R-:W-:Y:S02]  /*60ec0*/  IMAD R6, R6, 0x100, R22 ;  /* 0x0000010006067824 */ /* 0x010fe400078e0216 */
[----:B------:R-:W-:Y:S01]  /*60ed0*/  IMAD R23, R25, 0x100, R24 ;  /* 0x0000010019177824 */ /* 0x000fe200078e0218 */
[----:B---3--:R-:W-:Y:S01]  /*60ee0*/  HMMA.16816.F32 R16, R16, R4, R8 ;  /* 0x000000041010723c */ /* 0x008fe20000001808 */
[----:B------:R-:W2:Y:S04]  /*60ef0*/  LDL.LU.64 R10, [R1+0x35f0] ;  /* 0x0035f000010a7983 */ /* 0x000ea80000300a00 */
[----:B------:R-:W2:Y:S01]  /*60f00*/  LDL.LU.64 R8, [R1+0x35e8] ;  /* 0x0035e80001087983 */ /* 0x000ea20000300a00 */
[----:B------:R-:W-:-:S02]  /*60f10*/  F2FP.F16.E4M3.UNPACK_B R20, R0 ;  /* 0x00000000ff14723e */ /* 0x000fc400020006ff */
[----:B------:R-:W-:Y:S02]  /*60f20*/  F2FP.F16.E4M3.UNPACK_B R21, R6 ;  /* 0x00000006ff15723e */ /* 0x000fe400020006ff */
[----:B------:R-:W-:Y:S02]  /*60f30*/  F2FP.F16.E4M3.UNPACK_B R22, R7 ;  /* 0x00000007ff16723e */ /* 0x000fe400020006ff */
[----:B------:R-:W-:Y:S01]  /*60f40*/  F2FP.F16.E4M3.UNPACK_B R23, R23 ;  /* 0x00000017ff17723e */ /* 0x000fe200020006ff */
[----:B------:R-:W-:-:S10]  /*60f50*/  IMAD R6, R27, 0x100, R26 ;  /* 0x000001001b067824 */ /* 0x000fd400078e021a */
[----:B------:R-:W-:Y:S04]  /*60f60*/  STL.64 [R1+0x610], R16 ;  /* 0x0006101001007387 */ /* 0x000fe80000100a00 */
[----:B------:R-:W-:Y:S04]  /*60f70*/  STL.64 [R1+0x618], R18 ;  /* 0x0006181201007387 */ /* 0x000fe80000100a00 */
[----:B------:R-:W3:Y:S01]  /*60f80*/  LDL.LU R24, [R1+0x123c] ;  /* 0x00123c0001187983 */ /* 0x000ee20000300800 */
        /* <DEDUP_REMOVED lines=20> */
[----:B------:R-:W4:Y:S04]  /*610d0*/  LDL.LU R28, [R1+0x11f8] ;  /* 0x0011f800011c7983 */ /* 0x000f280000300800 */
        /* <DEDUP_REMOVED lines=20> */
[----:B------:R-:W5:Y:S01]  /*61220*/  LDL.LU R12, [R1+0x1250] ;  /* 0x00125000010c7983 */ /* 0x000f620000300800 */
[----:B------:R-:W-:-:S03]  /*61230*/  IMAD R18, R15, 0x100, R14 ;  /* 0x000001000f127824 */ /* 0x000fc600078e020e */
[----:B------:R-:W5:Y:S04]  /*61240*/  LDL.LU R13, [R1+0x124c] ;  /* 0x00124c00010d7983 */ /* 0x000f680000300800 */
[----:B------:R-:W5:Y:S04]  /*61250*/  LDL.LU R14, [R1+0x1254] ;  /* 0x00125400010e7983 */ /* 0x000f680000300800 */
[----:B------:R-:W5:Y:S04]  /*61260*/  LDL.LU R15, [R1+0x1248] ;  /* 0x00124800010f7983 */ /* 0x000f680000300800 */
[----:B------:R-:W5:Y:S04]  /*61270*/  LDL.LU R8, [R1+0x140] ;  /* 0x0001400001087983 */ /* 0x000f680000300800 */
[----:B------:R-:W5:Y:S04]  /*61280*/  LDL.LU R9, [R1+0x144] ;  /* 0x0001440001097983 */ /* 0x000f680000300800 */
[----:B------:R-:W5:Y:S04]  /*61290*/  LDL.LU R10, [R1+0x148] ;  /* 0x00014800010a7983 */ /* 0x000f680000300800 */
[----:B------:R-:W5:Y:S01]  /*612a0*/  LDL.LU R11, [R1+0x14c] ;  /* 0x00014c00010b7983 */ /* 0x000f620000300800 */
[----:B------:R-:W-:-:S02]  /*612b0*/  F2FP.F16.E4M3.UNPACK_B R16, R6 ;  /* 0x00000006ff10723e */ /* 0x000fc400020006ff */
[----:B------:R-:W-:Y:S01]  /*612c0*/  F2FP.F16.E4M3.UNPACK_B R17, R7 ;  /* 0x00000007ff11723e */ /* 0x000fe200020006ff */
[----:B------:R-:W3:Y:S04]  /*612d0*/  LDL.LU R6, [R1+0x11fc] ;  /* 0x0011fc0001067983 */ /* 0x000ee80000300800 */
[----:B------:R-:W5:Y:S01]  /*612e0*/  LDL.LU R7, [R1+0x1204] ;  /* 0x0012040001077983 */ /* 0x000f620000300800 */
[----:B------:R-:W-:-:S03]  /*612f0*/  F2FP.F16.E4M3.UNPACK_B R19, R0 ;  /* 0x00000000ff13723e */ /* 0x000fc600020006ff */
[----:B------:R-:W4:Y:S01]  /*61300*/  LDL.LU R0, [R1+0x11f4] ;  /* 0x0011f40001007983 */ /* 0x000f220000300800 */
[----:B--2---:R-:W-:Y:S03]  /*61310*/  HMMA.16816.F32 R20, R20, R4, R24 ;  /* 0x000000041414723c */ /* 0x004fe60000001818 */
[----:B------:R-:W2:Y:S04]  /*61320*/  LDL.LU.64 R26, [R1+0x35e0] ;  /* 0x0035e000011a7983 */ /* 0x000ea80000300a00 */
[----:B------:R-:W2:-:S15]  /*61330*/  LDL.LU.64 R24, [R1+0x35d8] ;  /* 0x0035d80001187983 */ /* 0x000e9e0000300a00 */
[----:B------:R-:W-:-:S01]  /*61340*/  NOP ;  /* 0x0000000000007918 */ /* 0x000fc20000000000 */
[----:B------:R0:W-:Y:S04]  /*61350*/  STL.64 [R1+0x600], R20 ;  /* 0x0006001401007387 */ /* 0x0001e80000100a00 */
[----:B------:R1:W-:Y:S04]  /*61360*/  STL.64 [R1+0x608], R22 ;  /* 0x0006081601007387 */ /* 0x0003e80000100a00 */
[----:B0-----:R-:W3:Y:S01]  /*61370*/  LDL.LU R20, [R1+0x1200] ;  /* 0x0012000001147983 */ /* 0x001ee20000300800 */
[----:B------:R-:W-:Y:S01]  /*61380*/  F2FP.F16.E4M3.UNPACK_B R18, R18 ;  /* 0x00000012ff12723e */ /* 0x000fe200020006ff */
[----:B----4-:R-:W-:-:S02]  /*61390*/  IMAD R0, R0, 0x100, R28 ;  /* 0x0000010000007824 */ /* 0x010fc400078e021c */
[----:B------:R-:W5:Y:S04]  /*613a0*/  LDL.LU R21, [R1+0x1208] ;  /* 0x0012080001157983 */ /* 0x000f680000300800 */
[----:B-1----:R-:W4:Y:S04]  /*613b0*/  LDL.LU R22, [R1+0x1214] ;  /* 0x0012140001167983 */ /* 0x002f280000300800 */
[----:B------:R-:W4:Y:S04]  /*613c0*/  LDL.LU R23, [R1+0x120c] ;  /* 0x00120c0001177983 */ /* 0x000f280000300800 */
[----:B------:R-:W4:Y:S01]  /*613d0*/  LDL.LU R28, [R1+0x35d0] ;  /* 0x0035d000011c7983 */ /* 0x000f220000300800 */
[----:B--2---:R-:W-:Y:S01]  /*613e0*/  HMMA.16816.F32 R24, R16, R2, R24 ;  /* 0x000000021018723c */ /* 0x004fe20000001818 */
[----:B---3--:R-:W-:Y:S01]  /*613f0*/  IMAD R6, R6, 0x100, R20 ;  /* 0x0000010006067824 */ /* 0x008fe200078e0214 */
[----:B------:R-:W-:-:S02]  /*61400*/  F2FP.F16.E4M3.UNPACK_B R20, R0 ;  /* 0x00000000ff14723e */ /* 0x000fc400020006ff */
[----:B------:R-:W2:-:S15]  /*61410*/  LDL.LU R0, [R1+0x1230] ;  /* 0x0012300001007983 */ /* 0x000e9e0000300800 */
[----:B------:R-:W-:-:S04]  /*61420*/  NOP ;  /* 0x0000000000007918 */ /* 0x000fc80000000000 */
[----:B------:R-:W-:Y:S04]  /*61430*/  STL.64 [R1+0x6c0], R24 ;  /* 0x0006c01801007387 */ /* 0x000fe80000100a00 */
[----:B------:R0:W-:Y:S04]  /*61440*/  STL.64 [R1+0x6c8], R26 ;  /* 0x0006c81a01007387 */ /* 0x0001e80000100a00 */
[----:B0-----:R-:W3:Y:S04]  /*61450*/  LDL.LU.64 R26, [R1+0x35c8] ;  /* 0x0035c800011a7983 */ /* 0x001ee80000300a00 */
[----:B------:R-:W3:Y:S01]  /*61460*/  LDL.LU.64 R24, [R1+0x35c0] ;  /* 0x0035c00001187983 */ /* 0x000ee20000300a00 */
[----:B-----5:R-:W-:-:S02]  /*61470*/  IMAD R7, R7, 0x100, R21 ;  /* 0x0000010007077824 */ /* 0x020fc400078e0215 */
[----:B----4-:R-:W-:Y:S01]  /*61480*/  IMAD R23, R23, 0x100, R22 ;  /* 0x0000010017177824 */ /* 0x010fe200078e0216 */
[----:B------:R-:W-:Y:S02]  /*61490*/  F2FP.F16.E4M3.UNPACK_B R21, R6 ;  /* 0x00000006ff15723e */ /* 0x000fe400020006ff */
[----:B------:R-:W4:Y:S01]  /*614a0*/  LDL.LU R6, [R1+0x1218] ;  /* 0x0012180001067983 */ /* 0x000f220000300800 */
[----:B------:R-:W-:-:S03]  /*614b0*/  F2FP.F16.E4M3.UNPACK_B R22, R7 ;  /* 0x00000007ff16723e */ /* 0x000fc600020006ff */
[----:B------:R-:W5:Y:S01]  /*614c0*/  LDL.LU R7, [R1+0x1220] ;  /* 0x0012200001077983 */ /* 0x000f620000300800 */
[----:B---3--:R-:W-:Y:S03]  /*614d0*/  HMMA.16816.F32 R16, R16, R4, R24 ;  /* 0x000000041010723c */ /* 0x008fe60000001818 */
[----:B------:R-:W3:Y:S04]  /*614e0*/  LDL.LU.64 R26, [R1+0x35b8] ;  /* 0x0035b800011a7983 */ /* 0x000ee80000300a00 */
[----:B------:R-:W3:Y:S01]  /*614f0*/  LDL.LU.64 R24, [R1+0x35b0] ;  /* 0x0035b00001187983 */ /* 0x000ee20000300a00 */
[----:B------:R-:W-:Y:S01]  /*61500*/  F2FP.F16.E4M3.UNPACK_B R23, R23 ;  /* 0x00000017ff17723e */ /* 0x000fe200020006ff */
[----:B----4-:R-:W-:-:S14]  /*61510*/  IMAD R6, R6, 0x100, R29 ;  /* 0x0000010006067824 */ /* 0x010fdc00078e021d */
[----:B------:R0:W-:Y:S04]  /*61520*/  STL.64 [R1+0x110], R16 ;  /* 0x0001101001007387 */ /* 0x0001e80000100a00 */
[----:B------:R1:W-:Y:S04]  /*61530*/  STL.64 [R1+0x118], R18 ;  /* 0x0001181201007387 */ /* 0x0003e80000100a00 */
[----:B0-----:R-:W5:Y:S04]  /*61540*/  LDL.LU R16, [R1+0x1224] ;  /* 0x0012240001107983 */ /* 0x001f680000300800 */
[----:B------:R-:W4:Y:S04]  /*61550*/  LDL.LU R17, [R1+0x122c] ;  /* 0x00122c0001117983 */ /* 0x000f280000300800 */
[----:B-1----:R-:W4:Y:S04]  /*61560*/  LDL.LU R18, [R1+0x1228] ;  /* 0x0012280001127983 */ /* 0x002f280000300800 */
[----:B------:R-:W2:Y:S04]  /*61570*/  LDL.LU R19, [R1+0x1234] ;  /* 0x0012340001137983 */ /* 0x000ea80000300800 */
[----:B------:R-:W2:Y:S01]  /*61580*/  LDL.LU R29, [R1+0x35a8] ;  /* 0x0035a800011d7983 */ /* 0x000ea20000300800 */
[----:B---3--:R-:W-:-:S15]  /*61590*/  HMMA.16816.F32 R24, R20, R2, R24 ;  /* 0x000000021418723c */ /* 0x008fde0000001818 */
[----:B------:R-:W-:-:S08]  /*615a0*/  NOP ;  /* 0x0000000000007918 */ /* 0x000fd00000000000 */
[----:B------:R-:W-:Y:S04]  /*615b0*/  STL.64 [R1+0x720], R24 ;  /* 0x0007201801007387 */ /* 0x000fe80000100a00 */
[----:B------:R0:W-:Y:S04]  /*615c0*/  STL.64 [R1+0x728], R26 ;  /* 0x0007281a01007387 */ /* 0x0001e80000100a00 */
[----:B0-----:R-:W3:Y:S04]  /*615d0*/  LDL.LU.64 R26, [R1+0x35a0] ;  /* 0x0035a000011a7983 */ /* 0x001ee80000300a00 */
[----:B------:R-:W3:Y:S01]  /*615e0*/  LDL.LU.64 R24, [R1+0x3598] ;  /* 0x0035980001187983 */ /* 0x000ee20000300a00 */
[----:B-----5:R-:W-:-:S02]  /*615f0*/  IMAD R7, R7, 0x100, R16 ;  /* 0x0000010007077824 */ /* 0x020fc400078e0210 */
[----:B----4-:R-:W-:Y:S02]  /*61600*/  IMAD R18, R18, 0x100, R17 ;  /* 0x0000010012127824 */ /* 0x010fe400078e0211 */
[----:B--2---:R-:W-:Y:S01]  /*61610*/  IMAD R0, R0, 0x100, R19 ;  /* 0x0000010000007824 */ /* 0x004fe200078e0213 */
[----:B------:R-:W-:Y:S02]  /*61620*/  F2FP.F16.E4M3.UNPACK_B R16, R6 ;  /* 0x00000006ff10723e */ /* 0x000fe400020006ff */
[----:B------:R-:W-:Y:S02]  /*61630*/  F2FP.F16.E4M3.UNPACK_B R17, R7 ;  /* 0x00000007ff11723e */ /* 0x000fe400020006ff */
[----:B------:R-:W-:Y:S02]  /*61640*/  F2FP.F16.E4M3.UNPACK_B R18, R18 ;  /* 0x00000012ff12723e */ /* 0x000fe400020006ff */
[----:B------:R-:W-:Y:S01]  /*61650*/  F2FP.F16.E4M3.UNPACK_B R19, R0 ;  /* 0x00000000ff13723e */ /* 0x000fe200020006ff */
[----:B---3--:R-:W-:Y:S01]  /*61660*/  HMMA.16816.F32 R20, R20, R4, R24 ;  /* 0x000000041414723c */ /* 0x008fe20000001818 */
[----:B------:R-:W2:Y:S04]  /*61670*/  LDL.LU.64 R26, [R1+0x3590] ;  /* 0x00359000011a7983 */ /* 0x000ea80000300a00 */
[----:B------:R-:W3:Y:S01]  /*61680*/  LDL.LU.64 R24, [R1+0x3588] ;  /* 0x0035880001187983 */ /* 0x000ee20000300a00 */
[----:B------:R-:W-:Y:S01]  /*61690*/  HMMA.16816.F32 R8, R16, R2, R8 ;  /* 0x000000021008723c */ /* 0x000fe20000001808 */
[----:B------:R-:W-:-:S15]  /*616a0*/  IMAD R7, R13, 0x100, R12 ;  /* 0x000001000d077824 */ /* 0x000fde00078e020c */
[----:B------:R-:W-:-:S01]  /*616b0*/  NOP ;  /* 0x0000000000007918 */ /* 0x000fc20000000000 */
[----:B------:R0:W-:Y:S04]  /*616c0*/  STL.64 [R1+0x160], R20 ;  /* 0x0001601401007387 */ /* 0x0001e80000100a00 */
[----:B------:R1:W-:Y:S01]  /*616d0*/  STL.64 [R1+0x168], R22 ;  /* 0x0001681601007387 */ /* 0x0003e20000100a00 */
[----:B---3--:R-:W-:-:S05]  /*616e0*/  IMAD R0, R25, 0x100, R24 ;  /* 0x0000010019007824 */ /* 0x008fca00078e0218 */
[----:B0-----:R-:W-:-:S05]  /*616f0*/  F2FP.F16.E4M3.UNPACK_B R20, R0 ;  /* 0x00000000ff14723e */ /* 0x001fca00020006ff */
[----:B------:R-:W-:Y:S04]  /*61700*/  STL [R1+0x3560], R20 ;  /* 0x0035601401007387 */ /* 0x000fe80000100800 */
[----:B------:R-:W3:Y:S04]  /*61710*/  LDL.LU R12, [R1+0x30] ;  /* 0x00003000010c7983 */ /* 0x000ee80000300800 */
[----:B------:R-:W-:Y:S04]  /*61720*/  STL.64 [R1+0x6b0], R8 ;  /* 0x0006b00801007387 */ /* 0x000fe80000100a00 */
[----:B------:R-:W-:Y:S04]  /*61730*/  STL.64 [R1+0x6b8], R10 ;  /* 0x0006b80a01007387 */ /* 0x000fe80000100a00 */
[----:B------:R-:W3:Y:S01]  /*61740*/  LDL.LU R13, [R1+0x34] ;  /* 0x00003400010d7983 */ /* 0x000ee20000300800 */
[----:B-1----:R-:W-:-:S02]  /*61750*/  IMAD R23, R15, 0x100, R14 ;  /* 0x000001000f177824 */ /* 0x002fc400078e020e */
[----:B------:R-:W-:Y:S02]  /*61760*/  IMAD.MOV.U32 R14, RZ, RZ, R29 ;  /* 0x000000ffff0e7224 */ /* 0x000fe400078e001d */
[----:B------:R-:W-:Y:S01]  /*61770*/  IMAD.MOV.U32 R15, RZ, RZ, R28 ;  /* 0x000000ffff0f7224 */ /* 0x000fe200078e001c */
[----:B------:R-:W4:Y:S04]  /*61780*/  LDL.LU R29, [R1+0x3584] ;  /* 0x00358400011d7983 */ /* 0x000f280000300800 */
[----:B------:R-:W5:Y:S04]  /*61790*/  LDL.LU R28, [R1+0x3580] ;  /* 0x00358000011c7983 */ /* 0x000f680000300800 */
[----:B------:R-:W2:Y:S04]  /*617a0*/  LDL.LU R0, [R1+0x1274] ;  /* 0x0012740001007983 */ /* 0x000ea80000300800 */
[----:B------:R-:W-:Y:S04]  /*617b0*/  STL.64 [R1+0x3530], R14 ;  /* 0x0035300e01007387 */ /* 0x000fe80000100a00 */
[----:B---3--:R0:W-:Y:S04]  /*617c0*/  STL.64 [R1+0x3528], R12 ;  /* 0x0035280c01007387 */ /* 0x0081e80000100a00 */
[----:B0-----:R-:W3:Y:S04]  /*617d0*/  LDL.LU R12, [R1+0x130] ;  /* 0x00013000010c7983 */ /* 0x001ee80000300800 */
[----:B------:R-:W3:Y:S04]  /*617e0*/  LDL.LU R13, [R1+0x134] ;  /* 0x00013400010d7983 */ /* 0x000ee80000300800 */
[----:B------:R-:W4:Y:S04]  /*617f0*/  LDL.LU R14, [R1+0x138] ;  /* 0x00013800010e7983 */ /* 0x000f280000300800 */
[----:B------:R-:W4:Y:S04]  /*61800*/  LDL.LU R15, [R1+0x13c] ;  /* 0x00013c00010f7983 */ /* 0x000f280000300800 */
[----:B------:R-:W2:Y:S04]  /*61810*/  LDL.LU R20, [R1+0x125c] ;  /* 0x00125c0001147983 */ /* 0x000ea80000300800 */
[----:B----4-:R-:W-:Y:S04]  /*61820*/  STL.64 [R1+0x3548], R14 ;  /* 0x0035480e01007387 */ /* 0x010fe80000100a00 */
[----:B---3--:R0:W-:Y:S04]  /*61830*/  STL.64 [R1+0x3540], R12 ;  /* 0x0035400c01007387 */ /* 0x0081e80000100a00 */
[----:B0-----:R-:W3:Y:S04]  /*61840*/  LDL.LU R12, [R1+0x40] ;  /* 0x00004000010c7983 */ /* 0x001ee80000300800 */
[----:B------:R-:W3:Y:S01]  /*61850*/  LDL.LU R13, [R1+0x44] ;  /* 0x00004400010d7983 */ /* 0x000ee20000300800 */
[----:B-----5:R-:W-:-:S02]  /*61860*/  IMAD.MOV.U32 R14, RZ, RZ, R28 ;  /* 0x000000ffff0e7224 */ /* 0x020fc400078e001c */
[----:B------:R-:W-:Y:S01]  /*61870*/  IMAD.MOV.U32 R15, RZ, RZ, R29 ;  /* 0x000000ffff0f7224 */ /* 0x000fe200078e001d */
[----:B------:R-:W4:Y:S04]  /*61880*/  LDL.LU R28, [R1+0x357c] ;  /* 0x00357c00011c7983 */ /* 0x000f280000300800 */
[----:B------:R-:W5:Y:S04]  /*61890*/  LDL.LU R29, [R1+0x3578] ;  /* 0x00357800011d7983 */ /* 0x000f680000300800 */
[----:B------:R-:W-:Y:S04]  /*618a0*/  STL.64 [R1+0x3558], R14 ;  /* 0x0035580e01007387 */ /* 0x000fe80000100a00 */
[----:B---3--:R0:W-:Y:S04]  /*618b0*/  STL.64 [R1+0x3550], R12 ;  /* 0x0035500c01007387 */ /* 0x0081e80000100a00 */
[----:B0-----:R-:W3:Y:S04]  /*618c0*/  LDL.LU R12, [R1+0x50] ;  /* 0x00005000010c7983 */ /* 0x001ee80000300800 */
[----:B------:R-:W3:Y:S04]  /*618d0*/  LDL.LU R13, [R1+0x54] ;  /* 0x00005400010d7983 */ /* 0x000ee80000300800 */
[----:B------:R-:W4:Y:S04]  /*618e0*/  LDL.LU R14, [R1+0x58] ;  /* 0x00005800010e7983 */ /* 0x000f280000300800 */
[----:B------:R-:W4:Y:S01]  /*618f0*/  LDL.LU R15, [R1+0x5c] ;  /* 0x00005c00010f7983 */ /* 0x000f220000300800 */
[----:B--2---:R-:W-:-:S05]  /*61900*/  IMAD R6, R27, 0x100, R26 ;  /* 0x000001001b067824 */ /* 0x004fca00078e021a */
[----:B------:R-:W-:Y:S01]  /*61910*/  F2FP.F16.E4M3.UNPACK_B R21, R6 ;  /* 0x00000006ff15723e */ /* 0x000fe200020006ff */
[----:B----4-:R-:W-:Y:S04]  /*61920*/  STL.64 [R1+0x3570], R14 ;  /* 0x0035700e01007387 */ /* 0x010fe80000100a00 */
[----:B---3--:R0:W-:Y:S04]  /*61930*/  STL.64 [R1+0x3568], R12 ;  /* 0x0035680c01007387 */ /* 0x0081e80000100a00 */
[----:B0-----:R-:W2:Y:S04]  /*61940*/  LDL.LU R12, [R1+0x60] ;  /* 0x00006000010c7983 */ /* 0x001ea80000300800 */
[----:B------:R-:W2:Y:S01]  /*61950*/  LDL.LU R13, [R1+0x64] ;  /* 0x00006400010d7983 */ /* 0x000ea20000300800 */
[----:B------:R-:W-:-:S03]  /*61960*/  IMAD.MOV.U32 R15, RZ, RZ, R28 ;  /* 0x000000ffff0f7224 */ /* 0x000fc600078e001c */
[----:B------:R-:W3:Y:S01]  /*61970*/  LDL.LU R8, [R1+0x127c] ;  /* 0x00127c0001087983 */ /* 0x000ee20000300800 */
[----:B-----5:R-:W-:-:S03]  /*61980*/  IMAD.MOV.U32 R14, RZ, RZ, R29 ;  /* 0x000000ffff0e7224 */ /* 0x020fc600078e001d */
[----:B------:R-:W4:Y:S04]  /*61990*/  LDL.LU R28, [R1+0x12a8] ;  /* 0x0012a800011c7983 */ /* 0x000f280000300800 */
[----:B------:R-:W4:Y:S04]  /*619a0*/  LDL.LU R29, [R1+0x12b4] ;  /* 0x0012b400011d7983 */ /* 0x000f280000300800 */
[----:B------:R-:W5:Y:S04]  /*619b0*/  LDL.LU R24, [R1+0x10] ;  /* 0x0000100001187983 */ /* 0x000f680000300800 */
[----:B------:R-:W5:Y:S04]  /*619c0*/  LDL.LU R25, [R1+0x14] ;  /* 0x0000140001197983 */ /* 0x000f680000300800 */
[----:B------:R-:W5:Y:S04]  /*619d0*/  LDL.LU R26, [R1+0x18] ;  /* 0x00001800011a7983 */ /* 0x000f680000300800 */
[----:B------:R-:W5:Y:S04]  /*619e0*/  LDL.LU R27, [R1+0x1c] ;  /* 0x00001c00011b7983 */ /* 0x000f680000300800 */
[----:B------:R-:W4:Y:S04]  /*619f0*/  LDL.LU R9, [R1+0x129c] ;  /* 0x00129c0001097983 */ /* 0x000f280000300800 */
[----:B------:R-:W5:Y:S04]  /*61a00*/  LDL.LU R10, [R1+0x12a4] ;  /* 0x0012a400010a7983 */ /* 0x000f680000300800 */
[----:B------:R-:W5:Y:S04]  /*61a10*/  LDL.LU R11, [R1+0x12b0] ;  /* 0x0012b000010b7983 */ /* 0x000f680000300800 */
[----:B------:R-:W3:Y:S01]  /*61a20*/  LDL.LU R6, [R1+0x1258] ;  /* 0x0012580001067983 */ /* 0x000ee20000300800 */
[----:B------:R-:W-:-:S03]  /*61a30*/  F2FP.F16.E4M3.UNPACK_B R22, R7 ;  /* 0x00000007ff16723e */ /* 0x000fc600020006ff */
[----:B------:R-:W4:Y:S01]  /*61a40*/  LDL.LU R7, [R1+0x1260] ;  /* 0x0012600001077983 */ /* 0x000f220000300800 */
[----:B--2---:R-:W-:Y:S03]  /*61a50*/  HMMA.16816.F32 R16, R16, R4, R12 ;  /* 0x000000041010723c */ /* 0x004fe6000000180c */
[----:B------:R-:W2:Y:S04]  /*61a60*/  LDL.LU.64 R14, [R1+0x3570] ;  /* 0x00357000010e7983 */ /* 0x000ea80000300a00 */
[----:B------:R-:W2:Y:S01]  /*61a70*/  LDL.LU.64 R12, [R1+0x3568] ;  /* 0x00356800010c7983 */ /* 0x000ea20000300a00 */
[----:B---3--:R-:W-:-:S15]  /*61a80*/  IMAD R6, R6, 0x100, R20 ;  /* 0x0000010006067824 */ /* 0x008fde00078e0214 */
[----:B------:R0:W-:Y:S04]  /*61a90*/  STL.64 [R1+0x150], R16 ;  /* 0x0001501001007387 */ /* 0x0001e80000100a00 */
[----:B------:R1:W-:Y:S04]  /*61aa0*/  STL.64 [R1+0x158], R18 ;  /* 0x0001581201007387 */ /* 0x0003e80000100a00 */
[----:B0-----:R-:W4:Y:S04]  /*61ab0*/  LDL.LU R16, [R1+0x1264] ;  /* 0x0012640001107983 */ /* 0x001f280000300800 */
[----:B------:R-:W3:Y:S04]  /*61ac0*/  LDL.LU R17, [R1+0x1270] ;  /* 0x0012700001117983 */ /* 0x000ee80000300800 */
[----:B-1----:R-:W3:Y:S04]  /*61ad0*/  LDL.LU R18, [R1+0x126c] ;  /* 0x00126c0001127983 */ /* 0x002ee80000300800 */
[----:B------:R-:W5:Y:S04]  /*61ae0*/  LDL.LU R19, [R1+0x1268] ;  /* 0x0012680001137983 */ /* 0x000f680000300800 */
        /* <DEDUP_REMOVED lines=10> */
[----:B---3--:R-:W-:Y:S01]  /*61b90*/  IMAD R18, R18, 0x100, R17 ;  /* 0x0000010012127824 */ /* 0x008fe200078e0211 */
[----:B------:R-:W-:Y:S02]  /*61ba0*/  F2FP.F16.E4M3.UNPACK_B R16, R6 ;  /* 0x00000006ff10723e */ /* 0x000fe400020006ff */
[----:B------:R-:W3:Y:S01]  /*61bb0*/  LDL.LU R6, [R1+0x1280] ;  /* 0x0012800001067983 */ /* 0x000ee20000300800 */
[----:B------:R-:W-:-:S03]  /*61bc0*/  F2FP.F16.E4M3.UNPACK_B R17, R7 ;  /* 0x00000007ff11723e */ /* 0x000fc600020006ff */
[----:B------:R-:W4:Y:S01]  /*61bd0*/  LDL.LU R7, [R1+0x128c] ;  /* 0x00128c0001077983 */ /* 0x000f220000300800 */
[----:B------:R-:W-:-:S03]  /*61be0*/  F2FP.F16.E4M3.UNPACK_B R19, R0 ;  /* 0x00000000ff13723e */ /* 0x000fc600020006ff */
[----:B------:R-:W5:Y:S01]  /*61bf0*/  LDL.LU R0, [R1+0x1278] ;  /* 0x0012780001007983 */ /* 0x000f620000300800 */
[----:B--2---:R-:W-:Y:S03]  /*61c00*/  HMMA.16816.F32 R20, R20, R4, R12 ;  /* 0x000000041414723c */ /* 0x004fe6000000180c */
[----:B------:R-:W2:Y:S04]  /*61c10*/  LDL.LU.64 R14, [R1+0x3548] ;  /* 0x00354800010e7983 */ /* 0x000ea80000300a00 */
[----:B------:R-:W2:-:S15]  /*61c20*/  LDL.LU.64 R12, [R1+0x3540] ;  /* 0x00354000010c7983 */ /* 0x000e9e0000300a00 */
[----:B------:R-:W-:-:S01]  /*61c30*/  NOP ;  /* 0x0000000000007918 */ /* 0x000fc20000000000 */
[----:B------:R0:W-:Y:S04]  /*61c40*/  STL.64 [R1+0x100], R20 ;  /* 0x0001001401007387 */ /* 0x0001e80000100a00 */
[----:B------:R1:W-:Y:S04]  /*61c50*/  STL.64 [R1+0x108], R22 ;  /* 0x0001081601007387 */ /* 0x0003e80000100a00 */
[----:B0-----:R-:W3:Y:S04]  /*61c60*/  LDL.LU R20, [R1+0x1284] ;  /* 0x0012840001147983 */ /* 0x001ee80000300800 */
[----:B------:R-:W4:Y:S04]  /*61c70*/  LDL.LU R21, [R1+0x1290] ;  /* 0x0012900001157983 */ /* 0x000f280000300800 */
[----:B-1----:R-:W4:Y:S04]  /*61c80*/  LDL.LU R22, [R1+0x1288] ;  /* 0x0012880001167983 */ /* 0x002f280000300800 */
[----:B------:R-:W4:Y:S01]  /*61c90*/  LDL.LU R23, [R1+0x1294] ;  /* 0x0012940001177983 */ /* 0x000f220000300800 */
[----:B------:R-:W-:Y:S01]  /*61ca0*/  F2FP.F16.E4M3.UNPACK_B R18, R18 ;  /* 0x00000012ff12723e */ /* 0x000fe200020006ff */
[----:B-----5:R-:W-:-:S02]  /*61cb0*/  IMAD R0, R0, 0x100, R8 ;  /* 0x0000010000007824 */ /* 0x020fc400078e0208 */
[----:B------:R-:W5:Y:S04]  /*61cc0*/  LDL.LU R8, [R1+0x3538] ;  /* 0x0035380001087983 */ /* 0x000f680000300800 */
[----:B--2---:R-:W-:Y:S01]  /*61cd0*/  HMMA.16816.F32 R12, R16, R2, R12 ;  /* 0x00000002100c723c */ /* 0x004fe2000000180c */
[----:B---3--:R-:W-:Y:S01]  /*61ce0*/  IMAD R6, R6, 0x100, R20 ;  /* 0x0000010006067824 */ /* 0x008fe200078e0214 */
[----:B------:R-:W-:Y:S02]  /*61cf0*/  F2FP.F16.E4M3.UNPACK_B R20, R0 ;  /* 0x00000000ff14723e */ /* 0x000fe400020006ff */
[----:B------:R-:W2:-:S15]  /*61d00*/  LDL.LU R0, [R1+0x12ac] ;  /* 0x0012ac0001007983 */ /* 0x000e9e0000300800 */
[----:B------:R-:W-:-:S04]  /*61d10*/  NOP ;  /* 0x0000000000007918 */ /* 0x000fc80000000000 */
[----:B------:R-:W-:Y:S04]  /*61d20*/  STL.64 [R1+0x770], R12 ;  /* 0x0007700c01007387 */ /* 0x000fe80000100a00 */
[----:B------:R0:W-:Y:S04]  /*61d30*/  STL.64 [R1+0x778], R14 ;  /* 0x0007780e01007387 */ /* 0x0001e80000100a00 */
[----:B0-----:R-:W3:Y:S04]  /*61d40*/  LDL.LU.64 R14, [R1+0x3530] ;  /* 0x00353000010e7983 */ /* 0x001ee80000300a00 */
[----:B------:R-:W3:Y:S01]  /*61d50*/  LDL.LU.64 R12, [R1+0x3528] ;  /* 0x00352800010c7983 */ /* 0x000ee20000300a00 */
[----:B----4-:R-:W-:-:S02]  /*61d60*/  IMAD R7, R7, 0x100, R21 ;  /* 0x0000010007077824 */ /* 0x010fc400078e0215 */
[----:B------:R-:W-:Y:S01]  /*61d70*/  IMAD R23, R23, 0x100, R22 ;  /* 0x0000010017177824 */ /* 0x000fe200078e0216 */
[----:B------:R-:W-:Y:S02]  /*61d80*/  F2FP.F16.E4M3.UNPACK_B R21, R6 ;  /* 0x00000006ff15723e */ /* 0x000fe400020006ff */
[----:B------:R-:W4:Y:S01]  /*61d90*/  LDL.LU R6, [R1+0x12a0] ;  /* 0x0012a00001067983 */ /* 0x000f220000300800 */
[----:B------:R-:W-:-:S03]  /*61da0*/  F2FP.F16.E4M3.UNPACK_B R22, R7 ;  /* 0x00000007ff16723e */ /* 0x000fc600020006ff */
[----:B------:R-:W5:Y:S01]  /*61db0*/  LDL.LU R7, [R1+0x1298] ;  /* 0x0012980001077983 */ /* 0x000f620000300800 */
[----:B---3--:R-:W-:Y:S03]  /*61dc0*/  HMMA.16816.F32 R16, R16, R4, R12 ;  /* 0x000000041010723c */ /* 0x008fe6000000180c */
[----:B------:R-:W3:Y:S04]  /*61dd0*/  LDL.LU.64 R14, [R1+0x3520] ;  /* 0x00352000010e7983 */ /* 0x000ee80000300a00 */
[----:B------:R-:W3:-:S15]  /*61de0*/  LDL.LU.64 R12, [R1+0x3518] ;  /* 0x00351800010c7983 */ /* 0x000ede0000300a00 */
[----:B------:R-:W-:-:S01]  /*61df0*/  NOP ;  /* 0x0000000000007918 */ /* 0x000fc20000000000 */
[----:B------:R0:W-:Y:S04]  /*61e00*/  STL.64 [R1+0xf0], R16 ;  /* 0x0000f01001007387 */ /* 0x0001e80000100a00 */
[----:B------:R1:W-:Y:S04]  /*61e10*/  STL.64 [R1+0xf8], R18 ;  /* 0x0000f81201007387 */ /* 0x0003e80000100a00 */
[----:B0-----:R-:W3:Y:S04]  /*61e20*/  LDL.LU R16, [R1+0x20] ;  /* 0x0000200001107983 */ /* 0x001ee80000300800 */
[----:B------:R-:W3:Y:S04]  /*61e30*/  LDL.LU R17, [R1+0x24] ;  /* 0x0000240001117983 */ /* 0x000ee80000300800 */
[----:B-1----:R-:W3:Y:S04]  /*61e40*/  LDL.LU R18, [R1+0x28] ;  /* 0x0000280001127983 */ /* 0x002ee80000300800 */
[----:B------:R-:W3:Y:S01]  /*61e50*/  LDL.LU R19, [R1+0x2c] ;  /* 0x00002c0001137983 */ /* 0x000ee20000300800 */
[----:B-----5:R-:W-:-:S02]  /*61e60*/  IMAD R7, R7, 0x100, R9 ;  /* 0x0000010007077824 */ /* 0x020fc400078e0209 */
[----:B----4-:R-:W-:Y:S01]  /*61e70*/  IMAD R6, R6, 0x100, R10 ;  /* 0x0000010006067824 */ /* 0x010fe200078e020a */
[----:B------:R-:W4:Y:S04]  /*61e80*/  LDL.LU R9, [R1+0x3514] ;  /* 0x0035140001097983 */ /* 0x000f280000300800 */
[----:B------:R-:W4:Y:S01]  /*61e90*/  LDL.LU R10, [R1+0x3510] ;  /* 0x00351000010a7983 */ /* 0x000f220000300800 */
[----:B--2---:R-:W-:-:S03]  /*61ea0*/  IMAD R0, R0, 0x100, R11 ;  /* 0x0000010000007824 */ /* 0x004fc600078e020b */
[----:B------:R-:W4:Y:S01]  /*61eb0*/  LDL.LU R11, [R1+0x350c] ;  /* 0x00350c00010b7983 */ /* 0x000f220000300800 */
[----:B------:R-:W-:-:S07]  /*61ec0*/  F2FP.F16.E4M3.UNPACK_B R23, R23 ;  /* 0x00000017ff17723e */ /* 0x000fce00020006ff */
[C---:B------:R-:W-:Y:S06]  /*61ed0*/  HMMA.16816.F32 R24, R20.reuse, R4, R24 ;  /* 0x000000041418723c */ /* 0x040fec0000001818 */
[----:B---3--:R-:W-:-:S15]  /*61ee0*/  HMMA.16816.F32 R16, R20, R2, R16 ;  /* 0x000000021410723c */ /* 0x008fde0000001810 */
[----:B------:R-:W-:-:S08]  /*61ef0*/  NOP ;  /* 0x0000000000007918 */ /* 0x000fd00000000000 */
[----:B------:R-:W-:Y:S04]  /*61f00*/  STL.64 [R1+0x790], R16 ;  /* 0x0007901001007387 */ /* 0x000fe80000100a00 */
[----:B------:R0:W-:Y:S04]  /*61f10*/  STL.64 [R1+0x798], R18 ;  /* 0x0007981201007387 */ /* 0x0001e80000100a00 */
[----:B------:R-:W2:Y:S04]  /*61f20*/  LDL.LU R20, [R1+0x7c0] ;  /* 0x0007c00001147983 */ /* 0x000ea80000300800 */
[----:B------:R-:W3:Y:S01]  /*61f30*/  LDL.LU R21, [R1+0x3254] ;  /* 0x0032540001157983 */ /* 0x000ee20000300800 */
[----:B0-----:R-:W-:Y:S01]  /*61f40*/  IMAD R19, R29, 0x100, R28 ;  /* 0x000001001d137824 */ /* 0x001fe200078e021c */
[----:B------:R-:W-:-:S02]  /*61f50*/  F2FP.F16.E4M3.UNPACK_B R16, R7 ;  /* 0x00000007ff10723e */ /* 0x000fc400020006ff */
[----:B------:R-:W-:Y:S02]  /*61f60*/  F2FP.F16.E4M3.UNPACK_B R17, R6 ;  /* 0x00000006ff11723e */ /* 0x000fe400020006ff */
[----:B------:R-:W-:Y:S02]  /*61f70*/  F2FP.F16.E4M3.UNPACK_B R18, R0 ;  /* 0x00000000ff12723e */ /* 0x000fe400020006ff */
[----:B------:R-:W-:-:S07]  /*61f80*/  F2FP.F16.E4M3.UNPACK_B R19, R19 ;  /* 0x00000013ff13723e */ /* 0x000fce00020006ff */
[C---:B----4-:R-:W-:Y:S01]  /*61f90*/  HMMA.16816.F32 R8, R16.reuse, R2, R8 ;  /* 0x000000021008723c */ /* 0x050fe20000001808 */
[----:B------:R0:W-:Y:S05]  /*61fa0*/  STL.64 [R1+0xe0], R24 ;  /* 0x0000e01801007387 */ /* 0x0001ea0000100a00 */
[----:B------:R-:W-:Y:S01]  /*61fb0*/  HMMA.16816.F32 R16, R16, R4, R12 ;  /* 0x000000041010723c */ /* 0x000fe2000000180c */
[----:B------:R1:W-:Y:S04]  /*61fc0*/  STL.64 [R1+0xe8], R26 ;  /* 0x0000e81a01007387 */ /* 0x0003e80000100a00 */
[----:B------:R-:W4:Y:S04]  /*61fd0*/  LDL.LU R22, [R1+0x7c8] ;  /* 0x0007c80001167983 */ /* 0x000f280000300800 */
[----:B------:R-:W5:Y:S04]  /*61fe0*/  LDL.LU R23, [R1+0x324c] ;  /* 0x00324c0001177983 */ /* 0x000f680000300800 */
[----:B------:R-:W5:Y:S04]  /*61ff0*/  LDL.LU R0, [R1+0x7d0] ;  /* 0x0007d00001007983 */ /* 0x000f680000300800 */
[----:B------:R-:W5:Y:S04]  /*62000*/  LDL.LU R6, [R1+0x3244] ;  /* 0x0032440001067983 */ /* 0x000f680000300800 */
[----:B------:R-:W5:Y:S04]  /*62010*/  LDL.LU R7, [R1+0x7d8] ;  /* 0x0007d80001077983 */ /* 0x000f680000300800 */
[----:B0-----:R-:W5:Y:S04]  /*62020*/  LDL.LU R24, [R1+0x323c] ;  /* 0x00323c0001187983 */ /* 0x001f680000300800 */
[----:B------:R-:W5:Y:S04]  /*62030*/  LDL.LU R25, [R1+0x7e0] ;  /* 0x0007e00001197983 */ /* 0x000f680000300800 */
[----:B-1----:R-:W5:Y:S04]  /*62040*/  LDL.LU R26, [R1+0x3234] ;  /* 0x00323400011a7983 */ /* 0x002f680000300800 */
[----:B------:R-:W5:Y:S04]  /*62050*/  LDL.LU R27, [R1+0x7e8] ;  /* 0x0007e800011b7983 */ /* 0x000f680000300800 */
[----:B------:R-:W5:Y:S04]  /*62060*/  LDL.LU R28, [R1+0x322c] ;  /* 0x00322c00011c7983 */ /* 0x000f680000300800 */
[----:B------:R-:W5:Y:S04]  /*62070*/  LDL.LU R29, [R1+0x3258] ;  /* 0x00325800011d7983 */ /* 0x000f680000300800 */
[----:B------:R-:W2:Y:S04]  /*62080*/  LDL.LU R2, [R1+0x7dc] ;  /* 0x0007dc0001027983 */ /* 0x000ea80000300800 */
[----:B------:R-:W3:Y:S04]  /*62090*/  LDL.LU R3, [R1+0x7e4] ;  /* 0x0007e40001037983 */ /* 0x000ee80000300800 */
[----:B------:R0:W-:Y:S04]  /*620a0*/  STL.64 [R1+0x6a0], R8 ;  /* 0x0006a00801007387 */ /* 0x0001e80000100a00 */
[----:B------:R1:W-:Y:S04]  /*620b0*/  STL.64 [R1+0x6a8], R10 ;  /* 0x0006a80a01007387 */ /* 0x0003e80000100a00 */
[----:B0-----:R-:W4:Y:S04]  /*620c0*/  LDL.LU R8, [R1+0x7b0] ;  /* 0x0007b00001087983 */ /* 0x001f280000300800 */
[----:B------:R-:W5:Y:S04]  /*620d0*/  LDL.LU R9, [R1+0x7ec] ;  /* 0x0007ec0001097983 */ /* 0x000f680000300800 */
[----:B-1----:R-:W5:Y:S04]  /*620e0*/  LDL.LU R10, [R1+0x7b8] ;  /* 0x0007b800010a7983 */ /* 0x002f680000300800 */
[----:B------:R-:W5:Y:S04]  /*620f0*/  LDL.LU R11, [R1+0x325c] ;  /* 0x00325c00010b7983 */ /* 0x000f680000300800 */
[----:B------:R-:W4:Y:S04]  /*62100*/  LDL.LU R5, [R1+0x7b4] ;  /* 0x0007b40001057983 */ /* 0x000f280000300800 */
[----:B------:R-:W5:Y:S04]  /*62110*/  LDL.LU R12, [R1+0x7bc] ;  /* 0x0007bc00010c7983 */ /* 0x000f680000300800 */
[----:B------:R0:W-:Y:S04]  /*62120*/  STL.64 [R1+0x690], R16 ;  /* 0x0006901001007387 */ /* 0x0001e80000100a00 */
[----:B------:R-:W-:Y:S04]  /*62130*/  STL.64 [R1+0x698], R18 ;  /* 0x0006981201007387 */ /* 0x000fe80000100a00 */
[----:B------:R-:W5:Y:S04]  /*62140*/  LDL.LU R13, [R1+0x7c4] ;  /* 0x0007c400010d7983 */ /* 0x000f680000300800 */
[----:B------:R-:W5:Y:S04]  /*62150*/  LDL.LU R14, [R1+0x7cc] ;  /* 0x0007cc00010e7983 */ /* 0x000f680000300800 */
[----:B------:R-:W5:Y:S01]  /*62160*/  LDL.LU R15, [R1+0x7d4] ;  /* 0x0007d400010f7983 */ /* 0x000f620000300800 */
[----:B------:R-:W-:-:S04]  /*62170*/  USHF.L.U32 UR9, UR8, 0x7, URZ ;  /* 0x0000000708097899 */ /* 0x000fc8000800063f */
[----:B------:R-:W-:Y:S02]  /*62180*/  USHF.R.S32.HI UR11, URZ, 0x1f, UR9 ;  /* 0x0000001f3f0b7899 */ /* 0x000fe40008011409 */
[----:B--2---:R-:W-:Y:S02]  /*62190*/  IADD3 R2, P3, R2, UR9, RZ ;  /* 0x0000000902027c10 */ /* 0x004fe4000ff7e0ff */
[----:B---3--:R-:W-:Y:S02]  /*621a0*/  IADD3 R3, P4, R3, UR9, RZ ;  /* 0x0000000903037c10 */ /* 0x008fe4000ff9e0ff */
[----:B----4-:R-:W-:Y:S02]  /*621b0*/  IADD3 R5, P5, R5, UR9, RZ ;  /* 0x0000000905057c10 */ /* 0x010fe4000ffbe0ff */
[----:B-----5:R-:W-:Y:S02]  /*621c0*/  IADD3 R12, P6, R12, UR9, RZ ;  /* 0x000000090c0c7c10 */ /* 0x020fe4000ffde0ff */
[----:B------:R-:W-:-:S02]  /*621d0*/  IADD3 R13, P0, R13, UR9, RZ ;  /* 0x000000090d0d7c10 */ /* 0x000fc4000ff1e0ff */
[----:B------:R-:W-:Y:S02]  /*621e0*/  IADD3 R14, P1, R14, UR9, RZ ;  /* 0x000000090e0e7c10 */ /* 0x000fe4000ff3e0ff */
[----:B------:R-:W-:Y:S01]  /*621f0*/  IADD3 R15, P2, R15, UR9, RZ ;  /* 0x000000090f0f7c10 */ /* 0x000fe2000ff5e0ff */
[----:B------:R-:W-:Y:S04]  /*62200*/  STL [R1+0x7b4], R5 ;  /* 0x0007b40501007387 */ /* 0x000fe80000100800 */
[----:B------:R-:W-:Y:S04]  /*62210*/  STL [R1+0x7bc], R12 ;  /* 0x0007bc0c01007387 */ /* 0x000fe80000100800 */
[----:B------:R-:W-:Y:S01]  /*62220*/  STL [R1+0x7c4], R13 ;  /* 0x0007c40d01007387 */ /* 0x000fe20000100800 */
[----:B------:R-:W-:-:S03]  /*62230*/  IADD3.X R8, R8, UR11, RZ, P5, !PT ;  /* 0x0000000b08087c10 */ /* 0x000fc6000affe4ff */
[----:B------:R-:W-:Y:S01]  /*62240*/  STL [R1+0x7cc], R14 ;  /* 0x0007cc0e01007387 */ /* 0x000fe20000100800 */
[----:B------:R-:W-:-:S03]  /*62250*/  IADD3 R9, P5, R9, UR9, RZ ;  /* 0x0000000909097c10 */ /* 0x000fc6000ffbe0ff */
        /* <DEDUP_REMOVED lines=24> */
[----:B------:R-:W-:Y:S04]  /*623e0*/  STL [R1+0x3244], R6 ;  /* 0x0032440601007387 */ /* 0x000fe80000100800 */
[----:B------:R-:W-:Y:S04]  /*623f0*/  STL [R1+0x7d8], R7 ;  /* 0x0007d80701007387 */ /* 0x000fe80000100800 */
[----:B------:R-:W-:Y:S04]  /*62400*/  STL [R1+0x323c], R24 ;  /* 0x00323c1801007387 */ /* 0x000fe80000100800 */
[----:B------:R-:W-:Y:S04]  /*62410*/  STL [R1+0x7e0], R25 ;  /* 0x0007e01901007387 */ /* 0x000fe80000100800 */
[----:B------:R-:W-:Y:S04]  /*62420*/  STL [R1+0x3234], R26 ;  /* 0x0032341a01007387 */ /* 0x000fe80000100800 */
[----:B0-----:R-:W2:Y:S01]  /*62430*/  LDL.LU R16, [R1+0x321c] ;  /* 0x00321c0001107983 */ /* 0x001ea20000300800 */
[----:B------:R-:W-:-:S02]  /*62440*/  IADD3.X R27, R27, UR11, RZ, P5, !PT ;  /* 0x0000000b1b1b7c10 */ /* 0x000fc4000affe4ff */
[----:B------:R-:W-:-:S03]  /*62450*/  IADD3 R28, P5, R28, UR9, RZ ;  /* 0x000000091c1c7c10 */ /* 0x000fc6000ffbe0ff */
[----:B------:R-:W-:Y:S04]  /*62460*/  STL [R1+0x7e8], R27 ;  /* 0x0007e81b01007387 */ /* 0x000fe80000100800 */
[----:B--2---:R0:W-:Y:S04]  /*62470*/  STL [R1+0x3504], R16 ;  /* 0x0035041001007387 */ /* 0x0041e80000100800 */
[----:B------:R-:W-:Y:S04]  /*62480*/  STL [R1+0x322c], R28 ;  /* 0x00322c1c01007387 */ /* 0x000fe80000100800 */
[----:B0-----:R-:W2:Y:S01]  /*62490*/  LDL.LU R16, [R1+0x3250] ;  /* 0x0032500001107983 */ /* 0x001ea20000300800 */
[----:B------:R-:W-:-:S05]  /*624a0*/  IADD3.X R29, R29, UR11, RZ, P6, !PT ;  /* 0x0000000b1d1d7c10 */ /* 0x000fca000b7fe4ff */
[----:B------:R-:W-:Y:S04]  /*624b0*/  STL [R1+0x3258], R29 ;  /* 0x0032581d01007387 */ /* 0x000fe80000100800 */
        /* <DEDUP_REMOVED lines=30> */
[----:B--2---:R-:W-:-:S05]  /*626a0*/  IADD3 R16, P6, R16, UR9, RZ ;  /* 0x0000000910107c10 */ /* 0x004fca000ffde0ff */
[----:B------:R0:W-:Y:S04]  /*626b0*/  STL [R1+0x3224], R16 ;  /* 0x0032241001007387 */ /* 0x0001e80000100800 */
[----:B0-----:R-:W2:Y:S02]  /*626c0*/  LDL.LU R16, [R1+0x3508] ;  /* 0x0035080001107983 */ /* 0x001ea40000300800 */
[----:B--2---:R-:W-:-:S05]  /*626d0*/  IADD3.X R16, R16, UR11, RZ, P0, !PT ;  /* 0x0000000b10107c10 */ /* 0x004fca00087fe4ff */
[----:B------:R0:W-:Y:S04]  /*626e0*/  STL [R1+0x3250], R16 ;  /* 0x0032501001007387 */ /* 0x0001e80000100800 */
[----:B0-----:R-:W2:Y:S01]  /*626f0*/  LDL.LU R16, [R1+0x3504] ;  /* 0x0035040001107983 */ /* 0x001ea20000300800 */
[----:B---3--:R-:W-:Y:S02]  /*62700*/  IADD3.X R17, R17, UR11, RZ, P1, !PT ;  /* 0x0000000b11117c10 */ /* 0x008fe40008ffe4ff */
[----:B----4-:R-:W-:Y:S02]  /*62710*/  IADD3 R18, P1, R18, UR9, RZ ;  /* 0x0000000912127c10 */ /* 0x010fe4000ff3e0ff */
[----:B-----5:R-:W-:Y:S02]  /*62720*/  IADD3.X R19, R19, UR11, RZ, P2, !PT ;  /* 0x0000000b13137c10 */ /* 0x020fe400097fe4ff */
[----:B------:R-:W-:-:S02]  /*62730*/  IADD3 R4, P2, R4, UR9, RZ ;  /* 0x0000000904047c10 */ /* 0x000fc4000ff5e0ff */
[----:B------:R-:W-:Y:S02]  /*62740*/  IADD3.X R5, R5, UR11, RZ, P3, !PT ;  /* 0x0000000b05057c10 */ /* 0x000fe40009ffe4ff */
[----:B------:R-:W-:Y:S02]  /*62750*/  IADD3 R12, P3, R12, UR9, RZ ;  /* 0x000000090c0c7c10 */ /* 0x000fe4000ff7e0ff */
[----:B------:R-:W-:Y:S02]  /*62760*/  IADD3.X R13, R13, UR11, RZ, P4, !PT ;  /* 0x0000000b0d0d7c10 */ /* 0x000fe4000a7fe4ff */
[----:B------:R-:W-:Y:S02]  /*62770*/  IADD3 R14, P4, R14, UR9, RZ ;  /* 0x000000090e0e7c10 */ /* 0x000fe4000ff9e0ff */
[----:B------:R-:W-:Y:S02]  /*62780*/  IADD3.X R15, R15, UR11, RZ, P5, !PT ;  /* 0x0000000b0f0f7c10 */ /* 0x000fe4000affe4ff */
        /* <DEDUP_REMOVED lines=14> */
[----:B--2---:R-:W-:-:S05]  /*62870*/  IADD3 R16, P0, R16, UR9, RZ ;  /* 0x0000000910107c10 */ /* 0x004fca000ff1e0ff */
        /* <DEDUP_REMOVED lines=28> */
[----:B0-----:R-:W2:Y:S01]  /*62a40*/  LDL.LU R16, [R1+0x31d0] ;  /* 0x0031d00001107983 */ /* 0x001ea20000300800 */
[----:B------:R-:W-:-:S02]  /*62a50*/  IADD3 R27, P6, R27, UR9, RZ ;  /* 0x000000091b1b7c10 */ /* 0x000fc4000ffde0ff */
[----:B------:R-:W-:-:S03]  /*62a60*/  IADD3.X R28, R28, UR11, RZ, P0, !PT ;  /* 0x0000000b1c1c7c10 */ /* 0x000fc600087fe4ff */
[----:B------:R-:W-:Y:S04]  /*62a70*/  STL [R1+0x31b4], R27 ;  /* 0x0031b41b01007387 */ /* 0x000fe80000100800 */
[----:B--2---:R0:W-:Y:S04]  /*62a80*/  STL [R1+0x34fc], R16 ;  /* 0x0034fc1001007387 */ /* 0x0041e80000100800 */
[----:B------:R-:W-:Y:S04]  /*62a90*/  STL [R1+0x31e0], R28 ;  /* 0x0031e01c01007387 */ /* 0x000fe80000100800 */
[----:B0-----:R-:W2:Y:S01]  /*62aa0*/  LDL.LU R16, [R1+0x31a4] ;  /* 0x0031a40001107983 */ /* 0x001ea20000300800 */
[----:B------:R-:W-:-:S05]  /*62ab0*/  IADD3 R29, P0, R29, UR9, RZ ;  /* 0x000000091d1d7c10 */ /* 0x000fca000ff1e0ff */
[----:B------:R-:W-:Y:S04]  /*62ac0*/  STL [R1+0x31ac], R29 ;  /* 0x0031ac1d01007387 */ /* 0x000fe80000100800 */
[----:B--2---:R0:W-:Y:S04]  /*62ad0*/  STL [R1+0x3500], R16 ;  /* 0x0035001001007387 */ /* 0x0041e80000100800 */
[----:B0-----:R-:W2:Y:S04]  /*62ae0*/  LDL.LU R16, [R1+0x31d8] ;  /* 0x0031d80001107983 */ /* 0x001ea80000300800 */
[----:B------:R-:W3:Y:S04]  /*62af0*/  LDL.LU R17, [R1+0x319c] ;  /* 0x00319c0001117983 */ /* 0x000ee80000300800 */
[----:B------:R-:W4:Y:S04]  /*62b00*/  LDL.LU R18, [R1+0x31c8] ;  /* 0x0031c80001127983 */ /* 0x000f280000300800 */
[----:B------:R-:W5:Y:S04]  /*62b10*/  LDL.LU R19, [R1+0x3194] ;  /* 0x0031940001137983 */ /* 0x000f680000300800 */
        /* <DEDUP_REMOVED lines=25> */
[----:B--2---:R-:W-:-:S05]  /*62cb0*/  IADD3.X R16, R16, UR11, RZ, P1, !PT ;  /* 0x0000000b10107c10 */ /* 0x004fca0008ffe4ff */
[----:B------:R0:W-:Y:S04]  /*62cc0*/  STL [R1+0x31d8], R16 ;  /* 0x0031d81001007387 */ /* 0x0001e80000100800 */
[----:B0-----:R-:W2:Y:S02]  /*62cd0*/  LDL.LU R16, [R1+0x3500] ;  /* 0x0035000001107983 */ /* 0x001ea40000300800 */
[----:B--2---:R-:W-:-:S05]  /*62ce0*/  IADD3 R16, P1, R16, UR9, RZ ;  /* 0x0000000910107c10 */ /* 0x004fca000ff3e0ff */
[----:B------:R0:W-:Y:S04]  /*62cf0*/  STL [R1+0x31a4], R16 ;  /* 0x0031a41001007387 */ /* 0x0001e80000100800 */
[----:B0-----:R-:W2:Y:S01]  /*62d00*/  LDL.LU R16, [R1+0x34fc] ;  /* 0x0034fc0001107983 */ /* 0x001ea20000300800 */
[----:B----4-:R-:W-:Y:S02]  /*62d10*/  IADD3.X R18, R18, UR11, RZ, P3, !PT ;  /* 0x0000000b12127c10 */ /* 0x010fe40009ffe4ff */
[----:B-----5:R-:W-:Y:S02]  /*62d20*/  IADD3 R19, P3, R19, UR9, RZ ;  /* 0x0000000913137c10 */ /* 0x020fe4000ff7e0ff */
[----:B---3--:R-:W-:Y:S02]  /*62d30*/  IADD3.X R4, R4, UR11, RZ, P4, !PT ;  /* 0x0000000b04047c10 */ /* 0x008fe4000a7fe4ff */
        /* <DEDUP_REMOVED lines=19> */
[----:B--2---:R-:W-:Y:S02]  /*62e70*/  IADD3.X R16, R16, UR11, RZ, P2, !PT ;  /* 0x0000000b10107c10 */ /* 0x004fe400097fe4ff */
[----:B------:R-:W-:-:S03]  /*62e80*/  IADD3 R17, P2, R17, UR9, RZ ;  /* 0x0000000911117c10 */ /* 0x000fc6000ff5e0ff */
        /* <DEDUP_REMOVED lines=4263> */
[----:B------:R-:W-:Y:S02]  /*73900*/  IADD3.X R24, R24, UR11, RZ, P3, !PT ;  /* 0x0000000b18187c10 */ /* 0x000fe40009ffe4ff */
[----:B------:R-:W-:Y:S02]  /*73910*/  IADD3.X R25, R25, UR11, RZ, P4, !PT ;  /* 0x0000000b19197c10 */ /* 0x000fe4000a7fe4ff */
[----:B------:R-:W-:-:S02]  /*73920*/  IADD3.X R29, R29, UR11, RZ, P1, !PT ;  /* 0x0000000b1d1d7c10 */ /* 0x000fc40008ffe4ff */
[----:B------:R-:W-:Y:S02]  /*73930*/  IADD3.X R27, R27, UR11, RZ, P6, !PT ;  /* 0x0000000b1b1b7c10 */ /* 0x000fe4000b7fe4ff */
[----:B------:R-:W-:Y:S01]  /*73940*/  IADD3.X R28, R28, UR11, RZ, P0, !PT ;  /* 0x0000000b1c1c7c10 */ /* 0x000fe200087fe4ff */
[----:B------:R-:W-:-:S04]  /*73950*/  UIADD3 UR4, UR7, 0x7f, URZ ;  /* 0x0000007f07047890 */ /* 0x000fc8000fffe03f */
[----:B------:R-:W-:Y:S02]  /*73960*/  USHF.R.S32.HI UR5, URZ, 0x1f, UR4 ;  /* 0x0000001f3f057899 */ /* 0x000fe40008011404 */
[----:B------:R-:W-:Y:S02]  /*73970*/  USHF.L.U32 UR10, UR6, 0x7, URZ ;  /* 0x00000007060a7899 */ /* 0x000fe4000800063f */
[----:B------:R-:W-:Y:S02]  /*73980*/  ULEA.HI UR5, UR5, UR4, URZ, 0x7 ;  /* 0x0000000405057291 */ /* 0x000fe4000f8f383f */
[----:B------:R-:W-:Y:S02]  /*73990*/  USHF.R.S32.HI UR4, URZ, 0x1f, UR10 ;  /* 0x0000001f3f047899 */ /* 0x000fe4000801140a */
[----:B------:R-:W-:Y:S01]  /*739a0*/  USHF.R.S32.HI UR5, URZ, 0x7, UR5 ;  /* 0x000000073f057899 */ /* 0x000fe20008011405 */
[----:B--2---:R-:W-:Y:S02]  /*739b0*/  IADD3.X R16, R16, UR11, RZ, P5, !PT ;  /* 0x0000000b10107c10 */ /* 0x004fe4000affe4ff */
        /* <DEDUP_REMOVED lines=20> */
[----:B------:R0:W-:Y:S04]  /*73b00*/  STL [R1+0x1c24], R21 ;  /* 0x001c241501007387 */ /* 0x0001e80000100800 */
[----:B------:R1:W-:Y:S04]  /*73b10*/  STL [R1+0x1c50], R22 ;  /* 0x001c501601007387 */ /* 0x0003e80000100800 */
[----:B------:R2:W-:Y:S04]  /*73b20*/  STL [R1+0x1c1c], R23 ;  /* 0x001c1c1701007387 */ /* 0x0005e80000100800 */
[----:B------:R3:W-:Y:S01]  /*73b30*/  STL [R1+0x1c48], R0 ;  /* 0x001c480001007387 */ /* 0x0007e20000100800 */
[----:B------:R-:W-:-:S03]  /*73b40*/  IADD3.X R26, R26, UR11, RZ, P5, !PT ;  /* 0x0000000b1a1a7c10 */ /* 0x000fc6000affe4ff */
[----:B------:R4:W-:Y:S04]  /*73b50*/  STL [R1+0x1c14], R6 ;  /* 0x001c140601007387 */ /* 0x0009e80000100800 */
[----:B------:R-:W-:Y:S04]  /*73b60*/  STL [R1+0x1c40], R7 ;  /* 0x001c400701007387 */ /* 0x000fe80000100800 */
[----:B------:R5:W-:Y:S04]  /*73b70*/  STL [R1+0x1c38], R24 ;  /* 0x001c381801007387 */ /* 0x000be80000100800 */
[----:B------:R5:W-:Y:S04]  /*73b80*/  STL [R1+0x1c30], R25 ;  /* 0x001c301901007387 */ /* 0x000be80000100800 */
[----:B------:R5:W-:Y:S04]  /*73b90*/  STL [R1+0x1c28], R26 ;  /* 0x001c281a01007387 */ /* 0x000be80000100800 */
[----:B------:R-:W-:Y:S04]  /*73ba0*/  STL [R1+0x1c10], R29 ;  /* 0x001c101d01007387 */ /* 0x000fe80000100800 */
[----:B------:R5:W-:Y:S04]  /*73bb0*/  STL [R1+0x1c20], R27 ;  /* 0x001c201b01007387 */ /* 0x000be80000100800 */
[----:B------:R5:W-:Y:S04]  /*73bc0*/  STL [R1+0x1c18], R28 ;  /* 0x001c181c01007387 */ /* 0x000be80000100800 */
[----:B0-----:R-:W5:Y:S04]  /*73bd0*/  LDL.LU R21, [R1+0x1c0c] ;  /* 0x001c0c0001157983 */ /* 0x001f680000300800 */
[----:B-1----:R-:W5:Y:S04]  /*73be0*/  LDL.LU R22, [R1+0x1c04] ;  /* 0x001c040001167983 */ /* 0x002f680000300800 */
[----:B--2---:R-:W2:Y:S04]  /*73bf0*/  LDL.LU R23, [R1+0x1bfc] ;  /* 0x001bfc0001177983 */ /* 0x004ea80000300800 */
[----:B---3--:R-:W3:Y:S04]  /*73c00*/  LDL.LU R0, [R1+0x1bf4] ;  /* 0x001bf40001007983 */ /* 0x008ee80000300800 */
[----:B----4-:R-:W4:Y:S04]  /*73c10*/  LDL.LU R6, [R1+0x1bec] ;  /* 0x001bec0001067983 */ /* 0x010f280000300800 */
[----:B-----5:R-:W5:Y:S04]  /*73c20*/  LDL.LU R24, [R1+0x1be4] ;  /* 0x001be40001187983 */ /* 0x020f680000300800 */
[----:B------:R-:W5:Y:S04]  /*73c30*/  LDL.LU R25, [R1+0x1bdc] ;  /* 0x001bdc0001197983 */ /* 0x000f680000300800 */
[----:B------:R-:W5:Y:S04]  /*73c40*/  LDL.LU R26, [R1+0x1c08] ;  /* 0x001c0800011a7983 */ /* 0x000f680000300800 */
[----:B------:R-:W5:Y:S04]  /*73c50*/  LDL.LU R27, [R1+0x1bd4] ;  /* 0x001bd400011b7983 */ /* 0x000f680000300800 */
[----:B------:R-:W5:Y:S04]  /*73c60*/  LDL.LU R28, [R1+0x1c00] ;  /* 0x001c0000011c7983 */ /* 0x000f680000300800 */
[----:B------:R-:W5:Y:S04]  /*73c70*/  LDL.LU R29, [R1+0x1bcc] ;  /* 0x001bcc00011d7983 */ /* 0x000f680000300800 */
[----:B------:R-:W5:Y:S01]  /*73c80*/  LDL.LU R7, [R1+0x1210] ;  /* 0x0012100001077983 */ /* 0x000f620000300800 */
[----:B------:R-:W-:-:S02]  /*73c90*/  IADD3 R21, P5, R21, UR9, RZ ;  /* 0x0000000915157c10 */ /* 0x000fc4000ffbe0ff */
[----:B------:R-:W-:Y:S02]  /*73ca0*/  IADD3 R22, P6, R22, UR9, RZ ;  /* 0x0000000916167c10 */ /* 0x000fe4000ffde0ff */
[----:B--2---:R-:W-:Y:S02]  /*73cb0*/  IADD3 R23, P0, R23, UR9, RZ ;  /* 0x0000000917177c10 */ /* 0x004fe4000ff1e0ff */
[----:B---3--:R-:W-:Y:S02]  /*73cc0*/  IADD3 R0, P1, R0, UR9, RZ ;  /* 0x0000000900007c10 */ /* 0x008fe4000ff3e0ff */
[----:B----4-:R-:W-:Y:S02]  /*73cd0*/  IADD3 R6, P2, R6, UR9, RZ ;  /* 0x0000000906067c10 */ /* 0x010fe4000ff5e0ff */
[----:B-----5:R-:W-:Y:S02]  /*73ce0*/  IADD3 R24, P3, R24, UR9, RZ ;  /* 0x0000000918187c10 */ /* 0x020fe4000ff7e0ff */
[----:B------:R-:W-:-:S02]  /*73cf0*/  IADD3 R25, P4, R25, UR9, RZ ;  /* 0x0000000919197c10 */ /* 0x000fc4000ff9e0ff */
[----:B------:R-:W-:Y:S02]  /*73d00*/  IADD3.X R26, R26, UR11, RZ, P5, !PT ;  /* 0x0000000b1a1a7c10 */ /* 0x000fe4000affe4ff */
[----:B------:R-:W-:Y:S02]  /*73d10*/  IADD3 R27, P5, R27, UR9, RZ ;  /* 0x000000091b1b7c10 */ /* 0x000fe4000ffbe0ff */
[----:B------:R-:W-:Y:S02]  /*73d20*/  IADD3.X R28, R28, UR11, RZ, P6, !PT ;  /* 0x0000000b1c1c7c10 */ /* 0x000fe4000b7fe4ff */
[----:B------:R-:W-:Y:S01]  /*73d30*/  IADD3 R29, P6, R29, UR9, RZ ;  /* 0x000000091d1d7c10 */ /* 0x000fe2000ffde0ff */
[----:B------:R-:W-:-:S05]  /*73d40*/  VIADD R7, R7, 0x1 ;  /* 0x0000000107077836 */ /* 0x000fca0000000000 */
        /* <DEDUP_REMOVED lines=10> */
[----:B0-----:R-:W2:Y:S04]  /*73df0*/  LDL.LU R7, [R1+0x1bf0] ;  /* 0x001bf00001077983 */ /* 0x001ea80000300800 */
[----:B------:R-:W-:Y:S04]  /*73e00*/  STL [R1+0x1bd4], R27 ;  /* 0x001bd41b01007387 */ /* 0x000fe80000100800 */
[----:B--2---:R0:W-:Y:S04]  /*73e10*/  STL [R1+0x3428], R7 ;  /* 0x0034280701007387 */ /* 0x0041e80000100800 */
[----:B------:R-:W-:Y:S04]  /*73e20*/  STL [R1+0x1c00], R28 ;  /* 0x001c001c01007387 */ /* 0x000fe80000100800 */
[----:B0-----:R-:W2:Y:S04]  /*73e30*/  LDL.LU R7, [R1+0x1bc4] ;  /* 0x001bc40001077983 */ /* 0x001ea80000300800 */
        /* <DEDUP_REMOVED lines=61> */
[----:B--2---:R-:W-:Y:S02]  /*74210*/  IADD3.X R7, R7, UR11, RZ, P1, !PT ;  /* 0x0000000b07077c10 */ /* 0x004fe40008ffe4ff */
[----:B------:R-:W-:-:S03]  /*74220*/  IADD3 R16, P1, R16, UR9, RZ ;  /* 0x0000000910107c10 */ /* 0x000fc6000ff3e0ff */
[----:B------:R0:W-:Y:S01]  /*74230*/  STL [R1+0x1bf0], R7 ;  /* 0x001bf00701007387 */ /* 0x0001e20000100800 */
[----:B------:R-:W-:Y:S02]  /*74240*/  IADD3.X R9, R9, UR11, RZ, P1, !PT ;  /* 0x0000000b09097c10 */ /* 0x000fe40008ffe4ff */
[----:B------:R-:W-:Y:S01]  /*74250*/  IADD3 R10, P1, R10, UR9, RZ ;  /* 0x000000090a0a7c10 */ /* 0x000fe2000ff3e0ff */
[----:B------:R-:W-:Y:S03]  /*74260*/  STL [R1+0x1bbc], R16 ;  /* 0x001bbc1001007387 */ /* 0x000fe60000100800 */
[----:B------:R-:W-:Y:S01]  /*74270*/  IADD3.X R29, R29, UR11, RZ, P1, !PT ;  /* 0x0000000b1d1d7c10 */ /* 0x000fe20008ffe4ff */
        /* <DEDUP_REMOVED lines=90> */
[----:B--2---:R-:W-:-:S04]  /*74820*/  IADD3 R7, P2, R7, UR9, RZ ;  /* 0x0000000907077c10 */ /* 0x004fc8000ff5e0ff */
[----:B------:R-:W-:Y:S01]  /*74830*/  IADD3.X R8, R8, UR11, RZ, P2, !PT ;  /* 0x0000000b08087c10 */ /* 0x000fe200097fe4ff */
[----:B------:R0:W-:Y:S01]  /*74840*/  STL [R1+0x1b44], R7 ;  /* 0x001b440701007387 */ /* 0x0001e20000100800 */
[----:B------:R-:W-:-:S03]  /*74850*/  IADD3 R9, P2, R9, UR9, RZ ;  /* 0x0000000909097c10 */ /* 0x000fc6000ff5e0ff */
[----:B------:R-:W-:Y:S01]  /*74860*/  STL [R1+0x1b70], R16 ;  /* 0x001b701001007387 */ /* 0x000fe20000100800 */
[----:B------:R-:W-:Y:S02]  /*74870*/  IADD3.X R28, R28, UR11, RZ, P2, !PT ;  /* 0x0000000b1c1c7c10 */ /* 0x000fe400097fe4ff */
[----:B------:R-:W-:Y:S01]  /*74880*/  IADD3 R29, P2, R29, UR9, RZ ;  /* 0x000000091d1d7c10 */ /* 0x000fe2000ff5e0ff */
        /* <DEDUP_REMOVED lines=1256> */
[----:B------:R-:W-:Y:S01]  /*79710*/  STL [R1+0x1528], R7 ;  /* 0x0015280701007387 */ /* 0x000fe20000100800 */
        /* <DEDUP_REMOVED lines=30> */
[----:B0-----:R-:W2:Y:S04]  /*79900*/  LDL.LU R28, [R1+0x1484] ;  /* 0x00148400011c7983 */ /* 0x001ea80000300800 */
[----:B------:R-:W3:Y:S04]  /*79910*/  LDL.LU R7, [R1+0x147c] ;  /* 0x00147c0001077983 */ /* 0x000ee80000300800 */
[----:B---3--:R0:W-:Y:S04]  /*79920*/  STL [R1+0x33b4], R7 ;  /* 0x0033b40701007387 */ /* 0x0081e80000100800 */
[----:B------:R1:W-:Y:S04]  /*79930*/  STL [R1+0x14b8], R29 ;  /* 0x0014b81d01007387 */ /* 0x0003e80000100800 */
        /* <DEDUP_REMOVED lines=20> */
[----:B--2---:R-:W-:-:S03]  /*79a80*/  IADD3 R28, P1, R28, UR9, RZ ;  /* 0x000000091c1c7c10 */ /* 0x004fc6000ff3e0ff */
[----:B------:R-:W2:Y:S04]  /*79a90*/  LDL.LU R23, [R1+0x142c] ;  /* 0x00142c0001177983 */ /* 0x000ea80000300800 */
[----:B------:R-:W2:Y:S04]  /*79aa0*/  LDL.LU R0, [R1+0x1458] ;  /* 0x0014580001007983 */ /* 0x000ea80000300800 */
[----:B------:R-:W2:Y:S04]  /*79ab0*/  LDL.LU R6, [R1+0x1424] ;  /* 0x0014240001067983 */ /* 0x000ea80000300800 */
[----:B------:R-:W2:Y:S04]  /*79ac0*/  LDL.LU R24, [R1+0x1450] ;  /* 0x0014500001187983 */ /* 0x000ea80000300800 */
[----:B------:R-:W2:Y:S04]  /*79ad0*/  LDL.LU R25, [R1+0x141c] ;  /* 0x00141c0001197983 */ /* 0x000ea80000300800 */
[----:B------:R-:W2:Y:S04]  /*79ae0*/  LDL.LU R26, [R1+0x1448] ;  /* 0x00144800011a7983 */ /* 0x000ea80000300800 */
[----:B------:R-:W2:Y:S04]  /*79af0*/  LDL.LU R27, [R1+0x1414] ;  /* 0x00141400011b7983 */ /* 0x000ea80000300800 */
[----:B-1----:R-:W2:Y:S04]  /*79b00*/  LDL.LU R29, [R1+0x1440] ;  /* 0x00144000011d7983 */ /* 0x002ea80000300800 */
[----:B------:R0:W-:Y:S04]  /*79b10*/  STL [R1+0x1484], R28 ;  /* 0x0014841c01007387 */ /* 0x0001e80000100800 */
[----:B0-----:R-:W2:Y:S01]  /*79b20*/  LDL.LU R28, [R1+0x140c] ;  /* 0x00140c00011c7983 */ /* 0x001ea20000300800 */
[----:B---3--:R-:W-:-:S05]  /*79b30*/  IADD3.X R7, R7, UR11, RZ, P2, !PT ;  /* 0x0000000b07077c10 */ /* 0x008fca00097fe4ff */
[----:B------:R0:W-:Y:S04]  /*79b40*/  STL [R1+0x14b0], R7 ;  /* 0x0014b00701007387 */ /* 0x0001e80000100800 */
[----:B0-----:R-:W3:Y:S01]  /*79b50*/  LDL.LU R7, [R1+0x33b4] ;  /* 0x0033b40001077983 */ /* 0x001ee20000300800 */
[----:B----4-:R-:W-:Y:S02]  /*79b60*/  IADD3.X R16, R16, UR11, RZ, P3, !PT ;  /* 0x0000000b10107c10 */ /* 0x010fe40009ffe4ff */
[----:B-----5:R-:W-:Y:S02]  /*79b70*/  IADD3 R17, P3, R17, UR9, RZ ;  /* 0x0000000911117c10 */ /* 0x020fe4000ff7e0ff */
        /* <DEDUP_REMOVED lines=15> */
[----:B--2---:R-:W-:Y:S02]  /*79c70*/  IADD3 R23, P5, R23, UR9, RZ ;  /* 0x0000000917177c10 */ /* 0x004fe4000ffbe0ff */
[----:B------:R-:W-:Y:S02]  /*79c80*/  IADD3.X R0, R0, UR11, RZ, P6, !PT ;  /* 0x0000000b00007c10 */ /* 0x000fe4000b7fe4ff */
[----:B------:R-:W-:Y:S02]  /*79c90*/  IADD3 R6, P6, R6, UR9, RZ ;  /* 0x0000000906067c10 */ /* 0x000fe4000ffde0ff */
[----:B------:R-:W-:Y:S02]  /*79ca0*/  IADD3.X R24, R24, UR11, RZ, P0, !PT ;  /* 0x0000000b18187c10 */ /* 0x000fe400087fe4ff */
[----:B------:R-:W-:-:S02]  /*79cb0*/  IADD3 R25, P0, R25, UR9, RZ ;  /* 0x0000000919197c10 */ /* 0x000fc4000ff1e0ff */
[----:B------:R-:W-:Y:S02]  /*79cc0*/  IADD3.X R26, R26, UR11, RZ, P1, !PT ;  /* 0x0000000b1a1a7c10 */ /* 0x000fe40008ffe4ff */
[----:B------:R-:W-:Y:S02]  /*79cd0*/  IADD3 R27, P1, R27, UR9, RZ ;  /* 0x000000091b1b7c10 */ /* 0x000fe4000ff3e0ff */
[----:B---3--:R-:W-:-:S04]  /*79ce0*/  IADD3 R7, P2, R7, UR9, RZ ;  /* 0x0000000907077c10 */ /* 0x008fc8000ff5e0ff */
[----:B------:R-:W-:Y:S01]  /*79cf0*/  IADD3.X R8, R8, UR11, RZ, P2, !PT ;  /* 0x0000000b08087c10 */ /* 0x000fe200097fe4ff */
[----:B------:R-:W-:Y:S01]  /*79d00*/  STL [R1+0x147c], R7 ;  /* 0x00147c0701007387 */ /* 0x000fe20000100800 */
[----:B------:R-:W-:-:S03]  /*79d10*/  IADD3 R9, P2, R9, UR9, RZ ;  /* 0x0000000909097c10 */ /* 0x000fc6000ff5e0ff */
[----:B------:R-:W-:Y:S01]  /*79d20*/  STL [R1+0x14a8], R16 ;  /* 0x0014a81001007387 */ /* 0x000fe20000100800 */
[----:B------:R-:W-:-:S03]  /*79d30*/  IADD3.X R29, R29, UR11, RZ, P2, !PT ;  /* 0x0000000b1d1d7c10 */ /* 0x000fc600097fe4ff */
        /* <DEDUP_REMOVED lines=25> */
[----:B0-----:R-:W2:Y:S01]  /*79ed0*/  LDL.LU R29, [R1+0x1438] ;  /* 0x00143800011d7983 */ /* 0x001ea20000300800 */
[----:B------:R-:W-:-:S03]  /*79ee0*/  IADD3 R28, P2, R28, UR9, RZ ;  /* 0x000000091c1c7c10 */ /* 0x000fc6000ff5e0ff */
[----:B------:R-:W-:Y:S04]  /*79ef0*/  STL [R1+0x1414], R27 ;  /* 0x0014141b01007387 */ /* 0x000fe80000100800 */
[----:B------:R-:W3:Y:S04]  /*79f00*/  LDL.LU R7, [R1+0x1430] ;  /* 0x0014300001077983 */ /* 0x000ee80000300800 */
[----:B---3--:R0:W-:Y:S04]  /*79f10*/  STL [R1+0x33b0], R7 ;  /* 0x0033b00701007387 */ /* 0x0081e80000100800 */
[----:B0-----:R-:W3:Y:S04]  /*79f20*/  LDL.LU R7, [R1+0x1404] ;  /* 0x0014040001077983 */ /* 0x001ee80000300800 */
[----:B------:R0:W-:Y:S04]  /*79f30*/  STL [R1+0x140c], R28 ;  /* 0x00140c1c01007387 */ /* 0x0001e80000100800 */
        /* <DEDUP_REMOVED lines=19> */
[----:B--2---:R-:W-:-:S03]  /*7a070*/  IADD3.X R29, R29, UR11, RZ, P3, !PT ;  /* 0x0000000b1d1d7c10 */ /* 0x004fc60009ffe4ff */
        /* <DEDUP_REMOVED lines=8> */
[----:B------:R0:W-:Y:S04]  /*7a100*/  STL [R1+0x1438], R29 ;  /* 0x0014381d01007387 */ /* 0x0001e80000100800 */
[----:B0-----:R-:W2:Y:S01]  /*7a110*/  LDL.LU R29, [R1+0x13c0] ;  /* 0x0013c000011d7983 */ /* 0x001ea20000300800 */
[----:B---3--:R-:W-:-:S05]  /*7a120*/  IADD3 R7, P3, R7, UR9, RZ ;  /* 0x0000000907077c10 */ /* 0x008fca000ff7e0ff */
[----:B------:R0:W-:Y:S04]  /*7a130*/  STL [R1+0x1404], R7 ;  /* 0x0014040701007387 */ /* 0x0001e80000100800 */
[----:B0-----:R-:W3:Y:S01]  /*7a140*/  LDL.LU R7, [R1+0x33b0] ;  /* 0x0033b00001077983 */ /* 0x001ee20000300800 */
[----:B-----5:R-:W-:Y:S02]  /*7a150*/  IADD3.X R17, R17, UR11, RZ, P5, !PT ;  /* 0x0000000b11117c10 */ /* 0x020fe4000affe4ff */
[----:B----4-:R-:W-:Y:S02]  /*7a160*/  IADD3 R18, P5, R18, UR9, RZ ;  /* 0x0000000912127c10 */ /* 0x010fe4000ffbe0ff */
        /* <DEDUP_REMOVED lines=15> */
[----:B------:R-:W-:Y:S02]  /*7a260*/  IADD3 R0, P0, R0, UR9, RZ ;  /* 0x0000000900007c10 */ /* 0x000fe4000ff1e0ff */
[----:B------:R-:W-:Y:S02]  /*7a270*/  IADD3.X R6, R6, UR11, RZ, P1, !PT ;  /* 0x0000000b06067c10 */ /* 0x000fe40008ffe4ff */
[----:B------:R-:W-:Y:S02]  /*7a280*/  IADD3 R24, P1, R24, UR9, RZ ;  /* 0x0000000918187c10 */ /* 0x000fe4000ff3e0ff */
[----:B------:R-:W-:Y:S02]  /*7a290*/  IADD3.X R25, R25, UR11, RZ, P2, !PT ;  /* 0x0000000b19197c10 */ /* 0x000fe400097fe4ff */
[----:B------:R-:W-:-:S02]  /*7a2a0*/  IADD3 R26, P2, R26, UR9, RZ ;  /* 0x000000091a1a7c10 */ /* 0x000fc4000ff5e0ff */
[----:B------:R-:W-:Y:S02]  /*7a2b0*/  IADD3.X R28, R28, UR11, RZ, P3, !PT ;  /* 0x0000000b1c1c7c10 */ /* 0x000fe40009ffe4ff */
[----:B---3--:R-:W-:Y:S02]  /*7a2c0*/  IADD3.X R7, R7, UR11, RZ, P4, !PT ;  /* 0x0000000b07077c10 */ /* 0x008fe4000a7fe4ff */
        /* <DEDUP_REMOVED lines=30> */
[----:B------:R-:W-:-:S02]  /*7a4b0*/  IADD3 R27, P3, R27, UR9, RZ ;  /* 0x000000091b1b7c10 */ /* 0x000fc4000ff7e0ff */
[----:B------:R-:W-:Y:S01]  /*7a4c0*/  IADD3.X R29, R29, UR11, RZ, P4, !PT ;  /* 0x0000000b1d1d7c10 */ /* 0x000fe2000a7fe4ff */
[----:B------:R-:W-:Y:S04]  /*7a4d0*/  STL [R1+0x139c], R26 ;  /* 0x00139c1a01007387 */ /* 0x000fe80000100800 */
[----:B------:R-:W3:Y:S04]  /*7a4e0*/  LDL.LU R7, [R1+0x1384] ;  /* 0x0013840001077983 */ /* 0x000ee80000300800 */
[----:B---3--:R0:W-:Y:S04]  /*7a4f0*/  STL [R1+0x33ac], R7 ;  /* 0x0033ac0701007387 */ /* 0x0081e80000100800 */
[----:B------:R-:W-:Y:S04]  /*7a500*/  STL [R1+0x1394], R27 ;  /* 0x0013941b01007387 */ /* 0x000fe80000100800 */
[----:B0-----:R-:W3:Y:S04]  /*7a510*/  LDL.LU R7, [R1+0x13b8] ;  /* 0x0013b80001077983 */ /* 0x001ee80000300800 */
[----:B------:R0:W-:Y:S04]  /*7a520*/  STL [R1+0x13c0], R29 ;  /* 0x0013c01d01007387 */ /* 0x0001e80000100800 */
        /* <DEDUP_REMOVED lines=25> */
[----:B0-----:R-:W2:Y:S04]  /*7a6c0*/  LDL.LU R29, [R1+0x1350] ;  /* 0x00135000011d7983 */ /* 0x001ea80000300800 */
[----:B------:R-:W2:Y:S04]  /*7a6d0*/  LDL.LU R26, [R1+0x131c] ;  /* 0x00131c00011a7983 */ /* 0x000ea80000300800 */
[----:B------:R-:W2:Y:S04]  /*7a6e0*/  LDL.LU R27, [R1+0x1348] ;  /* 0x00134800011b7983 */ /* 0x000ea80000300800 */
        /* <DEDUP_REMOVED lines=28> */
[----:B---3--:R-:W-:-:S04]  /*7a8b0*/  IADD3 R7, P5, R7, UR9, RZ ;  /* 0x0000000907077c10 */ /* 0x008fc8000ffbe0ff */
[----:B------:R-:W-:Y:S01]  /*7a8c0*/  IADD3.X R8, R8, UR11, RZ, P5, !PT ;  /* 0x0000000b08087c10 */ /* 0x000fe2000affe4ff */
        /* <DEDUP_REMOVED lines=29> */
[----:B------:R-:W-:Y:S01]  /*7aaa0*/  STL [R1+0x1324], R25 ;  /* 0x0013241901007387 */ /* 0x000fe20000100800 */
[----:B------:R-:W-:-:S03]  /*7aab0*/  IADD3 R28, P5, R28, UR9, RZ ;  /* 0x000000091c1c7c10 */ /* 0x000fc6000ffbe0ff */
[----:B------:R-:W3:Y:S04]  /*7aac0*/  LDL.LU R7, [R1+0x1338] ;  /* 0x0013380001077983 */ /* 0x000ee80000300800 */
[----:B------:R-:W-:Y:S04]  /*7aad0*/  STL [R1+0x131c], R26 ;  /* 0x00131c1a01007387 */ /* 0x000fe80000100800 */
[----:B---3--:R0:W-:Y:S04]  /*7aae0*/  STL [R1+0x33a8], R7 ;  /* 0x0033a80701007387 */ /* 0x0081e80000100800 */
[----:B------:R-:W-:Y:S04]  /*7aaf0*/  STL [R1+0x1348], R27 ;  /* 0x0013481b01007387 */ /* 0x000fe80000100800 */
        /* <DEDUP_REMOVED lines=26> */
[----:B0-----:R-:W2:Y:S04]  /*7aca0*/  LDL.LU R28, [R1+0x12d8] ;  /* 0x0012d800011c7983 */ /* 0x001ea80000300800 */
[----:B------:R-:W2:Y:S04]  /*7acb0*/  LDL.LU R25, [R1+0x329c] ;  /* 0x00329c0001197983 */ /* 0x000ea80000300800 */
[----:B------:R-:W2:Y:S04]  /*7acc0*/  LDL.LU R26, [R1+0x12d0] ;  /* 0x0012d000011a7983 */ /* 0x000ea80000300800 */
        /* <DEDUP_REMOVED lines=57> */
[----:B------:R-:W-:-:S02]  /*7b060*/  IADD3.X R26, R26, UR11, RZ, P6, !PT ;  /* 0x0000000b1a1a7c10 */ /* 0x000fc4000b7fe4ff */
[----:B------:R-:W-:Y:S01]  /*7b070*/  IADD3 R27, P6, R27, UR10, RZ ;  /* 0x0000000a1b1b7c10 */ /* 0x000fe2000ffde0ff */
[----:B------:R-:W-:Y:S01]  /*7b080*/  STL [R1+0x3374], R24 ;  /* 0x0033741801007387 */ /* 0x000fe20000100800 */
[----:B------:R-:W-:-:S03]  /*7b090*/  IADD3.X R29, R29, UR11, RZ, P0, !PT ;  /* 0x0000000b1d1d7c10 */ /* 0x000fc600087fe4ff */
[----:B------:R-:W-:Y:S04]  /*7b0a0*/  STL [R1+0x329c], R25 ;  /* 0x00329c1901007387 */ /* 0x000fe80000100800 */
        /* <DEDUP_REMOVED lines=34> */
[----:B------:R-:W2:Y:S04]  /*7b2d0*/  LDL.LU R27, [R1+0x32b0] ;  /* 0x0032b000011b7983 */ /* 0x000ea80000300800 */
        /* <DEDUP_REMOVED lines=58> */
[----:B------:R-:W-:Y:S04]  /*7b680*/  STL [R1+0x3318], R24 ;  /* 0x0033181801007387 */ /* 0x000fe80000100800 */
[----:B------:R-:W-:Y:S04]  /*7b690*/  STL [R1+0x32b4], R25 ;  /* 0x0032b41901007387 */ /* 0x000fe80000100800 */
[----:B------:R-:W3:Y:S04]  /*7b6a0*/  LDL.LU R7, [R1+0x32c0] ;  /* 0x0032c00001077983 */ /* 0x000ee80000300800 */
[----:B------:R-:W-:Y:S04]  /*7b6b0*/  STL [R1+0x331c], R26 ;  /* 0x00331c1a01007387 */ /* 0x000fe80000100800 */
[----:B---3--:R0:W-:Y:S04]  /*7b6c0*/  STL [R1+0x33a0], R7 ;  /* 0x0033a00701007387 */ /* 0x0081e80000100800 */
[----:B------:R1:W-:Y:S04]  /*7b6d0*/  STL [R1+0x32b0], R27 ;  /* 0x0032b01b01007387 */ /* 0x0003e80000100800 */
        /* <DEDUP_REMOVED lines=28> */
[----:B------:R0:W-:Y:S04]  /*7b8a0*/  STL [R1+0x32c4], R29 ;  /* 0x0032c41d01007387 */ /* 0x0001e80000100800 */
[----:B-1----:R-:W2:Y:S04]  /*7b8b0*/  LDL.LU R27, [R1+0x3344] ;  /* 0x00334400011b7983 */ /* 0x002ea80000300800 */
[----:B0-----:R-:W2:Y:S04]  /*7b8c0*/  LDL.LU R28, [R1+0x3340] ;  /* 0x00334000011c7983 */ /* 0x001ea80000300800 */
[----:B------:R-:W2:Y:S01]  /*7b8d0*/  LDL.LU R29, [R1+0x3350] ;  /* 0x00335000011d7983 */ /* 0x000ea20000300800 */
        /* <DEDUP_REMOVED lines=10> */
[----:B---3--:R-:W-:-:S05]  /*7b980*/  IADD3.X R7, R7, UR4, RZ, P3, !PT ;  /* 0x0000000407077c10 */ /* 0x008fca0009ffe4ff */
[----:B------:R0:W-:Y:S04]  /*7b990*/  STL [R1+0x32c0], R7 ;  /* 0x0032c00701007387 */ /* 0x0001e80000100800 */
[----:B0-----:R-:W3:Y:S01]  /*7b9a0*/  LDL.LU R7, [R1+0x339c] ;  /* 0x00339c0001077983 */ /* 0x001ee20000300800 */
[----:B------:R-:W-:Y:S02]  /*7b9b0*/  IADD3 R16, P3, R16, UR10, RZ ;  /* 0x0000000a10107c10 */ /* 0x000fe4000ff7e0ff */
[----:B------:R-:W-:Y:S02]  /*7b9c0*/  IADD3 R14, P0, R14, UR10, RZ ;  /* 0x0000000a0e0e7c10 */ /* 0x000fe4000ff1e0ff */
[----:B------:R-:W-:Y:S01]  /*7b9d0*/  IADD3.X R15, R15, UR4, RZ, P1, !PT ;  /* 0x000000040f0f7c10 */ /* 0x000fe20008ffe4ff */
[----:B------:R1:W-:Y:S01]  /*7b9e0*/  STL [R1+0x3338], R16 ;  /* 0x0033381001007387 */ /* 0x0003e20000100800 */
[----:B------:R-:W-:-:S02]  /*7b9f0*/  IADD3 R2, P1, R2, UR10, RZ ;  /* 0x0000000a02027c10 */ /* 0x000fc4000ff3e0ff */
[----:B------:R-:W-:Y:S01]  /*7ba00*/  IADD3.X R3, R3, UR4, RZ, P2, !PT ;  /* 0x0000000403037c10 */ /* 0x000fe200097fe4ff */
[----:B------:R1:W-:Y:S01]  /*7ba10*/  STL [R1+0x32d4], R17 ;  /* 0x0032d41101007387 */ /* 0x0003e20000100800 */
[----:B------:R-:W-:Y:S02]  /*7ba20*/  IADD3 R8, P2, R8, UR10, RZ ;  /* 0x0000000a08087c10 */ /* 0x000fe4000ff5e0ff */
[----:B------:R-:W-:Y:S01]  /*7ba30*/  IADD3.X R9, R9, UR4, RZ, P3, !PT ;  /* 0x0000000409097c10 */ /* 0x000fe20009ffe4ff */
[----:B------:R1:W-:Y:S01]  /*7ba40*/  STL [R1+0x333c], R18 ;  /* 0x00333c1201007387 */ /* 0x0003e20000100800 */
[----:B------:R-:W-:Y:S02]  /*7ba50*/  IADD3 R10, P3, R10, UR10, RZ ;  /* 0x0000000a0a0a7c10 */ /* 0x000fe4000ff7e0ff */
[----:B------:R-:W-:Y:S01]  /*7ba60*/  IADD3.X R11, R11, UR4, RZ, P4, !PT ;  /* 0x000000040b0b7c10 */ /* 0x000fe2000a7fe4ff */
[----:B------:R1:W-:Y:S01]  /*7ba70*/  STL [R1+0x32d0], R19 ;  /* 0x0032d01301007387 */ /* 0x0003e20000100800 */
[----:B------:R-:W-:-:S02]  /*7ba80*/  IADD3 R20, P4, R20, UR10, RZ ;  /* 0x0000000a14147c10 */ /* 0x000fc4000ff9e0ff */
[----:B--2---:R-:W-:Y:S01]  /*7ba90*/  IADD3.X R21, R21, UR4, RZ, P5, !PT ;  /* 0x0000000415157c10 */ /* 0x004fe2000affe4ff */
[----:B------:R1:W-:Y:S01]  /*7baa0*/  STL [R1+0x3348], R4 ;  /* 0x0033480401007387 */ /* 0x0003e20000100800 */
[----:B------:R-:W-:Y:S02]  /*7bab0*/  IADD3 R22, P5, R22, UR10, RZ ;  /* 0x0000000a16167c10 */ /* 0x000fe4000ffbe0ff */
[----:B------:R-:W-:Y:S01]  /*7bac0*/  IADD3.X R23, R23, UR4, RZ, P6, !PT ;  /* 0x0000000417177c10 */ /* 0x000fe2000b7fe4ff */
[----:B------:R1:W-:Y:S01]  /*7bad0*/  STL [R1+0x32e4], R5 ;  /* 0x0032e40501007387 */ /* 0x0003e20000100800 */
[----:B------:R-:W-:Y:S02]  /*7bae0*/  IADD3 R0, P6, R0, UR10, RZ ;  /* 0x0000000a00007c10 */ /* 0x000fe4000ffde0ff */
[----:B------:R-:W-:Y:S01]  /*7baf0*/  IADD3.X R6, R6, UR4, RZ, P0, !PT ;  /* 0x0000000406067c10 */ /* 0x000fe200087fe4ff */
[----:B------:R1:W-:Y:S01]  /*7bb00*/  STL [R1+0x334c], R12 ;  /* 0x00334c0c01007387 */ /* 0x0003e20000100800 */
[----:B------:R-:W-:-:S02]  /*7bb10*/  IADD3.X R24, R24, UR4, RZ, P1, !PT ;  /* 0x0000000418187c10 */ /* 0x000fc40008ffe4ff */
[----:B------:R-:W-:Y:S01]  /*7bb20*/  IADD3.X R25, R25, UR4, RZ, P2, !PT ;  /* 0x0000000419197c10 */ /* 0x000fe200097fe4ff */
[----:B------:R1:W-:Y:S01]  /*7bb30*/  STL [R1+0x32e0], R13 ;  /* 0x0032e00d01007387 */ /* 0x0003e20000100800 */
[----:B------:R-:W-:Y:S02]  /*7bb40*/  IADD3.X R26, R26, UR4, RZ, P3, !PT ;  /* 0x000000041a1a7c10 */ /* 0x000fe40009ffe4ff */
[----:B------:R-:W-:Y:S01]  /*7bb50*/  IADD3.X R29, R29, UR4, RZ, P6, !PT ;  /* 0x000000041d1d7c10 */ /* 0x000fe2000b7fe4ff */
[----:B------:R1:W-:Y:S01]  /*7bb60*/  STL [R1+0x3358], R14 ;  /* 0x0033580e01007387 */ /* 0x0003e20000100800 */
[----:B------:R-:W-:Y:S02]  /*7bb70*/  IADD3.X R27, R27, UR4, RZ, P4, !PT ;  /* 0x000000041b1b7c10 */ /* 0x000fe4000a7fe4ff */
[----:B------:R-:W-:Y:S01]  /*7bb80*/  IADD3.X R28, R28, UR4, RZ, P5, !PT ;  /* 0x000000041c1c7c10 */ /* 0x000fe2000affe4ff */
[----:B------:R1:W-:Y:S04]  /*7bb90*/  STL [R1+0x32f4], R15 ;  /* 0x0032f40f01007387 */ /* 0x0003e80000100800 */
        /* <DEDUP_REMOVED lines=17> */
[----:B------:R1:W-:Y:S01]  /*7bcb0*/  STL [R1+0x3340], R28 ;  /* 0x0033401c01007387 */ /* 0x0003e20000100800 */
[----:B---3--:R-:W-:-:S13]  /*7bcc0*/  ISETP.NE.U32.AND P0, PT, R7, UR5, PT ;  /* 0x0000000507007c0c */ /* 0x008fda000bf05070 */
[----:B-1----:R-:W-:Y:S05]  /*7bcd0*/  @P0 BRA `(.L_x_1) ;  /* 0xfffff99000940947 */ /* 0x002fea000383ffff */
.L_x_0:
[----:B--2---:R-:W2:Y:S01]  /*7bce0*/  LDL.LU R29, [R1+0x68c] ;  /* 0x00068c00011d7983 */ /* 0x004ea20000300800 */
[----:B------:R-:W-:Y:S01]  /*7bcf0*/  ULDC.64 UR12, c[0x0][0x228] ;  /* 0x00008a00000c7ab9 */ /* 0x000fe20000000a00 */
[----:B------:R-:W0:Y:S01]  /*7bd00*/  S2UR UR5, SR_CgaCtaId ;  /* 0x00000000000579c3 */ /* 0x000e220000008800 */
[----:B------:R-:W-:Y:S01]  /*7bd10*/  UMOV UR4, 0x400 ;  /* 0x0000040000047882 */ /* 0x000fe20000000000 */
[----:B------:R-:W-:Y:S01]  /*7bd20*/  ULDC.64 UR18, c[0x0][0x220] ;  /* 0x0000880000127ab9 */ /* 0x000fe20000000a00 */
[----:B------:R-:W-:Y:S01]  /*7bd30*/  ULDC UR9, c[0x0][0x248] ;  /* 0x0000920000097ab9 */ /* 0x000fe20000000800 */
[----:B------:R-:W-:Y:S01]  /*7bd40*/  ULDC.64 UR10, c[0x0][0x228] ;  /* 0x00008a00000a7ab9 */ /* 0x000fe20000000a00 */
[----:B------:R-:W-:Y:S01]  /*7bd50*/  ULDC.64 UR26, c[0x0][0x228] ;  /* 0x00008a00001a7ab9 */ /* 0x000fe20000000a00 */
[----:B------:R-:W-:Y:S01]  /*7bd60*/  ULDC.64 UR28, c[0x0][0x228] ;  /* 0x00008a00001c7ab9 */ /* 0x000fe20000000a00 */
[----:B------:R-:W-:Y:S01]  /*7bd70*/  ULDC.64 UR16, c[0x0][0x228] ;  /* 0x00008a0000107ab9 */ /* 0x000fe20000000a00 */
[----:B------:R-:W-:Y:S01]  /*7bd80*/  ULDC.64 UR14, c[0x0][0x228] ;  /* 0x00008a00000e7ab9 */ /* 0x000fe20000000a00 */
[----:B------:R-:W-:Y:S01]  /*7bd90*/  ULDC.64 UR24, c[0x0][0x228] ;  /* 0x00008a0000187ab9 */ /* 0x000fe20000000a00 */
[----:B------:R-:W-:Y:S01]  /*7bda0*/  ULDC.64 UR22, c[0x0][0x228] ;  /* 0x00008a0000167ab9 */ /* 0x000fe20000000a00 */
[----:B------:R-:W-:Y:S01]  /*7bdb0*/  ULDC.64 UR20, c[0x0][0x228] ;  /* 0x00008a0000147ab9 */ /* 0x000fe20000000a00 */
[----:B------:R-:W-:Y:S06]  /*7bdc0*/  BAR.SYNC.DEFER_BLOCKING 0x0 ;  /* 0x0000000000007b1d */ /* 0x000fec0000010000 */
[----:B--2---:R1:W-:Y:S04]  /*7bdd0*/  STL [R1+0x34d4], R29 ;  /* 0x0034d41d01007387 */ /* 0x0043e80000100800 */
[----:B-1----:R-:W2:Y:S04]  /*7bde0*/  LDL.LU R29, [R1+0x684] ;  /* 0x00068400011d7983 */ /* 0x002ea80000300800 */
[----:B--2---:R1:W-:Y:S04]  /*7bdf0*/  STL [R1+0x34dc], R29 ;  /* 0x0034dc1d01007387 */ /* 0x0043e80000100800 */
[----:B-1----:R-:W2:Y:S04]  /*7be00*/  LDL.LU R29, [R1+0x71c] ;  /* 0x00071c00011d7983 */ /* 0x002ea80000300800 */
[----:B--2---:R1:W-:Y:S04]  /*7be10*/  STL [R1+0x34e4], R29 ;  /* 0x0034e41d01007387 */ /* 0x0043e80000100800 */
[----:B-1----:R-:W2:Y:S04]  /*7be20*/  LDL.LU R29, [R1+0x714] ;  /* 0x00071400011d7983 */ /* 0x002ea80000300800 */
[----:B------:R-:W3:Y:S04]  /*7be30*/  LDL.LU R28, [R1+0x700] ;  /* 0x00070000011c7983 */ /* 0x000ee80000300800 */
[----:B---3--:R1:W-:Y:S04]  /*7be40*/  STL [R1+0x34d0], R28 ;  /* 0x0034d01c01007387 */ /* 0x0083e80000100800 */
[----:B-1----:R-:W3:Y:S04]  /*7be50*/  LDL.LU R28, [R1+0x688] ;  /* 0x00068800011c7983 */ /* 0x002ee80000300800 */
[----:B---3--:R1:W-:Y:S04]  /*7be60*/  STL [R1+0x34d8], R28 ;  /* 0x0034d81c01007387 */ /* 0x0083e80000100800 */
[----:B-1----:R-:W3:Y:S04]  /*7be70*/  LDL.LU R28, [R1+0x680] ;  /* 0x00068000011c7983 */ /* 0x002ee80000300800 */
[----:B---3--:R1:W-:Y:S04]  /*7be80*/  STL [R1+0x34e0], R28 ;  /* 0x0034e01c01007387 */ /* 0x0083e80000100800 */
[----:B-1----:R-:W3:Y:S04]  /*7be90*/  LDL.LU R28, [R1+0x718] ;  /* 0x00071800011c7983 */ /* 0x002ee80000300800 */
[----:B---3--:R1:W-:Y:S04]  /*7bea0*/  STL [R1+0x34e8], R28 ;  /* 0x0034e81c01007387 */ /* 0x0083e80000100800 */
[----:B-1----:R-:W2:Y:S04]  /*7beb0*/  LDL.LU R28, [R1+0x710] ;  /* 0x00071000011c7983 */ /* 0x002ea80000300800 */
        /* <DEDUP_REMOVED lines=27> */
[----:B--2---:R-:W-:-:S03]  /*7c070*/  F2FP.SATFINITE.E4M3.F32.PACK_AB_MERGE_C R29, R29, R28, RZ ;  /* 0x0000001c1d1d723e */ /* 0x004fc600048070ff */
[----:B------:R-:W2:Y:S04]  /*7c080*/  LDL.LU R28, [R1+0x34e8] ;  /* 0x0034e800011c7983 */ /* 0x000ea80000300800 */
[----:B------:R1:W-:Y:S04]  /*7c090*/  STL [R1+0x18], R29 ;  /* 0x0000181d01007387 */ /* 0x0003e80000100800 */
[----:B-1----:R-:W2:Y:S02]  /*7c0a0*/  LDL.LU R29, [R1+0x34e4] ;  /* 0x0034e400011d7983 */ /* 0x002ea40000300800 */
[----:B--2---:R-:W-:-:S02]  /*7c0b0*/  F2FP.SATFINITE.E4M3.F32.PACK_AB_MERGE_C R29, R29, R28, RZ ;  /* 0x0000001c1d1d723e */ /* 0x004fc400048070ff */
        /* <DEDUP_REMOVED lines=8> */
[----:B------:R-:W2:Y:S01]  /*7c140*/  LDL.LU R28, [R1+0x34d0] ;  /* 0x0034d000011c7983 */ /* 0x000ea20000300800 */
[----:B----4-:R-:W-:Y:S02]  /*7c150*/  F2FP.SATFINITE.E4M3.F32.PACK_AB_MERGE_C R25, R25, R26, RZ ;  /* 0x0000001a1919723e */ /* 0x010fe400048070ff */
[----:B-----5:R-:W-:Y:S01]  /*7c160*/  F2FP.SATFINITE.E4M3.F32.PACK_AB_MERGE_C R23, R23, R24, RZ ;  /* 0x000000181717723e */ /* 0x020fe200048070ff */
[----:B------:R1:W-:Y:S01]  /*7c170*/  STL [R1+0x58], R29 ;  /* 0x0000581d01007387 */ /* 0x0003e20000100800 */
[----:B---3--:R-:W-:Y:S02]  /*7c180*/  F2FP.SATFINITE.E4M3.F32.PACK_AB_MERGE_C R20, R19, R20, RZ ;  /* 0x000000141314723e */ /* 0x008fe400048070ff */
[----:B------:R-:W-:Y:S02]  /*7c190*/  F2FP.SATFINITE.E4M3.F32.PACK_AB_MERGE_C R21, R21, R22, RZ ;  /* 0x000000161515723e */ /* 0x000fe400048070ff */
[----:B------:R-:W-:Y:S02]  /*7c1a0*/  F2FP.SATFINITE.E4M3.F32.PACK_AB_MERGE_C R19, R17, R18, RZ ;  /* 0x000000121113723e */ /* 0x000fe400048070ff */
[----:B------:R-:W-:-:S02]  /*7c1b0*/  F2FP.SATFINITE.E4M3.F32.PACK_AB_MERGE_C R15, R15, R16, RZ ;  /* 0x000000100f0f723e */ /* 0x000fc400048070ff */
[----:B------:R-:W-:Y:S02]  /*7c1c0*/  F2FP.SATFINITE.E4M3.F32.PACK_AB_MERGE_C R18, R11, R12, RZ ;  /* 0x0000000c0b12723e */ /* 0x000fe400048070ff */
[----:B------:R-:W-:Y:S02]  /*7c1d0*/  F2FP.SATFINITE.E4M3.F32.PACK_AB_MERGE_C R13, R13, R14, RZ ;  /* 0x0000000e0d0d723e */ /* 0x000fe400048070ff */
[----:B-1----:R-:W-:Y:S02]  /*7c1e0*/  F2FP.SATFINITE.E4M3.F32.PACK_AB_MERGE_C R29, R9, R10, RZ ;  /* 0x0000000a091d723e */ /* 0x002fe400048070ff */
[----:B------:R-:W-:Y:S02]  /*7c1f0*/  F2FP.SATFINITE.E4M3.F32.PACK_AB_MERGE_C R7, R7, R8, RZ ;  /* 0x000000080707723e */ /* 0x000fe400048070ff */
[----:B------:R-:W-:Y:S02]  /*7c200*/  F2FP.SATFINITE.E4M3.F32.PACK_AB_MERGE_C R17, R3, R4, RZ ;  /* 0x000000040311723e */ /* 0x000fe400048070ff */
[----:B------:R-:W-:-:S02]  /*7c210*/  F2FP.SATFINITE.E4M3.F32.PACK_AB_MERGE_C R5, R5, R6, RZ ;  /* 0x000000060505723e */ /* 0x000fc400048070ff */
[----:B------:R-:W-:Y:S02]  /*7c220*/  F2FP.SATFINITE.E4M3.F32.PACK_AB_MERGE_C R16, R0, R2, RZ ;  /* 0x000000020010723e */ /* 0x000fe400048070ff */
[----:B--2---:R-:W-:-:S05]  /*7c230*/  F2FP.SATFINITE.E4M3.F32.PACK_AB_MERGE_C R27, R27, R28, RZ ;  /* 0x0000001c1b1b723e */ /* 0x004fca00048070ff */
[----:B------:R-:W-:Y:S04]  /*7c240*/  STL [R1], R27 ;  /* 0x0000001b01007387 */ /* 0x000fe80000100800 */
        /* <DEDUP_REMOVED lines=39> */
[----:B------:R-:W4:Y:S04]  /*7c4c0*/  LDL.LU R29, [R1+0x6dc] ;  /* 0x0006dc00011d7983 */ /* 0x000f280000300800 */
[----:B----4-:R1:W-:Y:S04]  /*7c4d0*/  STL [R1+0x3494], R29 ;  /* 0x0034941d01007387 */ /* 0x0103e80000100800 */
[----:B-1----:R-:W4:Y:S04]  /*7c4e0*/  LDL.LU R29, [R1+0x620] ;  /* 0x00062000011d7983 */ /* 0x002f280000300800 */
[----:B----4-:R1:W-:Y:S04]  /*7c4f0*/  STL [R1+0x349c], R29 ;  /* 0x00349c1d01007387 */ /* 0x0103e80000100800 */
[----:B-1----:R-:W4:Y:S04]  /*7c500*/  LDL.LU R29, [R1+0x748] ;  /* 0x00074800011d7983 */ /* 0x002f280000300800 */
[----:B----4-:R1:W-:Y:S04]  /*7c510*/  STL [R1+0x34a4], R29 ;  /* 0x0034a41d01007387 */ /* 0x0103e80000100800 */
[----:B-1----:R-:W4:Y:S04]  /*7c520*/  LDL.LU R29, [R1+0x740] ;  /* 0x00074000011d7983 */ /* 0x002f280000300800 */
[----:B----4-:R1:W-:Y:S04]  /*7c530*/  STL [R1+0x34ac], R29 ;  /* 0x0034ac1d01007387 */ /* 0x0103e80000100800 */
[----:B-1----:R-:W4:Y:S01]  /*7c540*/  LDL.LU R29, [R1+0x638] ;  /* 0x00063800011d7983 */ /* 0x002f220000300800 */
[----:B--2---:R-:W-:-:S03]  /*7c550*/  F2FP.SATFINITE.E4M3.F32.PACK_AB_MERGE_C R15, R15, R24, RZ ;  /* 0x000000180f0f723e */ /* 0x004fc600048070ff */
[----:B----4-:R1:W-:Y:S04]  /*7c560*/  STL [R1+0x34b4], R29 ;  /* 0x0034b41d01007387 */ /* 0x0103e80000100800 */
[----:B-1----:R-:W2:Y:S04]  /*7c570*/  LDL.LU R29, [R1+0x630] ;  /* 0x00063000011d7983 */ /* 0x002ea80000300800 */
        /* <DEDUP_REMOVED lines=25> */
[----:B-1----:R-:W4:Y:S04]  /*7c710*/  LDL.LU R16, [R1+0x6d4] ;  /* 0x0006d40001107983 */ /* 0x002f280000300800 */
[----:B------:R-:W3:Y:S04]  /*7c720*/  LDL.LU R24, [R1+0x34cc] ;  /* 0x0034cc0001187983 */ /* 0x000ee80000300800 */
[----:B------:R1:W-:Y:S04]  /*7c730*/  STL [R1+0x28], R15 ;  /* 0x0000280f01007387 */ /* 0x0003e80000100800 */
[----:B-1----:R-:W3:Y:S02]  /*7c740*/  LDL.LU R15, [R1+0x34c8] ;  /* 0x0034c800010f7983 */ /* 0x002ee40000300800 */
[----:B---3--:R-:W-:-:S02]  /*7c750*/  F2FP.SATFINITE.E4M3.F32.PACK_AB_MERGE_C R15, R15, R24, RZ ;  /* 0x000000180f0f723e */ /* 0x008fc400048070ff */
[----:B------:R-:W3:Y:S04]  /*7c760*/  LDL.LU R24, [R1+0x34c4] ;  /* 0x0034c40001187983 */ /* 0x000ee80000300800 */
[----:B------:R1:W-:Y:S04]  /*7c770*/  STL [R1+0x24], R15 ;  /* 0x0000240f01007387 */ /* 0x0003e80000100800 */
[----:B-1----:R-:W3:Y:S02]  /*7c780*/  LDL.LU R15, [R1+0x34c0] ;  /* 0x0034c000010f7983 */ /* 0x002ee40000300800 */
[----:B---3--:R-:W-:-:S02]  /*7c790*/  F2FP.SATFINITE.E4M3.F32.PACK_AB_MERGE_C R15, R15, R24, RZ ;  /* 0x000000180f0f723e */ /* 0x008fc400048070ff */
[----:B------:R-:W3:Y:S04]  /*7c7a0*/  LDL.LU R24, [R1+0x34bc] ;  /* 0x0034bc0001187983 */ /* 0x000ee80000300800 */
[----:B------:R1:W-:Y:S04]  /*7c7b0*/  STL [R1+0x343c], R15 ;  /* 0x00343c0f01007387 */ /* 0x0003e80000100800 */
[----:B-1----:R-:W4:Y:S01]  /*7c7c0*/  LDL.LU R15, [R1+0x6d0] ;  /* 0x0006d000010f7983 */ /* 0x002f220000300800 */
[----:B---3--:R-:W-:-:S03]  /*7c7d0*/  F2FP.SATFINITE.E4M3.F32.PACK_AB_MERGE_C R24, R24, R17, RZ ;  /* 0x000000111818723e */ /* 0x008fc600048070ff */
[----:B------:R-:W2:Y:S04]  /*7c7e0*/  LDL.LU R17, [R1+0x34b8] ;  /* 0x0034b80001117983 */ /* 0x000ea80000300800 */
[----:B------:R1:W-:Y:S04]  /*7c7f0*/  STL [R1+0x3440], R24 ;  /* 0x0034401801007387 */ /* 0x0003e80000100800 */
[----:B-1----:R-:W3:Y:S01]  /*7c800*/  LDL.LU R24, [R1+0x62c] ;  /* 0x00062c0001187983 */ /* 0x002ee20000300800 */
        /* <DEDUP_REMOVED lines=19> */
[----:B-1----:R-:W3:Y:S01]  /*7c940*/  LDL.LU R17, [R1+0x3490] ;  /* 0x0034900001117983 */ /* 0x002ee20000300800 */
[----:B----4-:R-:W-:Y:S02]  /*7c950*/  F2FP.SATFINITE.E4M3.F32.PACK_AB_MERGE_C R15, R16, R15, RZ ;  /* 0x0000000f100f723e */ /* 0x010fe400048070ff */
[----:B---3--:R-:W-:-:S02]  /*7c960*/  F2FP.SATFINITE.E4M3.F32.PACK_AB_MERGE_C R24, R24, R17, RZ ;  /* 0x000000111818723e */ /* 0x008fc400048070ff */
[----:B------:R-:W2:Y:S01]  /*7c970*/  LDL.LU R17, [R1+0x348c] ;  /* 0x00348c0001117983 */ /* 0x000ea20000300800 */
[----:B------:R-:W-:Y:S02]  /*7c980*/  F2FP.SATFINITE.E4M3.F32.PACK_AB_MERGE_C R16, R19, R18, RZ ;  /* 0x000000121310723e */ /* 0x000fe400048070ff */
[----:B-----5:R-:W-:Y:S01]  /*7c990*/  F2FP.SATFINITE.E4M3.F32.PACK_AB_MERGE_C R22, R22, R27, RZ ;  /* 0x0000001b1616723e */ /* 0x020fe200048070ff */
[----:B------:R-:W-:Y:S01]  /*7c9a0*/  STL [R1+0x12c], R24 ;  /* 0x00012c1801007387 */ /* 0x000fe20000100800 */
[----:B------:R-:W-:Y:S02]  /*7c9b0*/  F2FP.SATFINITE.E4M3.F32.PACK_AB_MERGE_C R21, R21, R26, RZ ;  /* 0x0000001a1515723e */ /* 0x000fe400048070ff */
[----:B------:R-:W-:Y:S01]  /*7c9c0*/  F2FP.SATFINITE.E4M3.F32.PACK_AB_MERGE_C R13, R13, R14, RZ ;  /* 0x0000000e0d0d723e */ /* 0x000fe200048070ff */
[----:B------:R1:W-:Y:S01]  /*7c9d0*/  STL [R1+0xd0], R15 ;  /* 0x0000d00f01007387 */ /* 0x0003e20000100800 */
[----:B------:R-:W-:Y:S02]  /*7c9e0*/  F2FP.SATFINITE.E4M3.F32.PACK_AB_MERGE_C R26, R9, R10, RZ ;  /* 0x0000000a091a723e */ /* 0x000fe400048070ff */
[----:B------:R-:W-:-:S02]  /*7c9f0*/  F2FP.SATFINITE.E4M3.F32.PACK_AB_MERGE_C R7, R7, R8, RZ ;  /* 0x000000080707723e */ /* 0x000fc400048070ff */
[----:B------:R-:W-:Y:S02]  /*7ca00*/  F2FP.SATFINITE.E4M3.F32.PACK_AB_MERGE_C R14, R3, R4, RZ ;  /* 0x00000004030e723e */ /* 0x000fe400048070ff */
[----:B------:R-:W-:Y:S02]  /*7ca10*/  F2FP.SATFINITE.E4M3.F32.PACK_AB_MERGE_C R5, R5, R6, RZ ;  /* 0x000000060505723e */ /* 0x000fe400048070ff */
[----:B------:R-:W-:Y:S02]  /*7ca20*/  F2FP.SATFINITE.E4M3.F32.PACK_AB_MERGE_C R10, R0, R2, RZ ;  /* 0x00000002000a723e */ /* 0x000fe400048070ff */
[----:B-1----:R-:W-:Y:S02]  /*7ca30*/  F2FP.SATFINITE.E4M3.F32.PACK_AB_MERGE_C R15, R28, R20, RZ ;  /* 0x000000141c0f723e */ /* 0x002fe400048070ff */
[----:B------:R-:W-:Y:S02]  /*7ca40*/  F2FP.SATFINITE.E4M3.F32.PACK_AB_MERGE_C R28, R11, R12, RZ ;  /* 0x0000000c0b1c723e */ /* 0x000fe400048070ff */
[----:B--2---:R-:W-:-:S05]  /*7ca50*/  F2FP.SATFINITE.E4M3.F32.PACK_AB_MERGE_C R17, R29, R17, RZ ;  /* 0x000000111d11723e */ /* 0x004fca00048070ff */
[----:B------:R-:W-:Y:S04]  /*7ca60*/  STL [R1+0xcc], R17 ;  /* 0x0000cc1101007387 */ /* 0x000fe80000100800 */
[----:B------:R-:W-:Y:S04]  /*7ca70*/  STL [R1+0x128], R16 ;  /* 0x0001281001007387 */ /* 0x000fe80000100800 */
[----:B------:R-:W-:Y:S04]  /*7ca80*/  STL [R1+0x3444], R22 ;  /* 0x0034441601007387 */ /* 0x000fe80000100800 */
[----:B------:R1:W-:Y:S04]  /*7ca90*/  STL [R1+0x124], R15 ;  /* 0x0001240f01007387 */ /* 0x0003e80000100800 */
[----:B------:R-:W-:Y:S01]  /*7caa0*/  STL [R1+0x3448], R21 ;  /* 0x0034481501007387 */ /* 0x000fe20000100800 */
[----:B-1----:R-:W-:-:S05]  /*7cab0*/  F2FP.SATFINITE.E4M3.F32.PACK_AB_MERGE_C R15, R23, R25, RZ ;  /* 0x00000019170f723e */ /* 0x002fca00048070ff */
[----:B------:R-:W-:Y:S04]  /*7cac0*/  STL [R1+0xc], R15 ;  /* 0x00000c0f01007387 */ /* 0x000fe80000100800 */
[----:B------:R-:W-:Y:S04]  /*7cad0*/  STL [R1+0x344c], R28 ;  /* 0x00344c1c01007387 */ /* 0x000fe80000100800 */
[----:B------:R-:W-:Y:S04]  /*7cae0*/  STL [R1+0x4], R13 ;  /* 0x0000040d01007387 */ /* 0x000fe80000100800 */
[----:B------:R-:W-:Y:S04]  /*7caf0*/  STL [R1+0x3450], R26 ;  /* 0x0034501a01007387 */ /* 0x000fe80000100800 */
[----:B------:R-:W-:Y:S04]  /*7cb00*/  STL [R1+0x10], R7 ;  /* 0x0000100701007387 */ /* 0x000fe80000100800 */
[----:B------:R-:W-:Y:S04]  /*7cb10*/  STL [R1+0x3454], R14 ;  /* 0x0034540e01007387 */ /* 0x000fe80000100800 */
[----:B------:R-:W-:Y:S04]  /*7cb20*/  STL [R1+0x8], R5 ;  /* 0x0000080501007387 */ /* 0x000fe80000100800 */
[----:B------:R-:W2:Y:S04]  /*7cb30*/  LDL.LU R27, [R1+0x164] ;  /* 0x00016400011b7983 */ /* 0x000ea80000300800 */
[----:B------:R-:W3:Y:S04]  /*7cb40*/  LDL.LU R25, [R1+0x16c] ;  /* 0x00016c0001197983 */ /* 0x000ee80000300800 */
[----:B---3--:R1:W-:Y:S04]  /*7cb50*/  STL [R1+0x3488], R25 ;  /* 0x0034881901007387 */ /* 0x0083e80000100800 */
[----:B-1----:R-:W2:Y:S04]  /*7cb60*/  LDL.LU R25, [R1+0x160] ;  /* 0x0001600001197983 */ /* 0x002ea80000300800 */
[----:B------:R-:W3:Y:S04]  /*7cb70*/  LDL.LU R0, [R1+0x6b4] ;  /* 0x0006b40001007983 */ /* 0x000ee80000300800 */
[----:B---3--:R1:W-:Y:S04]  /*7cb80*/  STL [R1+0x3484], R0 ;  /* 0x0034840001007387 */ /* 0x0083e80000100800 */
[----:B-1----:R-:W3:Y:S04]  /*7cb90*/  LDL.LU R0, [R1+0x168] ;  /* 0x0001680001007983 */ /* 0x002ee80000300800 */
[----:B------:R-:W4:Y:S04]  /*7cba0*/  LDL.LU R2, [R1+0x6bc] ;  /* 0x0006bc0001027983 */ /* 0x000f280000300800 */
[----:B----4-:R1:W-:Y:S04]  /*7cbb0*/  STL [R1+0x3480], R2 ;  /* 0x0034800201007387 */ /* 0x0103e80000100800 */
[----:B-1----:R-:W4:Y:S04]  /*7cbc0*/  LDL.LU R2, [R1+0x6b0] ;  /* 0x0006b00001027983 */ /* 0x002f280000300800 */
[----:B------:R-:W5:Y:S04]  /*7cbd0*/  LDL.LU R23, [R1+0x154] ;  /* 0x0001540001177983 */ /* 0x000f680000300800 */
[----:B-----5:R1:W-:Y:S04]  /*7cbe0*/  STL [R1+0x347c], R23 ;  /* 0x00347c1701007387 */ /* 0x0203e80000100800 */
[----:B-1----:R-:W5:Y:S04]  /*7cbf0*/  LDL.LU R23, [R1+0x6b8] ;  /* 0x0006b80001177983 */ /* 0x002f680000300800 */
[----:B------:R-:W2:Y:S04]  /*7cc00*/  LDL.LU R3, [R1+0x15c] ;  /* 0x00015c0001037983 */ /* 0x000ea80000300800 */
[----:B--2---:R1:W-:Y:S04]  /*7cc10*/  STL [R1+0x3478], R3 ;  /* 0x0034780301007387 */ /* 0x0043e80000100800 */
        /* <DEDUP_REMOVED lines=13> */
[----:B------:R-:W2:Y:S04]  /*7ccf0*/  LDL.LU R8, [R1+0x774] ;  /* 0x0007740001087983 */ /* 0x000ea80000300800 */
[----:B------:R-:W3:Y:S04]  /*7cd00*/  LDL.LU R9, [R1+0x77c] ;  /* 0x00077c0001097983 */ /* 0x000ee80000300800 */
[----:B---3--:R1:W-:Y:S04]  /*7cd10*/  STL [R1+0x3464], R9 ;  /* 0x0034640901007387 */ /* 0x0083e80000100800 */
[----:B-1----:R-:W3:Y:S04]  /*7cd20*/  LDL.LU R9, [R1+0x770] ;  /* 0x0007700001097983 */ /* 0x002ee80000300800 */
[----:B------:R-:W4:Y:S04]  /*7cd30*/  LDL.LU R11, [R1+0xf4] ;  /* 0x0000f400010b7983 */ /* 0x000f280000300800 */
[----:B----4-:R1:W-:Y:S04]  /*7cd40*/  STL [R1+0x3460], R11 ;  /* 0x0034600b01007387 */ /* 0x0103e80000100800 */
[----:B-1----:R-:W4:Y:S04]  /*7cd50*/  LDL.LU R11, [R1+0x778] ;  /* 0x00077800010b7983 */ /* 0x002f280000300800 */
[----:B------:R1:W-:Y:S04]  /*7cd60*/  STL [R1+0x3458], R10 ;  /* 0x0034580a01007387 */ /* 0x0003e80000100800 */
[----:B-1----:R-:W5:Y:S01]  /*7cd70*/  LDL.LU R10, [R1+0xf8] ;  /* 0x0000f800010a7983 */ /* 0x002f620000300800 */
[----:B------:R-:W-:-:S03]  /*7cd80*/  F2FP.SATFINITE.E4M3.F32.PACK_AB_MERGE_C R27, R27, R25, RZ ;  /* 0x000000191b1b723e */ /* 0x000fc600048070ff */
[----:B-----5:R1:W-:Y:S04]  /*7cd90*/  STL [R1+0x345c], R10 ;  /* 0x00345c0a01007387 */ /* 0x0203e80000100800 */
[----:B-1----:R-:W5:Y:S04]  /*7cda0*/  LDL.LU R10, [R1+0xf0] ;  /* 0x0000f000010a7983 */ /* 0x002f680000300800 */
        /* <DEDUP_REMOVED lines=16> */
[----:B------:R1:W-:Y:S04]  /*7ceb0*/  STL [R1+0x3418], R27 ;  /* 0x0034181b01007387 */ /* 0x0003e80000100800 */
[----:B-1----:R-:W5:Y:S01]  /*7cec0*/  LDL.LU R27, [R1+0xe4] ;  /* 0x0000e400011b7983 */ /* 0x002f620000300800 */
[----:B--2---:R-:W-:-:S03]  /*7ced0*/  F2FP.SATFINITE.E4M3.F32.PACK_AB_MERGE_C R25, R25, R0, RZ ;  /* 0x000000001919723e */ /* 0x004fc600048070ff */
[----:B------:R-:W2:Y:S04]  /*7cee0*/  LDL.LU R0, [R1+0x3484] ;  /* 0x0034840001007983 */ /* 0x000ea80000300800 */
[----:B------:R1:W-:Y:S04]  /*7cef0*/  STL [R1+0x341c], R25 ;  /* 0x00341c1901007387 */ /* 0x0003e80000100800 */
[----:B-1----:R-:W5:Y:S01]  /*7cf00*/  LDL.LU R25, [R1] ;  /* 0x0000000001197983 */ /* 0x002f620000300800 */
[----:B--2---:R-:W-:-:S03]  /*7cf10*/  F2FP.SATFINITE.E4M3.F32.PACK_AB_MERGE_C R0, R0, R2, RZ ;  /* 0x000000020000723e */ /* 0x004fc600048070ff */
[----:B------:R-:W2:Y:S02]  /*7cf20*/  LDL.LU R2, [R1+0x3480] ;  /* 0x0034800001027983 */ /* 0x000ea40000300800 */
[----:B--2---:R-:W-:Y:S02]  /*7cf30*/  F2FP.SATFINITE.E4M3.F32.PACK_AB_MERGE_C R2, R2, R23, RZ ;  /* 0x000000170202723e */ /* 0x004fe400048070ff */
[----:B------:R-:W2:Y:S02]  /*7cf40*/  LDL.LU R23, [R1+0x347c] ;  /* 0x00347c0001177983 */ /* 0x000ea40000300800 */
[----:B--2---:R-:W-:Y:S02]  /*7cf50*/  F2FP.SATFINITE.E4M3.F32.PACK_AB_MERGE_C R23, R23, R3, RZ ;  /* 0x000000031717723e */ /* 0x004fe400048070ff */
[----:B------:R-:W2:Y:S04]  /*7cf60*/  LDL.LU R3, [R1+0x3478] ;  /* 0x0034780001037983 */ /* 0x000ea80000300800 */
[----:B------:R1:W-:Y:S04]  /*7cf70*/  STL [R1+0x340c], R23 ;  /* 0x00340c1701007387 */ /* 0x0003e80000100800 */
[----:B-1----:R-:W5:Y:S01]  /*7cf80*/  LDL.LU R23, [R1+0x18] ;  /* 0x0000180001177983 */ /* 0x002f620000300800 */
[----:B--2---:R-:W-:-:S03]  /*7cf90*/  F2FP.SATFINITE.E4M3.F32.PACK_AB_MERGE_C R3, R3, R4, RZ ;  /* 0x000000040303723e */ /* 0x004fc600048070ff */
[----:B------:R-:W2:Y:S04]  /*7cfa0*/  LDL.LU R4, [R1+0x3474] ;  /* 0x0034740001047983 */ /* 0x000ea80000300800 */
[----:B------:R1:W-:Y:S04]  /*7cfb0*/  STL [R1+0x3410], R3 ;  /* 0x0034100301007387 */ /* 0x0003e80000100800 */
[----:B-1----:R-:W5:Y:S01]  /*7cfc0*/  LDL.LU R3, [R1+0x14] ;  /* 0x0000140001037983 */ /* 0x002f620000300800 */
[----:B--2---:R-:W-:-:S03]  /*7cfd0*/  F2FP.SATFINITE.E4M3.F32.PACK_AB_MERGE_C R4, R4, R5, RZ ;  /* 0x000000050404723e */ /* 0x004fc600048070ff */
[----:B------:R-:W2:Y:S02]  /*7cfe0*/  LDL.LU R5, [R1+0x3470] ;  /* 0x0034700001057983 */ /* 0x000ea40000300800 */
[----:B--2---:R-:W-:Y:S02]  /*7cff0*/  F2FP.SATFINITE.E4M3.F32.PACK_AB_MERGE_C R5, R5, R6, RZ ;  /* 0x000000060505723e */ /* 0x004fe400048070ff */
[----:B------:R-:W2:Y:S02]  /*7d000*/  LDL.LU R6, [R1+0x346c] ;  /* 0x00346c0001067983 */ /* 0x000ea40000300800 */
[----:B--2---:R-:W-:Y:S02]  /*7d010*/  F2FP.SATFINITE.E4M3.F32.PACK_AB_MERGE_C R6, R6, R7, RZ ;  /* 0x000000070606723e */ /* 0x004fe400048070ff */
[----:B------:R-:W2:Y:S04]  /*7d020*/  LDL.LU R7, [R1+0x3468] ;  /* 0x0034680001077983 */ /* 0x000ea80000300800 */
[----:B------:R1:W-:Y:S04]  /*7d030*/  STL [R1+0x3420], R6 ;  /* 0x0034200601007387 */ /* 0x0003e80000100800 */
[----:B-1----:R-:W2:Y:S01]  /*7d040*/  LDL.LU R6, [R1+0x108] ;  /* 0x0001080001067983 */ /* 0x002ea20000300800 */
[----:B---3--:R-:W-:-:S02]  /*7d050*/  F2FP.SATFINITE.E4M3.F32.PACK_AB_MERGE_C R8, R8, R9, RZ ;  /* 0x000000090808723e */ /* 0x008fc400048070ff */
[----:B--2---:R-:W-:Y:S02]  /*7d060*/  F2FP.SATFINITE.E4M3.F32.PACK_AB_MERGE_C R7, R7, R6, RZ ;  /* 0x000000060707723e */ /* 0x004fe400048070ff */
[----:B------:R-:W2:Y:S04]  /*7d070*/  LDL R6, [R1+0x3378] ;  /* 0x0033780001067983 */ /* 0x000ea80000100800 */
[----:B------:R-:W4:Y:S02]  /*7d080*/  LDL.LU R9, [R1+0x3464] ;  /* 0x0034640001097983 */ /* 0x000f240000300800 */
[----:B----4-:R-:W-:Y:S02]  /*7d090*/  F2FP.SATFINITE.E4M3.F32.PACK_AB_MERGE_C R9, R9, R11, RZ ;  /* 0x0000000b0909723e */ /* 0x010fe400048070ff */
[----:B------:R-:W3:Y:S01]  /*7d0a0*/  LDL.LU R11, [R1+0x3460] ;  /* 0x00346000010b7983 */ /* 0x000ee20000300800 */
[----:B-----5:R-:W-:-:S02]  /*7d0b0*/  F2FP.SATFINITE.E4M3.F32.PACK_AB_MERGE_C R26, R26, R14, RZ ;  /* 0x0000000e1a1a723e */ /* 0x020fc400048070ff */
[----:B---3--:R-:W-:Y:S02]  /*7d0c0*/  F2FP.SATFINITE.E4M3.F32.PACK_AB_MERGE_C R11, R11, R10, RZ ;  /* 0x0000000a0b0b723e */ /* 0x008fe400048070ff */
[----:B------:R-:W3:Y:S01]  /*7d0d0*/  LDL.LU R10, [R1+0x345c] ;  /* 0x00345c00010a7983 */ /* 0x000ee20000300800 */
[----:B------:R-:W-:-:S03]  /*7d0e0*/  F2FP.SATFINITE.E4M3.F32.PACK_AB_MERGE_C R21, R21, R28, RZ ;  /* 0x0000001c1515723e */ /* 0x000fc600048070ff */
[----:B------:R1:W-:Y:S01]  /*7d0f0*/  STL [R1+0x3414], R11 ;  /* 0x0034140b01007387 */ /* 0x0003e20000100800 */
[----:B------:R-:W-:Y:S02]  /*7d100*/  F2FP.SATFINITE.E4M3.F32.PACK_AB_MERGE_C R27, R27, R22, RZ ;  /* 0x000000161b1b723e */ /* 0x000fe400048070ff */
[----:B------:R-:W-:Y:S01]  /*7d110*/  F2FP.SATFINITE.E4M3.F32.PACK_AB_MERGE_C R15, R15, R24, RZ ;  /* 0x000000180f0f723e */ /* 0x000fe200048070ff */
[----:B-1----:R-:W4:Y:S01]  /*7d120*/  LDL.LU R11, [R1+0x698] ;  /* 0x00069800010b7983 */ /* 0x002f220000300800 */
[----:B------:R-:W-:Y:S02]  /*7d130*/  F2FP.SATFINITE.E4M3.F32.PACK_AB_MERGE_C R17, R17, R16, RZ ;  /* 0x000000101111723e */ /* 0x000fe400048070ff */
[----:B------:R-:W-:Y:S02]  /*7d140*/  F2FP.SATFINITE.E4M3.F32.PACK_AB_MERGE_C R18, R18, R29, RZ ;  /* 0x0000001d1212723e */ /* 0x000fe400048070ff */
[----:B------:R-:W-:Y:S02]  /*7d150*/  F2FP.SATFINITE.E4M3.F32.PACK_AB_MERGE_C R20, R20, R19, RZ ;  /* 0x000000131414723e */ /* 0x000fe400048070ff */
[----:B---3--:R-:W-:-:S02]  /*7d160*/  F2FP.SATFINITE.E4M3.F32.PACK_AB_MERGE_C R12, R12, R10, RZ ;  /* 0x0000000a0c0c723e */ /* 0x008fc400048070ff */
[----:B------:R-:W3:Y:S04]  /*7d170*/  LDL.LU R10, [R1+0x3458] ;  /* 0x00345800010a7983 */ /* 0x000ee80000300800 */
[----:B------:R-:W5:Y:S04]  /*7d180*/  LDL.LU R14, [R1+0x3454] ;  /* 0x00345400010e7983 */ /* 0x000f680000300800 */
[----:B------:R1:W-:Y:S04]  /*7d190*/  STL [R1+0xa8], R26 ;  /* 0x0000a81a01007387 */ /* 0x0003e80000100800 */
[----:B-1----:R-:W5:Y:S04]  /*7d1a0*/  LDL.LU R26, [R1+0x3450] ;  /* 0x00345000011a7983 */ /* 0x002f680000300800 */
[----:B------:R-:W5:Y:S04]  /*7d1b0*/  LDL.LU R28, [R1+0x344c] ;  /* 0x00344c00011c7983 */ /* 0x000f680000300800 */
[----:B------:R1:W-:Y:S04]  /*7d1c0*/  STL [R1+0xa4], R21 ;  /* 0x0000a41501007387 */ /* 0x0003e80000100800 */
[----:B-1----:R-:W5:Y:S04]  /*7d1d0*/  LDL.LU R21, [R1+0x3448] ;  /* 0x0034480001157983 */ /* 0x002f680000300800 */
[----:B------:R-:W5:Y:S04]  /*7d1e0*/  LDL.LU R22, [R1+0x3444] ;  /* 0x0034440001167983 */ /* 0x000f680000300800 */
[----:B------:R1:W-:Y:S04]  /*7d1f0*/  STL [R1+0xf4], R27 ;  /* 0x0000f41b01007387 */ /* 0x0003e80000100800 */
[----:B-1----:R-:W3:Y:S04]  /*7d200*/  LDL.LU R27, [R1+0x38] ;  /* 0x00003800011b7983 */ /* 0x002ee80000300800 */
        /* <DEDUP_REMOVED lines=11> */
[----:B-1----:R-:W5:Y:S01]  /*7d2c0*/  LDL.LU R20, [R1+0x3424] ;  /* 0x0034240001147983 */ /* 0x002f620000300800 */
[----:B----4-:R-:W-:Y:S01]  /*7d2d0*/  F2FP.SATFINITE.E4M3.F32.PACK_AB_MERGE_C R11, R13, R11, RZ ;  /* 0x0000000b0d0b723e */ /* 0x010fe200048070ff */
[----:B--2---:R-:W-:Y:S01]  /*7d2e0*/  VIADD R13, R6, 0x6 ;  /* 0x00000006060d7836 */ /* 0x004fe20000000000 */
[----:B------:R-:W-:-:S03]  /*7d2f0*/  LOP3.LUT R23, R23, 0xffff, RZ, 0xc0, !PT ;  /* 0x0000ffff17177812 */ /* 0x000fc600078ec0ff */
[----:B------:R1:W-:Y:S01]  /*7d300*/  STL [R1+0xe4], R11 ;  /* 0x0000e40b01007387 */ /* 0x0003e20000100800 */
[----:B------:R-:W-:-:S03]  /*7d310*/  ISETP.GE.AND P1, PT, R13, UR13, PT ;  /* 0x0000000d0d007c0c */ /* 0x000fc6000bf26270 */
[----:B------:R-:W-:Y:S01]  /*7d320*/  STL [R1+0x20], R23 ;  /* 0x0000201701007387 */ /* 0x000fe20000100800 */
[----:B-1----:R-:W-:Y:S02]  /*7d330*/  LOP3.LUT R11, R3, 0xffff, RZ, 0xc0, !PT ;  /* 0x0000ffff030b7812 */ /* 0x002fe400078ec0ff */
[----:B------:R-:W-:-:S03]  /*7d340*/  LOP3.LUT R3, R25, 0xffff, RZ, 0xc0, !PT ;  /* 0x0000ffff19037812 */ /* 0x000fc600078ec0ff */
[----:B------:R-:W-:Y:S01]  /*7d350*/  STL [R1+0x48], R11 ;  /* 0x0000480b01007387 */ /* 0x000fe20000100800 */
[----:B---3--:R-:W-:Y:S02]  /*7d360*/  LOP3.LUT R13, R27, 0xffff, RZ, 0xc0, !PT ;  /* 0x0000ffff1b0d7812 */ /* 0x008fe400078ec0ff */
[----:B-----5:R-:W-:Y:S02]  /*7d370*/  LOP3.LUT R25, R15, 0xffff, RZ, 0xc0, !PT ;  /* 0x0000ffff0f197812 */ /* 0x020fe400078ec0ff */
[----:B------:R-:W-:Y:S02]  /*7d380*/  LOP3.LUT R16, R16, 0xffff, RZ, 0xc0, !PT ;  /* 0x0000ffff10107812 */ /* 0x000fe400078ec0ff */
[----:B------:R-:W-:-:S04]  /*7d390*/  LOP3.LUT R17, R17, 0xffff, RZ, 0xc0, !PT ;  /* 0x0000ffff11117812 */ /* 0x000fc800078ec0ff */
[----:B------:R-:W-:Y:S02]  /*7d3a0*/  PRMT R15, R17, 0x3340, R1 ;  /* 0x00003340110f7816 */ /* 0x000fe40000000001 */
[----:B------:R-:W-:Y:S02]  /*7d3b0*/  LOP3.LUT R6, R18, 0xffff, RZ, 0xc0, !PT ;  /* 0x0000ffff12067812 */ /* 0x000fe400078ec0ff */
[----:B------:R-:W-:Y:S02]  /*7d3c0*/  LOP3.LUT R19, R19, 0xffff, RZ, 0xc0, !PT ;  /* 0x0000ffff13137812 */ /* 0x000fe400078ec0ff */
[----:B------:R-:W-:-:S04]  /*7d3d0*/  LOP3.LUT R20, R20, 0xffff, RZ, 0xc0, !PT ;  /* 0x0000ffff14147812 */ /* 0x000fc800078ec0ff */
[----:B------:R-:W-:Y:S01]  /*7d3e0*/  PRMT R18, R23, 0x3340, R20 ;  /* 0x0000334017127816 */ /* 0x000fe20000000014 */
[----:B------:R1:W-:Y:S04]  /*7d3f0*/  STL [R1+0x18], R20 ;  /* 0x0000181401007387 */ /* 0x0003e80000100800 */
[----:B------:R-:W-:Y:S04]  /*7d400*/  STL [R1+0x4c], R3 ;  /* 0x00004c0301007387 */ /* 0x000fe80000100800 */
[----:B------:R2:W-:Y:S01]  /*7d410*/  STL [R1+0x3c], R19 ;  /* 0x00003c1301007387 */ /* 0x0005e20000100800 */
[----:B-1----:R-:W-:-:S03]  /*7d420*/  PRMT R20, R3, 0x3340, R6 ;  /* 0x0000334003147816 */ /* 0x002fc60000000006 */
[----:B------:R1:W-:Y:S04]  /*7d430*/  STL [R1+0x2c], R17 ;  /* 0x00002c1101007387 */ /* 0x0003e80000100800 */
[----:B------:R3:W-:Y:S01]  /*7d440*/  STL [R1+0x1c], R16 ;  /* 0x00001c1001007387 */ /* 0x0007e20000100800 */
[----:B--2---:R-:W-:-:S03]  /*7d450*/  PRMT R19, R11, 0x3340, R19 ;  /* 0x000033400b137816 */ /* 0x004fc60000000013 */
[----:B------:R2:W-:Y:S01]  /*7d460*/  STL [R1+0x64], R25 ;  /* 0x0000641901007387 */ /* 0x0005e20000100800 */
[----:B------:R-:W-:Y:S02]  /*7d470*/  PRMT R11, R18, 0x5410, R15 ;  /* 0x00005410120b7816 */ /* 0x000fe4000000000f */
[--C-:B-1----:R-:W-:Y:S01]  /*7d480*/  PRMT R17, R25, 0x3340, R1.reuse ;  /* 0x0000334019117816 */ /* 0x102fe20000000001 */
[----:B------:R1:W-:Y:S01]  /*7d490*/  STL [R1+0x14], R6 ;  /* 0x0000140601007387 */ /* 0x0003e20000100800 */
[----:B---3--:R-:W-:Y:S02]  /*7d4a0*/  PRMT R16, R16, 0x3340, R1 ;  /* 0x0000334010107816 */ /* 0x008fe40000000001 */
[----:B------:R-:W-:Y:S01]  /*7d4b0*/  PRMT R3, R20, 0x5410, R17 ;  /* 0x0000541014037816 */ /* 0x000fe20000000011 */
[----:B------:R3:W-:Y:S01]  /*7d4c0*/  STL [R1+0xc0], R11 ;  /* 0x0000c00b01007387 */ /* 0x0007e20000100800 */
[----:B------:R-:W-:Y:S02]  /*7d4d0*/  LOP3.LUT R15, R29, 0xffff, RZ, 0xc0, !PT ;  /* 0x0000ffff1d0f7812 */ /* 0x000fe400078ec0ff */
[----:B------:R-:W-:Y:S01]  /*7d4e0*/  LOP3.LUT R18, R24, 0xffff, RZ, 0xc0, !PT ;  /* 0x0000ffff18127812 */ /* 0x000fe200078ec0ff */
[----:B--2---:R-:W2:Y:S01]  /*7d4f0*/  LDL.LU R25, [R1+0x5c] ;  /* 0x00005c0001197983 */ /* 0x004ea20000300800 */
[----:B-1----:R-:W-:-:S05]  /*7d500*/  PRMT R6, R19, 0x5410, R16 ;  /* 0x0000541013067816 */ /* 0x002fca0000000010 */
[----:B------:R1:W-:Y:S01]  /*7d510*/  STL [R1+0xbc], R6 ;  /* 0x0000bc0601007387 */ /* 0x0003e20000100800 */
[----:B---3--:R-:W-:-:S03]  /*7d520*/  LOP3.LUT R11, R10, 0xffff, RZ, 0xc0, !PT ;  /* 0x0000ffff0a0b7812 */ /* 0x008fc600078ec0ff */
[----:B------:R3:W-:Y:S01]  /*7d530*/  STL [R1+0xb8], R3 ;  /* 0x0000b80301007387 */ /* 0x0007e20000100800 */
[----:B------:R-:W-:-:S03]  /*7d540*/  PRMT R10, R13, 0x3340, R15 ;  /* 0x000033400d0a7816 */ /* 0x000fc6000000000f */
[----:B-1----:R-:W4:Y:S01]  /*7d550*/  LDL.LU R6, [R1+0x58] ;  /* 0x0000580001067983 */ /* 0x002f220000300800 */
[----:B---3--:R-:W-:-:S03]  /*7d560*/  LOP3.LUT R3, R21, 0xffff, RZ, 0xc0, !PT ;  /* 0x0000ffff15037812 */ /* 0x008fc600078ec0ff */
[----:B------:R-:W3:Y:S01]  /*7d570*/  LDL.LU R23, [R1+0x44] ;  /* 0x0000440001177983 */ /* 0x000ee20000300800 */
[----:B------:R-:W-:Y:S02]  /*7d580*/  LOP3.LUT R21, R5, 0xffff, RZ, 0xc0, !PT ;  /* 0x0000ffff05157812 */ /* 0x000fe400078ec0ff */
[----:B------:R-:W-:Y:S01]  /*7d590*/  PRMT R5, R18, 0x3340, R1 ;  /* 0x0000334012057816 */ /* 0x000fe20000000001 */
[----:B------:R-:W5:Y:S01]  /*7d5a0*/  LDL.LU R27, [R1+0x40] ;  /* 0x00004000011b7983 */ /* 0x000f620000300800 */
[----:B------:R-:W-:-:S03]  /*7d5b0*/  PRMT R20, R3, 0x3340, R11 ;  /* 0x0000334003147816 */ /* 0x000fc6000000000b */
[----:B------:R-:W-:Y:S04]  /*7d5c0*/  STL [R1], R13 ;  /* 0x0000000d01007387 */ /* 0x000fe80000100800 */
[----:B------:R1:W-:Y:S04]  /*7d5d0*/  STL [R1+0x6c], R3 ;  /* 0x00006c0301007387 */ /* 0x0003e80000100800 */
[----:B------:R-:W-:Y:S01]  /*7d5e0*/  STL [R1+0x38], R11 ;  /* 0x0000380b01007387 */ /* 0x000fe20000100800 */
[----:B-1----:R-:W-:-:S03]  /*7d5f0*/  PRMT R3, R10, 0x5410, R5 ;  /* 0x000054100a037816 */ /* 0x002fc60000000005 */
[----:B------:R-:W5:Y:S04]  /*7d600*/  LDL.LU R10, [R1+0x28] ;  /* 0x00002800010a7983 */ /* 0x000f680000300800 */
[----:B------:R-:W5:Y:S01]  /*7d610*/  LDL.LU R5, [R1+0x24] ;  /* 0x0000240001057983 */ /* 0x000f620000300800 */
[----:B------:R-:W1:Y:S01]  /*7d620*/  S2R R19, SR_TID.X ;  /* 0x0000000000137919 */ /* 0x000e620000002100 */
[----:B------:R-:W-:Y:S02]  /*7d630*/  LOP3.LUT R17, R22, 0xffff, RZ, 0xc0, !PT ;  /* 0x0000ffff16117812 */ /* 0x000fe400078ec0ff */
[----:B------:R-:W-:Y:S02]  /*7d640*/  LOP3.LUT R14, R14, 0xffff, RZ, 0xc0, !PT ;  /* 0x0000ffff0e0e7812 */ /* 0x000fe400078ec0ff */
[----:B------:R-:W-:Y:S01]  /*7d650*/  LOP3.LUT R16, R4, 0xffff, RZ, 0xc0, !PT ;  /* 0x0000ffff04107812 */ /* 0x000fe200078ec0ff */
[----:B------:R1:W-:Y:S01]  /*7d660*/  STL [R1+0x8c], R3 ;  /* 0x00008c0301007387 */ /* 0x0003e20000100800 */
[----:B------:R-:W-:-:S02]  /*7d670*/  PRMT R13, R21, 0x3340, R1 ;  /* 0x00003340150d7816 */ /* 0x000fc40000000001 */
[----:B------:R-:W-:Y:S01]  /*7d680*/  PRMT R4, R16, 0x3340, R1 ;  /* 0x0000334010047816 */ /* 0x000fe20000000001 */
[----:B0-----:R-:W-:Y:S01]  /*7d690*/  ULEA UR4, UR5, UR4, 0x18 ;  /* 0x0000000405047291 */ /* 0x001fe2000f8ec03f */
[C---:B-1----:R-:W-:Y:S02]  /*7d6a0*/  IMAD.SHL.U32 R22, R19.reuse, 0x10, RZ ;  /* 0x0000001013167824 */ /* 0x042fe400078e00ff */
[----:B------:R-:W-:Y:S01]  /*7d6b0*/  IMAD.SHL.U32 R24, R19, 0x20, RZ ;  /* 0x0000002013187824 */ /* 0x000fe200078e00ff */
[----:B------:R-:W-:-:S04]  /*7d6c0*/  PRMT R19, R17, 0x3340, R14 ;  /* 0x0000334011137816 */ /* 0x000fc8000000000e */
[----:B------:R-:W-:Y:S02]  /*7d6d0*/  PRMT R3, R19, 0x5410, R4 ;  /* 0x0000541013037816 */ /* 0x000fe40000000004 */
[----:B------:R-:W-:-:S03]  /*7d6e0*/  PRMT R4, R20, 0x5410, R13 ;  /* 0x0000541014047816 */ /* 0x000fc6000000000d */
[----:B------:R0:W-:Y:S01]  /*7d6f0*/  STL [R1+0xec], R3 ;  /* 0x0000ec0301007387 */ /* 0x0001e20000100800 */
[----:B------:R-:W-:Y:S02]  /*7d700*/  LOP3.LUT R22, R22, 0xf0, RZ, 0xc0, !PT ;  /* 0x000000f016167812 */ /* 0x000fe400078ec0ff */
[----:B------:R-:W-:Y:S02]  /*7d710*/  LOP3.LUT R24, R24, 0x200, RZ, 0xc0, !PT ;  /* 0x0000020018187812 */ /* 0x000fe400078ec0ff */
[----:B------:R-:W-:Y:S01]  /*7d720*/  LOP3.LUT R20, R28, 0xffff, RZ, 0xc0, !PT ;  /* 0x0000ffff1c147812 */ /* 0x000fe200078ec0ff */
[----:B0-----:R-:W5:Y:S01]  /*7d730*/  LDL.LU R3, [R1+0x60] ;  /* 0x0000600001037983 */ /* 0x001f620000300800 */
[----:B------:R-:W-:-:S03]  /*7d740*/  LOP3.LUT R13, R8, 0xffff, RZ, 0xc0, !PT ;  /* 0x0000ffff080d7812 */ /* 0x000fc600078ec0ff */
[----:B------:R0:W-:Y:S01]  /*7d750*/  STL [R1+0xe0], R4 ;  /* 0x0000e00401007387 */ /* 0x0001e20000100800 */
[----:B------:R-:W-:-:S03]  /*7d760*/  IADD3 R24, R24, UR4, R22 ;  /* 0x0000000418187c10 */ /* 0x000fc6000fffe016 */
[----:B------:R-:W5:Y:S01]  /*7d770*/  LDL.LU R11, [R1+0x50] ;  /* 0x00005000010b7983 */ /* 0x000f620000300800 */
[----:B------:R-:W-:Y:S02]  /*7d780*/  LOP3.LUT R19, R9, 0xffff, RZ, 0xc0, !PT ;  /* 0x0000ffff09137812 */ /* 0x000fe400078ec0ff */
[----:B------:R-:W-:Y:S02]  /*7d790*/  LOP3.LUT R22, R2, 0xffff, RZ, 0xc0, !PT ;  /* 0x0000ffff02167812 */ /* 0x000fe400078ec0ff */
[----:B------:R-:W-:Y:S02]  /*7d7a0*/  PRMT R2, R19, 0x3340, R1 ;  /* 0x0000334013027816 */ /* 0x000fe40000000001 */
[----:B--2---:R-:W-:-:S05]  /*7d7b0*/  LOP3.LUT R25, R25, 0xffff, RZ, 0xc0, !PT ;  /* 0x0000ffff19197812 */ /* 0x004fca00078ec0ff */
[----:B------:R-:W-:Y:S01]  /*7d7c0*/  STL [R1+0x5c], R25 ;  /* 0x00005c1901007387 */ /* 0x000fe20000100800 */
[----:B----4-:R-:W-:Y:S02]  /*7d7d0*/  LOP3.LUT R29, R6, 0xffff, RZ, 0xc0, !PT ;  /* 0x0000ffff061d7812 */ /* 0x010fe400078ec0ff */
[----:B---3--:R-:W-:Y:S02]  /*7d7e0*/  LOP3.LUT R6, R23, 0xffff, RZ, 0xc0, !PT ;  /* 0x0000ffff17067812 */ /* 0x008fe400078ec0ff */
[----:B------:R-:W2:Y:S01]  /*7d7f0*/  LDL.LU R23, [R1+0x4] ;  /* 0x0000040001177983 */ /* 0x000ea20000300800 */
[----:B-----5:R-:W-:-:S03]  /*7d800*/  LOP3.LUT R27, R27, 0xffff, RZ, 0xc0, !PT ;  /* 0x0000ffff1b1b7812 */ /* 0x020fc600078ec0ff */
[----:B------:R1:W-:Y:S01]  /*7d810*/  STL [R1+0x7c], R29 ;  /* 0x00007c1d01007387 */ /* 0x0003e20000100800 */
[----:B------:R-:W-:-:S03]  /*7d820*/  PRMT R28, R25, 0x3340, R6 ;  /* 0x00003340191c7816 */ /* 0x000fc60000000006 */
[----:B------:R3:W-:Y:S04]  /*7d830*/  STL [R1+0x44], R6 ;  /* 0x0000440601007387 */ /* 0x0007e80000100800 */
[----:B------:R-:W-:Y:S01]  /*7d840*/  STL [R1+0x78], R27 ;  /* 0x0000781b01007387 */ /* 0x000fe20000100800 */
[----:B0-----:R-:W-:Y:S02]  /*7d850*/  LOP3.LUT R4, R10, 0xffff, RZ, 0xc0, !PT ;  /* 0x0000ffff0a047812 */ /* 0x001fe400078ec0ff */
[----:B------:R-:W-:Y:S02]  /*7d860*/  LOP3.LUT R10, R26, 0xffff, RZ, 0xc0, !PT ;  /* 0x0000ffff1a0a7812 */ /* 0x000fe400078ec0ff */
[----:B------:R-:W-:Y:S02]  /*7d870*/  LOP3.LUT R26, R0, 0xffff, RZ, 0xc0, !PT ;  /* 0x0000ffff001a7812 */ /* 0x000fe400078ec0ff */
[----:B------:R-:W-:-:S02]  /*7d880*/  LOP3.LUT R5, R5, 0xffff, RZ, 0xc0, !PT ;  /* 0x0000ffff05057812 */ /* 0x000fc400078ec0ff */
[----:B------:R-:W-:Y:S02]  /*7d890*/  PRMT R0, R13, 0x3340, R1 ;  /* 0x000033400d007816 */ /* 0x000fe40000000001 */
[----:B------:R-:W-:Y:S01]  /*7d8a0*/  PRMT R8, R20, 0x3340, R26 ;  /* 0x0000334014087816 */ /* 0x000fe2000000001a */
[----:B------:R0:W-:Y:S01]  /*7d8b0*/  STL [R1+0x70], R4 ;  /* 0x0000700401007387 */ /* 0x0001e20000100800 */
[----:B------:R-:W-:Y:S02]  /*7d8c0*/  PRMT R9, R10, 0x3340, R22 ;  /* 0x000033400a097816 */ /* 0x000fe40000000016 */
[----:B------:R-:W-:Y:S01]  /*7d8d0*/  PRMT R0, R8, 0x5410, R0 ;  /* 0x0000541008007816 */ /* 0x000fe20000000000 */
[----:B------:R-:W-:Y:S01]  /*7d8e0*/  STL [R1+0x74], R5 ;  /* 0x0000740501007387 */ /* 0x000fe20000100800 */
[----:B-1----:R-:W-:-:S03]  /*7d8f0*/  PRMT R29, R29, 0x3340, R27 ;  /* 0x000033401d1d7816 */ /* 0x002fc6000000001b */
[----:B---3--:R-:W3:Y:S01]  /*7d900*/  LDL.LU R6, [R1+0x3420] ;  /* 0x0034200001067983 */ /* 0x008ee20000300800 */
[----:B------:R-:W-:-:S03]  /*7d910*/  PRMT R2, R9, 0x5410, R2 ;  /* 0x0000541009027816 */ /* 0x000fc60000000002 */
[----:B------:R-:W4:Y:S01]  /*7d920*/  LDL.LU R25, [R1+0x341c] ;  /* 0x00341c0001197983 */ /* 0x000f220000300800 */
[----:B0-----:R-:W-:-:S03]  /*7d930*/  PRMT R4, R4, 0x3340, R1 ;  /* 0x0000334004047816 */ /* 0x001fc60000000001 */
[----:B------:R-:W5:Y:S04]  /*7d940*/  LDL.LU R27, [R1+0x3418] ;  /* 0x00341800011b7983 */ /* 0x000f680000300800 */
[----:B------:R-:W5:Y:S04]  /*7d950*/  LDL.LU R8, [R1+0x68] ;  /* 0x0000680001087983 */ /* 0x000f680000300800 */
[----:B------:R0:W-:Y:S01]  /*7d960*/  STL [R1+0xb4], R0 ;  /* 0x0000b40001007387 */ /* 0x0001e20000100800 */
[----:B------:R-:W-:-:S03]  /*7d970*/  PRMT R28, R28, 0x5410, R4 ;  /* 0x000054101c1c7816 */ /* 0x000fc60000000004 */
[----:B0-----:R-:W5:Y:S04]  /*7d980*/  LDL.LU R0, [R1+0xc] ;  /* 0x00000c0001007983 */ /* 0x001f680000300800 */
[----:B------:R-:W5:Y:S04]  /*7d990*/  LDL.LU R9, [R1+0x54] ;  /* 0x0000540001097983 */ /* 0x000f680000300800 */
[----:B------:R0:W-:Y:S04]  /*7d9a0*/  STL [R1+0xb0], R2 ;  /* 0x0000b00201007387 */ /* 0x0001e80000100800 */
[----:B0-----:R-:W5:Y:S04]  /*7d9b0*/  LDL.LU R2, [R1+0x34] ;  /* 0x0000340001027983 */ /* 0x001f680000300800 */
[----:B------:R-:W5:Y:S01]  /*7d9c0*/  LDL.LU R4, [R1+0x30] ;  /* 0x0000300001047983 */ /* 0x000f620000300800 */
[----:B------:R-:W-:-:S02]  /*7d9d0*/  PRMT R5, R5, 0x3340, R1 ;  /* 0x0000334005057816 */ /* 0x000fc40000000001 */
[----:B------:R-:W-:Y:S02]  /*7d9e0*/  LOP3.LUT R3, R3, 0xffff, RZ, 0xc0, !PT ;  /* 0x0000ffff03037812 */ /* 0x000fe400078ec0ff */
[----:B------:R-:W-:Y:S01]  /*7d9f0*/  PRMT R5, R29, 0x5410, R5 ;  /* 0x000054101d057816 */ /* 0x000fe20000000005 */
[----:B------:R-:W-:Y:S01]  /*7da00*/  STL [R1+0xdc], R28 ;  /* 0x0000dc1c01007387 */ /* 0x000fe20000100800 */
[----:B------:R-:W-:-:S03]  /*7da10*/  LOP3.LUT R11, R11, 0xffff, RZ, 0xc0, !PT ;  /* 0x0000ffff0b0b7812 */ /* 0x000fc600078ec0ff */
[----:B------:R0:W-:Y:S01]  /*7da20*/  STL [R1+0xd4], R5 ;  /* 0x0000d40501007387 */ /* 0x0001e20000100800 */
[----:B------:R-:W-:-:S03]  /*7da30*/  LOP3.LUT R7, R7, 0xffff, RZ, 0xc0, !PT ;  /* 0x0000ffff07077812 */ /* 0x000fc600078ec0ff */
[----:B------:R-:W-:Y:S04]  /*7da40*/  STL [R1+0x58], R3 ;  /* 0x0000580301007387 */ /* 0x000fe80000100800 */
[----:B------:R-:W-:Y:S01]  /*7da50*/  STL [R1+0x40], R11 ;  /* 0x0000400b01007387 */ /* 0x000fe20000100800 */
[----:B--2---:R-:W-:Y:S02]  /*7da60*/  LOP3.LUT R29, R23, 0xffff, RZ, 0xc0, !PT ;  /* 0x0000ffff171d7812 */ /* 0x004fe400078ec0ff */
[----:B---3--:R-:W-:Y:S02]  /*7da70*/  LOP3.LUT R6, R6, 0xffff, RZ, 0xc0, !PT ;  /* 0x0000ffff06067812 */ /* 0x008fe400078ec0ff */
[----:B----4-:R-:W-:Y:S02]  /*7da80*/  LOP3.LUT R23, R25, 0xffff, RZ, 0xc0, !PT ;  /* 0x0000ffff19177812 */ /* 0x010fe400078ec0ff */
[----:B-----5:R-:W-:-:S02]  /*7da90*/  LOP3.LUT R8, R8, 0xffff, RZ, 0xc0, !PT ;  /* 0x0000ffff08087812 */ /* 0x020fc400078ec0ff */
[----:B0-----:R-:W-:Y:S02]  /*7daa0*/  LOP3.LUT R5, R27, 0xffff, RZ, 0xc0, !PT ;  /* 0x0000ffff1b057812 */ /* 0x001fe400078ec0ff */
[----:B------:R-:W-:Y:S02]  /*7dab0*/  PRMT R27, R3, 0x3340, R11 ;  /* 0x00003340031b7816 */ /* 0x000fe4000000000b */
[----:B------:R-:W-:Y:S02]  /*7dac0*/  LOP3.LUT R28, R0, 0xffff, RZ, 0xc0, !PT ;  /* 0x0000ffff001c7812 */ /* 0x000fe400078ec0ff */
[----:B------:R-:W-:-:S04]  /*7dad0*/  LOP3.LUT R9, R9, 0xffff, RZ, 0xc0, !PT ;  /* 0x0000ffff09097812 */ /* 0x000fc800078ec0ff */
[----:B------:R-:W-:Y:S02]  /*7dae0*/  PRMT R25, R8, 0x3340, R9 ;  /* 0x0000334008197816 */ /* 0x000fe40000000009 */
[----:B------:R-:W-:Y:S02]  /*7daf0*/  LOP3.LUT R2, R2, 0xffff, RZ, 0xc0, !PT ;  /* 0x0000ffff02027812 */ /* 0x000fe400078ec0ff */
[----:B------:R-:W-:Y:S02]  /*7db00*/  LOP3.LUT R4, R4, 0xffff, RZ, 0xc0, !PT ;  /* 0x0000ffff04047812 */ /* 0x000fe400078ec0ff */
[----:B------:R-:W-:-:S03]  /*7db10*/  PRMT R0, R2, 0x3340, R1 ;  /* 0x0000334002007816 */ /* 0x000fc60000000001 */
[----:B------:R0:W-:Y:S04]  /*7db20*/  STL [R1+0x34], R4 ;  /* 0x0000340401007387 */ /* 0x0001e80000100800 */
[----:B------:R1:W-:Y:S01]  /*7db30*/  STL [R1+0x24], R28 ;  /* 0x0000241c01007387 */ /* 0x0003e20000100800 */
[----:B------:R-:W-:-:S03]  /*7db40*/  PRMT R0, R25, 0x5410, R0 ;  /* 0x0000541019007816 */ /* 0x000fc60000000000 */
[----:B------:R2:W-:Y:S01]  /*7db50*/  STL [R1+0x84], R29 ;  /* 0x0000841d01007387 */ /* 0x0005e20000100800 */
[----:B0-----:R-:W-:-:S03]  /*7db60*/  PRMT R4, R4, 0x3340, R1 ;  /* 0x0000334004047816 */ /* 0x001fc60000000001 */
[----:B------:R-:W-:Y:S04]  /*7db70*/  STL [R1+0x60], R23 ;  /* 0x0000601701007387 */ /* 0x000fe80000100800 */
[----:B------:R0:W-:Y:S01]  /*7db80*/  STL [R1+0x50], R6 ;  /* 0x0000500601007387 */ /* 0x0001e20000100800 */
[----:B-1----:R-:W-:-:S03]  /*7db90*/  PRMT R28, R28, 0x3340, R5 ;  /* 0x000033401c1c7816 */ /* 0x002fc60000000005 */
[----:B------:R1:W-:Y:S01]  /*7dba0*/  STL [R1+0x54], R7 ;  /* 0x0000540701007387 */ /* 0x0003e20000100800 */
[----:B--2---:R-:W-:-:S03]  /*7dbb0*/  PRMT R29, R29, 0x3340, R23 ;  /* 0x000033401d1d7816 */ /* 0x004fc60000000017 */
[----:B------:R-:W2:Y:S01]  /*7dbc0*/  LDL.LU R11, [R1+0x3414] ;  /* 0x00341400010b7983 */ /* 0x000ea20000300800 */
[----:B0-----:R-:W-:-:S03]  /*7dbd0*/  PRMT R6, R6, 0x3340, R1 ;  /* 0x0000334006067816 */ /* 0x001fc60000000001 */
[----:B------:R-:W3:Y:S01]  /*7dbe0*/  LDL.LU R3, [R1+0x3410] ;  /* 0x0034100001037983 */ /* 0x000ee20000300800 */
[----:B------:R-:W-:-:S03]  /*7dbf0*/  PRMT R27, R27, 0x5410, R4 ;  /* 0x000054101b1b7816 */ /* 0x000fc60000000004 */
[----:B------:R-:W4:Y:S01]  /*7dc00*/  LDL.LU R23, [R1+0x340c] ;  /* 0x00340c0001177983 */ /* 0x000f220000300800 */
[----:B-1----:R-:W-:-:S03]  /*7dc10*/  PRMT R7, R7, 0x3340, R1 ;  /* 0x0000334007077816 */ /* 0x002fc60000000001 */
[----:B------:R-:W5:Y:S01]  /*7dc20*/  LDL.LU R25, [R1+0x8] ;  /* 0x0000080001197983 */ /* 0x000f620000300800 */
[----:B------:R-:W-:-:S03]  /*7dc30*/  PRMT R6, R28, 0x5410, R6 ;  /* 0x000054101c067816 */ /* 0x000fc60000000006 */
[----:B------:R0:W-:Y:S04]  /*7dc40*/  STL [R1+0xac], R0 ;  /* 0x0000ac0001007387 */ /* 0x0001e80000100800 */
[----:B0-----:R-:W3:Y:S04]  /*7dc50*/  LDL.LU R0, [R1+0x20] ;  /* 0x0000200001007983 */ /* 0x001ee80000300800 */
[----:B------:R-:W4:Y:S04]  /*7dc60*/  LDL.LU R4, [R1+0x10] ;  /* 0x0000100001047983 */ /* 0x000f280000300800 */
[----:B------:R0:W-:Y:S04]  /*7dc70*/  STL [R1+0xa0], R27 ;  /* 0x0000a01b01007387 */ /* 0x0001e80000100800 */
[----:B------:R-:W3:Y:S04]  /*7dc80*/  LDL.LU R28, [R1+0x2c] ;  /* 0x00002c00011c7983 */ /* 0x000ee80000300800 */
[----:B------:R4:W-:Y:S01]  /*7dc90*/  STL [R1+0xc8], R6 ;  /* 0x0000c80601007387 */ /* 0x0009e20000100800 */
[----:B0-----:R-:W-:-:S03]  /*7dca0*/  PRMT R27, R29, 0x5410, R7 ;  /* 0x000054101d1b7816 */ /* 0x001fc60000000007 */
[----:B------:R-:W3:Y:S04]  /*7dcb0*/  LDL.LU R7, [R1+0x18] ;  /* 0x0000180001077983 */ /* 0x000ee80000300800 */
[----:B------:R-:W-:Y:S01]  /*7dcc0*/  STL [R1+0xc4], R27 ;  /* 0x0000c41b01007387 */ /* 0x000fe20000100800 */
[----:B--2---:R-:W-:Y:S02]  /*7dcd0*/  LOP3.LUT R29, R11, 0xffff, RZ, 0xc0, !PT ;  /* 0x0000ffff0b1d7812 */ /* 0x004fe400078ec0ff */
[----:B------:R-:W-:Y:S02]  /*7dce0*/  LOP3.LUT R11, R12, 0xffff, RZ, 0xc0, !PT ;  /* 0x0000ffff0c0b7812 */ /* 0x000fe400078ec0ff */
[----:B-----5:R-:W-:-:S05]  /*7dcf0*/  LOP3.LUT R25, R25, 0xffff, RZ, 0xc0, !PT ;  /* 0x0000ffff19197812 */ /* 0x020fca00078ec0ff */
[----:B------:R-:W-:Y:S01]  /*7dd00*/  STL [R1+0x88], R25 ;  /* 0x0000881901007387 */ /* 0x000fe20000100800 */
[----:B----4-:R-:W-:Y:S02]  /*7dd10*/  LOP3.LUT R6, R4, 0xffff, RZ, 0xc0, !PT ;  /* 0x0000ffff04067812 */ /* 0x010fe400078ec0ff */
[----:B------:R-:W-:Y:S02]  /*7dd20*/  LOP3.LUT R4, R23, 0xffff, RZ, 0xc0, !PT ;  /* 0x0000ffff17047812 */ /* 0x000fe400078ec0ff */
[----:B---3--:R-:W-:Y:S02]  /*7dd30*/  LOP3.LUT R23, R3, 0xffff, RZ, 0xc0, !PT ;  /* 0x0000ffff03177812 */ /* 0x008fe400078ec0ff */
[----:B------:R-:W-:Y:S02]  /*7dd40*/  SHF.R.U32.HI R0, RZ, 0x8, R0 ;  /* 0x00000008ff007819 */ /* 0x000fe40000011600 */
[----:B------:R-:W-:Y:S01]  /*7dd50*/  PRMT R12, R6, 0x3340, R4 ;  /* 0x00003340060c7816 */ /* 0x000fe20000000004 */
[----:B------:R0:W-:Y:S01]  /*7dd60*/  STL [R1+0x80], R23 ;  /* 0x0000801701007387 */ /* 0x0001e20000100800 */
[----:B------:R-:W-:-:S02]  /*7dd70*/  SHF.R.U32.HI R3, RZ, 0x8, R7 ;  /* 0x00000008ff037819 */ /* 0x000fc40000011607 */
[----:B------:R-:W-:Y:S02]  /*7dd80*/  PRMT R7, R29, 0x3340, R1 ;  /* 0x000033401d077816 */ /* 0x000fe40000000001 */
[----:B0-----:R-:W-:Y:S01]  /*7dd90*/  PRMT R23, R25, 0x3340, R23 ;  /* 0x0000334019177816 */ /* 0x001fe20000000017 */
[----:B------:R0:W-:Y:S01]  /*7dda0*/  STL [R1+0x68], R11 ;  /* 0x0000680b01007387 */ /* 0x0001e20000100800 */
[----:B------:R-:W-:Y:S02]  /*7ddb0*/  LOP3.LUT R25, R0, 0xffff, RZ, 0xc0, !PT ;  /* 0x0000ffff00197812 */ /* 0x000fe400078ec0ff */
[----:B------:R-:W-:Y:S02]  /*7ddc0*/  PRMT R0, R12, 0x5410, R7 ;  /* 0x000054100c007816 */ /* 0x000fe40000000007 */
[----:B------:R-:W2:Y:S04]  /*7ddd0*/  LDL.LU R12, [R1+0x48] ;  /* 0x00004800010c7983 */ /* 0x000ea80000300800 */
[----:B------:R-:W3:Y:S01]  /*7dde0*/  LDL.LU R7, [R1+0x4c] ;  /* 0x00004c0001077983 */ /* 0x000ee20000300800 */
[----:B0-----:R-:W-:-:S03]  /*7ddf0*/  PRMT R11, R11, 0x3340, R1 ;  /* 0x000033400b0b7816 */ /* 0x001fc60000000001 */
[----:B------:R0:W-:Y:S02]  /*7de00*/  STL [R1+0x9c], R0 ;  /* 0x00009c0001007387 */ /* 0x0001e40000100800 */
[----:B0-----:R-:W-:Y:S02]  /*7de10*/  PRMT R0, R23, 0x5410, R11 ;  /* 0x0000541017007816 */ /* 0x001fe4000000000b */
[----:B------:R-:W4:Y:S04]  /*7de20*/  LDL.LU R11, [R1+0x3c] ;  /* 0x00003c00010b7983 */ /* 0x000f280000300800 */
[----:B------:R-:W5:Y:S01]  /*7de30*/  LDL.LU R23, [R1+0x14] ;  /* 0x0000140001177983 */ /* 0x000f620000300800 */
[----:B------:R-:W0:Y:S03]  /*7de40*/  S2R R27, SR_TID.X ;  /* 0x00000000001b7919 */ /* 0x000e260000002100 */
[----:B------:R1:W-:Y:S01]  /*7de50*/  STL [R1+0x98], R0 ;  /* 0x0000980001007387 */ /* 0x0003e20000100800 */
[----:B------:R-:W-:-:S02]  /*7de60*/  SHF.R.U32.HI R28, RZ, 0x8, R28 ;  /* 0x00000008ff1c7819 */ /* 0x000fc4000001161c */
[----:B------:R-:W-:Y:S01]  /*7de70*/  LOP3.LUT R3, R3, 0xffff, RZ, 0xc0, !PT ;  /* 0x0000ffff03037812 */ /* 0x000fe200078ec0ff */
[----:B0-----:R-:W-:-:S05]  /*7de80*/  IMAD.SHL.U32 R27, R27, 0x8, RZ ;  /* 0x000000081b1b7824 */ /* 0x001fca00078e00ff */
[----:B------:R-:W-:-:S05]  /*7de90*/  LOP3.LUT R27, R27, 0x100, RZ, 0xc0, !PT ;  /* 0x000001001b1b7812 */ /* 0x000fca00078ec0ff */
[----:B-1----:R-:W-:Y:S02]  /*7dea0*/  IMAD.IADD R0, R27, 0x1, R24 ;  /* 0x000000011b007824 */ /* 0x002fe400078e0218 */
[----:B------:R-:W3:Y:S04]  /*7deb0*/  LDL.LU R27, [R1+0x1c] ;  /* 0x00001c00011b7983 */ /* 0x000ee80000300800 */
[----:B------:R-:W3:Y:S04]  /*7dec0*/  LDL.LU R24, [R1] ;  /* 0x0000000001187983 */ /* 0x000ee80000300800 */
[----:B------:R0:W-:Y:S01]  /*7ded0*/  STL [R1+0x3404], R0 ;  /* 0x0034040001007387 */ /* 0x0001e20000100800 */
[----:B------:R-:W-:-:S03]  /*7dee0*/  LOP3.LUT R28, R28, 0xffff, RZ, 0xc0, !PT ;  /* 0x0000ffff1c1c7812 */ /* 0x000fc600078ec0ff */
[----:B0-----:R-:W3:Y:S01]  /*7def0*/  LDL.LU R0, [R1+0x64] ;  /* 0x0000640001007983 */ /* 0x001ee20000300800 */
[----:B------:R-:W-:Y:S02]  /*7df00*/  PRMT R3, R25, 0x3340, R3 ;  /* 0x0000334019037816 */ /* 0x000fe40000000003 */
[----:B------:R-:W-:-:S03]  /*7df10*/  PRMT R28, R28, 0x3340, R1 ;  /* 0x000033401c1c7816 */ /* 0x000fc60000000001 */
[----:B------:R5:W-:Y:S01]  /*7df20*/  STL [R1+0x18], R3 ;  /* 0x0000180301007387 */ /* 0x000be20000100800 */
[----:B--2---:R-:W-:-:S04]  /*7df30*/  SHF.R.U32.HI R12, RZ, 0x8, R12 ;  /* 0x00000008ff0c7819 */ /* 0x004fc8000001160c */
[----:B------:R-:W-:Y:S02]  /*7df40*/  LOP3.LUT R12, R12, 0xffff, RZ, 0xc0, !PT ;  /* 0x0000ffff0c0c7812 */ /* 0x000fe400078ec0ff */
[----:B----4-:R-:W-:-:S04]  /*7df50*/  SHF.R.U32.HI R11, RZ, 0x8, R11 ;  /* 0x00000008ff0b7819 */ /* 0x010fc8000001160b */
[----:B------:R-:W-:Y:S02]  /*7df60*/  LOP3.LUT R11, R11, 0xffff, RZ, 0xc0, !PT ;  /* 0x0000ffff0b0b7812 */ /* 0x000fe400078ec0ff */
[----:B-----5:R-:W-:Y:S02]  /*7df70*/  SHF.R.U32.HI R3, RZ, 0x8, R23 ;  /* 0x00000008ff037819 */ /* 0x020fe40000011617 */
[----:B------:R-:W2:Y:S01]  /*7df80*/  LDL.LU R23, [R1+0x38] ;  /* 0x0000380001177983 */ /* 0x000ea20000300800 */
[----:B------:R-:W-:-:S03]  /*7df90*/  PRMT R12, R12, 0x3340, R11 ;  /* 0x000033400c0c7816 */ /* 0x000fc6000000000b */
[----:B------:R-:W-:Y:S04]  /*7dfa0*/  STL [R1+0x3408], R28 ;  /* 0x0034081c01007387 */ /* 0x000fe80000100800 */
[----:B------:R-:W4:Y:S01]  /*7dfb0*/  LDL.LU R11, [R1+0x6c] ;  /* 0x00006c00010b7983 */ /* 0x000f220000300800 */
[----:B---3--:R-:W-:Y:S02]  /*7dfc0*/  SHF.R.U32.HI R7, RZ, 0x8, R7 ;  /* 0x00000008ff077819 */ /* 0x008fe40000011607 */
[----:B------:R-:W-:Y:S02]  /*7dfd0*/  LOP3.LUT R3, R3, 0xffff, RZ, 0xc0, !PT ;  /* 0x0000ffff03037812 */ /* 0x000fe400078ec0ff */
[----:B------:R-:W-:Y:S01]  /*7dfe0*/  LOP3.LUT R7, R7, 0xffff, RZ, 0xc0, !PT ;  /* 0x0000ffff07077812 */ /* 0x000fe200078ec0ff */
[----:B------:R0:W-:Y:S01]  /*7dff0*/  STL [R1+0x28], R12 ;  /* 0x0000280c01007387 */ /* 0x0001e20000100800 */
[----:B------:R-:W-:-:S02]  /*7e000*/  SHF.R.U32.HI R15, RZ, 0x8, R15 ;  /* 0x00000008ff0f7819 */ /* 0x000fc4000001160f */
[----:B------:R-:W-:Y:S02]  /*7e010*/  SHF.R.U32.HI R17, RZ, 0x8, R17 ;  /* 0x00000008ff117819 */ /* 0x000fe40000011611 */
[----:B------:R-:W-:Y:S02]  /*7e020*/  SHF.R.U32.HI R14, RZ, 0x8, R14 ;  /* 0x00000008ff0e7819 */ /* 0x000fe4000001160e */
[----:B0-----:R-:W-:Y:S02]  /*7e030*/  PRMT R12, R7, 0x3340, R3 ;  /* 0x00003340070c7816 */ /* 0x001fe40000000003 */
[----:B------:R-:W-:Y:S02]  /*7e040*/  LOP3.LUT R15, R15, 0xffff, RZ, 0xc0, !PT ;  /* 0x0000ffff0f0f7812 */ /* 0x000fe400078ec0ff */
[----:B------:R-:W-:Y:S01]  /*7e050*/  LOP3.LUT R14, R14, 0xffff, RZ, 0xc0, !PT ;  /* 0x0000ffff0e0e7812 */ /* 0x000fe200078ec0ff */
[----:B------:R0:W-:Y:S01]  /*7e060*/  STL [R1+0x30], R12 ;  /* 0x0000300c01007387 */ /* 0x0001e20000100800 */
[----:B------:R-:W-:-:S03]  /*7e070*/  LOP3.LUT R17, R17, 0xffff, RZ, 0xc0, !PT ;  /* 0x0000ffff11117812 */ /* 0x000fc600078ec0ff */
[----:B------:R-:W3:Y:S01]  /*7e080*/  LDL.LU R28, [R1+0x5c] ;  /* 0x00005c00011c7983 */ /* 0x000ee20000300800 */
[----:B------:R-:W-:-:S04]  /*7e090*/  SHF.R.U32.HI R7, RZ, 0x8, R24 ;  /* 0x00000008ff077819 */ /* 0x000fc80000011618 */
[----:B------:R-:W-:Y:S02]  /*7e0a0*/  LOP3.LUT R7, R7, 0xffff, RZ, 0xc0, !PT ;  /* 0x0000ffff07077812 */ /* 0x000fe400078ec0ff */
[----:B------:R-:W-:Y:S02]  /*7e0b0*/  SHF.R.U32.HI R3, RZ, 0x8, R0 ;  /* 0x00000008ff037819 */ /* 0x000fe40000011600 */
[----:B------:R-:W5:Y:S02]  /*7e0c0*/  LDL.LU R0, [R1+0x44] ;  /* 0x0000440001007983 */ /* 0x000f640000300800 */
[----:B------:R-:W-:-:S04]  /*7e0d0*/  LOP3.LUT R3, R3, 0xffff, RZ, 0xc0, !PT ;  /* 0x0000ffff03037812 */ /* 0x000fc800078ec0ff */
[----:B------:R-:W-:Y:S02]  /*7e0e0*/  PRMT R25, R3, 0x3340, R1 ;  /* 0x0000334003197816 */ /* 0x000fe40000000001 */
[----:B------:R-:W-:Y:S02]  /*7e0f0*/  PRMT R3, R7, 0x3340, R15 ;  /* 0x0000334007037816 */ /* 0x000fe4000000000f */
[----:B------:R-:W-:-:S03]  /*7e100*/  PRMT R7, R17, 0x3340, R14 ;  /* 0x0000334011077816 */ /* 0x000fc6000000000e */
[----:B------:R4:W-:Y:S04]  /*7e110*/  STL [R1+0x10], R3 ;  /* 0x0000100301007387 */ /* 0x0009e80000100800 */
[----:B------:R2:W-:Y:S04]  /*7e120*/  STL [R1+0x14], R7 ;  /* 0x0000140701007387 */ /* 0x0005e80000100800 */
[----:B------:R-:W5:Y:S04]  /*7e130*/  LDL.LU R14, [R1+0x70] ;  /* 0x00007000010e7983 */ /* 0x000f680000300800 */
[----:B------:R-:W5:Y:S04]  /*7e140*/  LDL.LU R15, [R1+0x7c] ;  /* 0x00007c00010f7983 */ /* 0x000f680000300800 */
[----:B0-----:R-:W5:Y:S01]  /*7e150*/  LDL.LU R12, [R1+0x78] ;  /* 0x00007800010c7983 */ /* 0x001f620000300800 */
[----:B----4-:R-:W-:-:S03]  /*7e160*/  SHF.R.U32.HI R3, RZ, 0x8, R11 ;  /* 0x00000008ff037819 */ /* 0x010fc6000001160b */
[----:B------:R-:W4:Y:S01]  /*7e170*/  LDL.LU R11, [R1+0x74] ;  /* 0x00007400010b7983 */ /* 0x000f220000300800 */
[----:B--2---:R-:W-:Y:S02]  /*7e180*/  SHF.R.U32.HI R7, RZ, 0x8, R23 ;  /* 0x00000008ff077819 */ /* 0x004fe40000011617 */
[----:B------:R-:W-:Y:S02]  /*7e190*/  SHF.R.U32.HI R20, RZ, 0x8, R20 ;  /* 0x00000008ff147819 */ /* 0x000fe40000011614 */
[----:B------:R-:W-:Y:S02]  /*7e1a0*/  SHF.R.U32.HI R26, RZ, 0x8, R26 ;  /* 0x00000008ff1a7819 */ /* 0x000fe4000001161a */
[----:B------:R-:W-:Y:S02]  /*7e1b0*/  LOP3.LUT R7, R7, 0xffff, RZ, 0xc0, !PT ;  /* 0x0000ffff07077812 */ /* 0x000fe400078ec0ff */
[----:B------:R-:W-:Y:S02]  /*7e1c0*/  LOP3.LUT R3, R3, 0xffff, RZ, 0xc0, !PT ;  /* 0x0000ffff03037812 */ /* 0x000fe400078ec0ff */
[----:B------:R-:W-:-:S02]  /*7e1d0*/  LOP3.LUT R26, R26, 0xffff, RZ, 0xc0, !PT ;  /* 0x0000ffff1a1a7812 */ /* 0x000fc400078ec0ff */
[----:B------:R-:W-:Y:S02]  /*7e1e0*/  LOP3.LUT R20, R20, 0xffff, RZ, 0xc0, !PT ;  /* 0x0000ffff14147812 */ /* 0x000fe400078ec0ff */
[----:B------:R-:W-:Y:S02]  /*7e1f0*/  PRMT R17, R3, 0x3340, R7 ;  /* 0x0000334003117816 */ /* 0x000fe40000000007 */
[----:B------:R-:W-:Y:S02]  /*7e200*/  PRMT R3, R20, 0x3340, R26 ;  /* 0x0000334014037816 */ /* 0x000fe4000000001a */
[----:B------:R-:W-:Y:S02]  /*7e210*/  SHF.R.U32.HI R18, RZ, 0x8, R18 ;  /* 0x00000008ff127819 */ /* 0x000fe40000011612 */
[----:B------:R-:W-:Y:S01]  /*7e220*/  SHF.R.U32.HI R13, RZ, 0x8, R13 ;  /* 0x00000008ff0d7819 */ /* 0x000fe2000001160d */
[----:B------:R3:W-:Y:S01]  /*7e230*/  STL [R1+0xc], R3 ;  /* 0x00000c0301007387 */ /* 0x0007e20000100800 */
[----:B------:R-:W-:-:S02]  /*7e240*/  SHF.R.U32.HI R10, RZ, 0x8, R10 ;  /* 0x00000008ff0a7819 */ /* 0x000fc4000001160a */
[----:B------:R-:W-:Y:S02]  /*7e250*/  SHF.R.U32.HI R22, RZ, 0x8, R22 ;  /* 0x00000008ff167819 */ /* 0x000fe40000011616 */
[----:B------:R-:W-:Y:S02]  /*7e260*/  LOP3.LUT R18, R18, 0xffff, RZ, 0xc0, !PT ;  /* 0x0000ffff12127812 */ /* 0x000fe400078ec0ff */
[----:B------:R-:W-:Y:S02]  /*7e270*/  LOP3.LUT R13, R13, 0xffff, RZ, 0xc0, !PT ;  /* 0x0000ffff0d0d7812 */ /* 0x000fe400078ec0ff */
[----:B---3--:R-:W-:Y:S02]  /*7e280*/  SHF.R.U32.HI R3, RZ, 0x8, R28 ;  /* 0x00000008ff037819 */ /* 0x008fe4000001161c */
[----:B------:R-:W-:Y:S01]  /*7e290*/  LOP3.LUT R10, R10, 0xffff, RZ, 0xc0, !PT ;  /* 0x0000ffff0a0a7812 */ /* 0x000fe200078ec0ff */
[----:B------:R-:W2:Y:S01]  /*7e2a0*/  LDL.LU R28, [R1+0x34] ;  /* 0x00003400011c7983 */ /* 0x000ea20000300800 */
[----:B------:R-:W-:-:S02]  /*7e2b0*/  LOP3.LUT R3, R3, 0xffff, RZ, 0xc0, !PT ;  /* 0x0000ffff03037812 */ /* 0x000fc400078ec0ff */
[----:B------:R-:W-:Y:S02]  /*7e2c0*/  LOP3.LUT R22, R22, 0xffff, RZ, 0xc0, !PT ;  /* 0x0000ffff16167812 */ /* 0x000fe400078ec0ff */
[--C-:B------:R-:W-:Y:S02]  /*7e2d0*/  PRMT R24, R18, 0x3340, R1.reuse ;  /* 0x0000334012187816 */ /* 0x100fe40000000001 */
[----:B------:R-:W-:Y:S02]  /*7e2e0*/  PRMT R18, R13, 0x3340, R1 ;  /* 0x000033400d127816 */ /* 0x000fe40000000001 */
[----:B------:R-:W-:Y:S02]  /*7e2f0*/  PRMT R22, R10, 0x3340, R22 ;  /* 0x000033400a167816 */ /* 0x000fe40000000016 */
[----:B-----5:R-:W-:Y:S02]  /*7e300*/  SHF.R.U32.HI R7, RZ, 0x8, R0 ;  /* 0x00000008ff077819 */ /* 0x020fe40000011600 */
[----:B------:R-:W3:Y:S02]  /*7e310*/  LDL.LU R0, [R1+0x24] ;  /* 0x0000240001007983 */ /* 0x000ee40000300800 */
[----:B------:R-:W-:-:S02]  /*7e320*/  LOP3.LUT R7, R7, 0xffff, RZ, 0xc0, !PT ;  /* 0x0000ffff07077812 */ /* 0x000fc400078ec0ff */
[----:B------:R-:W5:Y:S02]  /*7e330*/  LDL.LU R10, [R1+0x84] ;  /* 0x00008400010a7983 */ /* 0x000f640000300800 */
[----:B------:R-:W-:Y:S02]  /*7e340*/  PRMT R13, R3, 0x3340, R7 ;  /* 0x00003340030d7816 */ /* 0x000fe40000000007 */
[----:B------:R-:W-:Y:S02]  /*7e350*/  SHF.R.U32.HI R3, RZ, 0x8, R8 ;  /* 0x00000008ff037819 */ /* 0x000fe40000011608 */
[----:B------:R-:W-:Y:S02]  /*7e360*/  SHF.R.U32.HI R26, RZ, 0x8, R9 ;  /* 0x00000008ff1a7819 */ /* 0x000fe40000011609 */
[----:B------:R-:W-:Y:S02]  /*7e370*/  SHF.R.U32.HI R7, RZ, 0x8, R15 ;  /* 0x00000008ff077819 */ /* 0x000fe4000001160f */
[----:B------:R-:W-:-:S02]  /*7e380*/  SHF.R.U32.HI R15, RZ, 0x8, R12 ;  /* 0x00000008ff0f7819 */ /* 0x000fc4000001160c */
[----:B------:R-:W5:Y:S01]  /*7e390*/  LDL.LU R12, [R1+0x60] ;  /* 0x00006000010c7983 */ /* 0x000f620000300800 */
[----:B----4-:R-:W-:-:S03]  /*7e3a0*/  SHF.R.U32.HI R20, RZ, 0x8, R11 ;  /* 0x00000008ff147819 */ /* 0x010fc6000001160b */
[----:B------:R-:W4:Y:S04]  /*7e3b0*/  LDL.LU R11, [R1+0x54] ;  /* 0x00005400010b7983 */ /* 0x000f280000300800 */
[----:B------:R-:W5:Y:S04]  /*7e3c0*/  LDL.LU R8, [R1+0x58] ;  /* 0x0000580001087983 */ /* 0x000f680000300800 */
[----:B------:R-:W3:Y:S01]  /*7e3d0*/  LDL.LU R9, [R1+0x40] ;  /* 0x0000400001097983 */ /* 0x000ee20000300800 */
[----:B------:R-:W-:Y:S02]  /*7e3e0*/  SHF.R.U32.HI R21, RZ, 0x8, R21 ;  /* 0x00000008ff157819 */ /* 0x000fe40000011615 */
[----:B------:R-:W-:-:S02]  /*7e3f0*/  LOP3.LUT R15, R15, 0xffff, RZ, 0xc0, !PT ;  /* 0x0000ffff0f0f7812 */ /* 0x000fc400078ec0ff */
[----:B------:R-:W-:Y:S02]  /*7e400*/  LOP3.LUT R7, R7, 0xffff, RZ, 0xc0, !PT ;  /* 0x0000ffff07077812 */ /* 0x000fe400078ec0ff */
[----:B------:R-:W-:Y:S02]  /*7e410*/  LOP3.LUT R21, R21, 0xffff, RZ, 0xc0, !PT ;  /* 0x0000ffff15157812 */ /* 0x000fe400078ec0ff */
[----:B------:R-:W-:Y:S02]  /*7e420*/  PRMT R15, R7, 0x3340, R15 ;  /* 0x00003340070f7816 */ /* 0x000fe4000000000f */
[----:B------:R-:W-:Y:S02]  /*7e430*/  LOP3.LUT R26, R26, 0xffff, RZ, 0xc0, !PT ;  /* 0x0000ffff1a1a7812 */ /* 0x000fe400078ec0ff */
[----:B------:R-:W-:Y:S02]  /*7e440*/  LOP3.LUT R3, R3, 0xffff, RZ, 0xc0, !PT ;  /* 0x0000ffff03037812 */ /* 0x000fe400078ec0ff */
[----:B------:R-:W-:-:S02]  /*7e450*/  PRMT R23, R21, 0x3340, R1 ;  /* 0x0000334015177816 */ /* 0x000fc40000000001 */
[----:B------:R-:W-:Y:S02]  /*7e460*/  SHF.R.U32.HI R21, RZ, 0x8, R2 ;  /* 0x00000008ff157819 */ /* 0x000fe40000011602 */
[----:B------:R-:W-:Y:S02]  /*7e470*/  PRMT R26, R3, 0x3340, R26 ;  /* 0x00003340031a7816 */ /* 0x000fe4000000001a */
[----:B------:R-:W-:Y:S02]  /*7e480*/  SHF.R.U32.HI R3, RZ, 0x8, R5 ;  /* 0x00000008ff037819 */ /* 0x000fe40000011605 */
[----:B--2---:R-:W-:Y:S02]  /*7e490*/  SHF.R.U32.HI R2, RZ, 0x8, R28 ;  /* 0x00000008ff027819 */ /* 0x004fe4000001161c */
[----:B------:R-:W2:Y:S01]  /*7e4a0*/  LDL.LU R28, [R1+0xd0] ;  /* 0x0000d000011c7983 */ /* 0x000ea20000300800 */
[----:B---3--:R-:W-:Y:S02]  /*7e4b0*/  SHF.R.U32.HI R7, RZ, 0x8, R9 ;  /* 0x00000008ff077819 */ /* 0x008fe40000011609 */
[----:B------:R-:W-:-:S02]  /*7e4c0*/  SHF.R.U32.HI R9, RZ, 0x8, R0 ;  /* 0x00000008ff097819 */ /* 0x000fc40000011600 */
[----:B------:R-:W3:Y:S02]  /*7e4d0*/  LDL.LU R0, [R1+0xcc] ;  /* 0x0000cc0001007983 */ /* 0x000ee40000300800 */
[----:B------:R-:W-:Y:S02]  /*7e4e0*/  LOP3.LUT R5, R9, 0xffff, RZ, 0xc0, !PT ;  /* 0x0000ffff09057812 */ /* 0x000fe400078ec0ff */
[----:B------:R-:W2:Y:S01]  /*7e4f0*/  LDL.LU R9, [R1+0x50] ;  /* 0x0000500001097983 */ /* 0x000ea20000300800 */
[----:B-----5:R-:W-:Y:S02]  /*7e500*/  SHF.R.U32.HI R8, RZ, 0x8, R8 ;  /* 0x00000008ff087819 */ /* 0x020fe40000011608 */
[----:B------:R-:W-:Y:S02]  /*7e510*/  LOP3.LUT R7, R7, 0xffff, RZ, 0xc0, !PT ;  /* 0x0000ffff07077812 */ /* 0x000fe400078ec0ff */
[----:B------:R-:W-:Y:S02]  /*7e520*/  LOP3.LUT R8, R8, 0xffff, RZ, 0xc0, !PT ;  /* 0x0000ffff08087812 */ /* 0x000fe400078ec0ff */
[----:B------:R-:W-:-:S02]  /*7e530*/  LOP3.LUT R3, R3, 0xffff, RZ, 0xc0, !PT ;  /* 0x0000ffff03037812 */ /* 0x000fc400078ec0ff */
[----:B------:R-:W-:Y:S02]  /*7e540*/  PRMT R7, R8, 0x3340, R7 ;  /* 0x0000334008077816 */ /* 0x000fe40000000007 */
[----:B------:R-:W-:Y:S02]  /*7e550*/  PRMT R5, R5, 0x3340, R3 ;  /* 0x0000334005057816 */ /* 0x000fe40000000003 */
[----:B------:R-:W-:Y:S01]  /*7e560*/  SHF.R.U32.HI R8, RZ, 0x8, R10 ;  /* 0x00000008ff087819 */ /* 0x000fe2000001160a */
[----:B------:R0:W-:Y:S04]  /*7e570*/  STL [R1+0x8], R7 ;  /* 0x0000080701007387 */ /* 0x0001e80000100800 */
[----:B------:R4:W-:Y:S01]  /*7e580*/  STL [R1+0x4], R5 ;  /* 0x0000040501007387 */ /* 0x0009e20000100800 */
[----:B------:R-:W-:-:S02]  /*7e590*/  LOP3.LUT R8, R8, 0xffff, RZ, 0xc0, !PT ;  /* 0x0000ffff08087812 */ /* 0x000fc400078ec0ff */
[----:B0-----:R-:W-:Y:S02]  /*7e5a0*/  SHF.R.U32.HI R7, RZ, 0x8, R12 ;  /* 0x00000008ff077819 */ /* 0x001fe4000001160c */
[----:B------:R-:W5:Y:S01]  /*7e5b0*/  LDL.LU R12, [R1+0x68] ;  /* 0x00006800010c7983 */ /* 0x000f620000300800 */
[----:B----4-:R-:W-:Y:S02]  /*7e5c0*/  SHF.R.U32.HI R5, RZ, 0x8, R11 ;  /* 0x00000008ff057819 */ /* 0x010fe4000001160b */
[----:B------:R-:W-:Y:S01]  /*7e5d0*/  LOP3.LUT R7, R7, 0xffff, RZ, 0xc0, !PT ;  /* 0x0000ffff07077812 */ /* 0x000fe200078ec0ff */
[----:B------:R-:W4:Y:S03]  /*7e5e0*/  LDL.LU R10, [R1+0xb8] ;  /* 0x0000b800010a7983 */ /* 0x000f260000300800 */
[----:B------:R-:W-:Y:S01]  /*7e5f0*/  PRMT R7, R8, 0x3340, R7 ;  /* 0x0000334008077816 */ /* 0x000fe20000000007 */
[----:B------:R-:W5:Y:S01]  /*7e600*/  LDL.LU R11, [R1+0x8c] ;  /* 0x00008c00010b7983 */ /* 0x000f620000300800 */
[----:B--2---:R-:W-:-:S02]  /*7e610*/  SHF.R.U32.HI R3, RZ, 0x8, R9 ;  /* 0x00000008ff037819 */ /* 0x004fc40000011609 */
[----:B------:R-:W-:Y:S02]  /*7e620*/  SHF.R.U32.HI R9, RZ, 0x8, R4 ;  /* 0x00000008ff097819 */ /* 0x000fe40000011604 */
[----:B------:R-:W-:Y:S02]  /*7e630*/  LOP3.LUT R3, R3, 0xffff, RZ, 0xc0, !PT ;  /* 0x0000ffff03037812 */ /* 0x000fe400078ec0ff */
[----:B------:R-:W-:Y:S02]  /*7e640*/  LOP3.LUT R4, R5, 0xffff, RZ, 0xc0, !PT ;  /* 0x0000ffff05047812 */ /* 0x000fe400078ec0ff */
[--C-:B------:R-:W-:Y:S02]  /*7e650*/  PRMT R3, R3, 0x3340, R1.reuse ;  /* 0x0000334003037816 */ /* 0x100fe40000000001 */
[----:B------:R-:W-:Y:S02]  /*7e660*/  LOP3.LUT R5, R9, 0xffff, RZ, 0xc0, !PT ;  /* 0x0000ffff09057812 */ /* 0x000fe400078ec0ff */
[----:B------:R-:W2:Y:S01]  /*7e670*/  LDL.LU R9, [R1+0xbc] ;  /* 0x0000bc0001097983 */ /* 0x000ea20000300800 */
[----:B------:R-:W-:-:S03]  /*7e680*/  PRMT R4, R4, 0x3340, R1 ;  /* 0x0000334004047816 */ /* 0x000fc60000000001 */
[----:B------:R0:W-:Y:S04]  /*7e690*/  STL [R1+0x3400], R3 ;  /* 0x0034000301007387 */ /* 0x0001e80000100800 */
[----:B0-----:R-:W2:Y:S04]  /*7e6a0*/  LDL.LU R3, [R1+0xc0] ;  /* 0x0000c00001037983 */ /* 0x001ea80000300800 */
[----:B------:R-:W2:Y:S04]  /*7e6b0*/  LDL.LU R8, [R1+0x120] ;  /* 0x0001200001087983 */ /* 0x000ea80000300800 */
[----:B------:R0:W-:Y:S04]  /*7e6c0*/  STL [R1], R7 ;  /* 0x0000000701007387 */ /* 0x0001e80000100800 */
[----:B0-----:R-:W2:Y:S04]  /*7e6d0*/  LDL.LU R7, [R1+0x80] ;  /* 0x0000800001077983 */ /* 0x001ea80000300800 */
[----:B------:R0:W-:Y:S04]  /*7e6e0*/  STL [R1+0x33fc], R4 ;  /* 0x0033fc0401007387 */ /* 0x0001e80000100800 */
[----:B0-----:R-:W2:Y:S01]  /*7e6f0*/  LDL.LU R4, [R1+0xd8] ;  /* 0x0000d80001047983 */ /* 0x001ea20000300800 */
[----:B------:R-:W-:-:S04]  /*7e700*/  SHF.R.U32.HI R6, RZ, 0x8, R6 ;  /* 0x00000008ff067819 */ /* 0x000fc80000011606 */
[----:B------:R-:W-:Y:S02]  /*7e710*/  LOP3.LUT R6, R6, 0xffff, RZ, 0xc0, !PT ;  /* 0x0000ffff06067812 */ /* 0x000fe400078ec0ff */
[----:B------:R-:W-:Y:S02]  /*7e720*/  LOP3.LUT R28, R28, 0xffff, RZ, 0xc0, !PT ;  /* 0x0000ffff1c1c7812 */ /* 0x000fe400078ec0ff */
[----:B------:R-:W-:Y:S02]  /*7e730*/  PRMT R5, R6, 0x3340, R5 ;  /* 0x0000334006057816 */ /* 0x000fe40000000005 */
[----:B------:R-:W-:Y:S02]  /*7e740*/  SHF.R.U32.HI R6, RZ, 0x8, R29 ;  /* 0x00000008ff067819 */ /* 0x000fe4000001161d */
[----:B---3--:R-:W-:Y:S02]  /*7e750*/  LOP3.LUT R0, R0, 0xffff, RZ, 0xc0, !PT ;  /* 0x0000ffff00007812 */ /* 0x008fe400078ec0ff */
[----:B----4-:R-:W-:-:S02]  /*7e760*/  PRMT R10, R10, 0x4210, R28 ;  /* 0x000042100a0a7816 */ /* 0x010fc4000000001c */
[----:B-----5:R-:W-:Y:S02]  /*7e770*/  PRMT R11, R11, 0x4210, R0 ;  /* 0x000042100b0b7816 */ /* 0x020fe40000000000 */
[----:B--2---:R-:W-:-:S05]  /*7e780*/  LOP3.LUT R8, R8, 0xffff, RZ, 0xc0, !PT ;  /* 0x0000ffff08087812 */ /* 0x004fca00078ec0ff */
[----:B------:R0:W-:Y:S04]  /*7e790*/  STL [R1+0x1c], R8 ;  /* 0x00001c0801007387 */ /* 0x0001e80000100800 */
[----:B------:R-:W2:Y:S01]  /*7e7a0*/  LDL.LU R29, [R1+0x88] ;  /* 0x00008800011d7983 */ /* 0x000ea20000300800 */
[----:B0-----:R-:W-:Y:S02]  /*7e7b0*/  PRMT R8, R3, 0x4210, R8 ;  /* 0x0000421003087816 */ /* 0x001fe40000000008 */
[----:B------:R-:W-:-:S05]  /*7e7c0*/  LOP3.LUT R4, R4, 0xffff, RZ, 0xc0, !PT ;  /* 0x0000ffff04047812 */ /* 0x000fca00078ec0ff */
[----:B------:R0:W-:Y:S01]  /*7e7d0*/  STL [R1+0x20], R4 ;  /* 0x0000200401007387 */ /* 0x0001e20000100800 */
[----:B------:R-:W-:-:S03]  /*7e7e0*/  PRMT R9, R9, 0x4210, R4 ;  /* 0x0000421009097816 */ /* 0x000fc60000000004 */
[----:B------:R1:W-:Y:S04]  /*7e7f0*/  STL [R1+0x24], R28 ;  /* 0x0000241c01007387 */ /* 0x0003e80000100800 */
[----:B------:R3:W-:Y:S04]  /*7e800*/  STL [R1+0x2c], R0 ;  /* 0x00002c0001007387 */ /* 0x0007e80000100800 */
[----:B------:R-:W4:Y:S04]  /*7e810*/  LDL.LU R3, [R1+0x8] ;  /* 0x0000080001037983 */ /* 0x000f280000300800 */
[----:B0-----:R-:W5:Y:S04]  /*7e820*/  LDL.LU R4, [R1+0x4] ;  /* 0x0000040001047983 */ /* 0x001f680000300800 */
[----:B-1----:R-:W4:Y:S04]  /*7e830*/  LDL.LU R28, [R1+0x3408] ;  /* 0x00340800011c7983 */ /* 0x002f280000300800 */
[----:B---3--:R-:W3:Y:S01]  /*7e840*/  LDL.LU R0, [R1+0x3404] ;  /* 0x0034040001007983 */ /* 0x008ee20000300800 */
[----:B------:R-:W-:-:S04]  /*7e850*/  SHF.R.U32.HI R7, RZ, 0x8, R7 ;  /* 0x00000008ff077819 */ /* 0x000fc80000011607 */
[----:B------:R-:W-:Y:S02]  /*7e860*/  LOP3.LUT R7, R7, 0xffff, RZ, 0xc0, !PT ;  /* 0x0000ffff07077812 */ /* 0x000fe400078ec0ff */
[----:B--2---:R-:W-:-:S04]  /*7e870*/  SHF.R.U32.HI R29, RZ, 0x8, R29 ;  /* 0x00000008ff1d7819 */ /* 0x004fc8000001161d */
[----:B------:R-:W-:-:S04]  /*7e880*/  LOP3.LUT R29, R29, 0xffff, RZ, 0xc0, !PT ;  /* 0x0000ffff1d1d7812 */ /* 0x000fc800078ec0ff */
[----:B------:R-:W-:Y:S02]  /*7e890*/  PRMT R7, R29, 0x3340, R7 ;  /* 0x000033401d077816 */ /* 0x000fe40000000007 */
[----:B------:R-:W2:Y:S04]  /*7e8a0*/  LDL.LU R29, [R1+0xe0] ;  /* 0x0000e000011d7983 */ /* 0x000ea80000300800 */
[----:B---3--:R0:W-:Y:S04]  /*7e8b0*/  STSM.16.M88.4 [R0], R8 ;  /* 0x0000000800007844 */ /* 0x0081e80000000200 */
[----:B0-----:R-:W4:Y:S04]  /*7e8c0*/  LDL.LU R8, [R1+0x18] ;  /* 0x0000180001087983 */ /* 0x001f280000300800 */
[----:B------:R-:W3:Y:S01]  /*7e8d0*/  LDL.LU R9, [R1+0x28] ;  /* 0x0000280001097983 */ /* 0x000ee20000300800 */
[----:B------:R-:W-:-:S03]  /*7e8e0*/  SHF.R.U32.HI R27, RZ, 0x8, R27 ;  /* 0x00000008ff1b7819 */ /* 0x000fc6000001161b */
[----:B------:R-:W5:Y:S01]  /*7e8f0*/  LDL.LU R10, [R1+0x30] ;  /* 0x00003000010a7983 */ /* 0x000f620000300800 */
[----:B------:R-:W-:-:S03]  /*7e900*/  LOP3.LUT R27, R27, 0xffff, RZ, 0xc0, !PT ;  /* 0x0000ffff1b1b7812 */ /* 0x000fc600078ec0ff */
[----:B------:R-:W2:Y:S01]  /*7e910*/  LDL.LU R11, [R1+0x10] ;  /* 0x00001000010b7983 */ /* 0x000ea20000300800 */
[----:B------:R-:W-:Y:S02]  /*7e920*/  PRMT R27, R27, 0x3340, R1 ;  /* 0x000033401b1b7816 */ /* 0x000fe40000000001 */
[----:B------:R-:W-:Y:S02]  /*7e930*/  SHF.R.U32.HI R19, RZ, 0x8, R19 ;  /* 0x00000008ff137819 */ /* 0x000fe40000011613 */
[----:B------:R-:W-:Y:S02]  /*7e940*/  SHF.R.U32.HI R14, RZ, 0x8, R14 ;  /* 0x00000008ff0e7819 */ /* 0x000fe4000001160e */
[----:B------:R-:W-:Y:S02]  /*7e950*/  SHF.R.U32.HI R16, RZ, 0x8, R16 ;  /* 0x00000008ff107819 */ /* 0x000fe40000011610 */
[----:B------:R-:W-:Y:S02]  /*7e960*/  LOP3.LUT R20, R20, 0xffff, RZ, 0xc0, !PT ;  /* 0x0000ffff14147812 */ /* 0x000fe400078ec0ff */
[----:B------:R-:W-:-:S02]  /*7e970*/  LOP3.LUT R21, R21, 0xffff, RZ, 0xc0, !PT ;  /* 0x0000ffff15157812 */ /* 0x000fc400078ec0ff */
[----:B------:R-:W-:Y:S02]  /*7e980*/  LOP3.LUT R2, R2, 0xffff, RZ, 0xc0, !PT ;  /* 0x0000ffff02027812 */ /* 0x000fe400078ec0ff */
[----:B------:R-:W-:Y:S02]  /*7e990*/  PRMT R17, R17, 0x5410, R23 ;  /* 0x0000541011117816 */ /* 0x000fe40000000017 */
[----:B------:R-:W-:Y:S02]  /*7e9a0*/  LOP3.LUT R6, R6, 0xffff, RZ, 0xc0, !PT ;  /* 0x0000ffff06067812 */ /* 0x000fe400078ec0ff */
[----:B------:R-:W-:Y:S01]  /*7e9b0*/  SHF.R.U32.HI R12, RZ, 0x8, R12 ;  /* 0x00000008ff0c7819 */ /* 0x000fe2000001160c */
[----:B------:R-:W-:Y:S01]  /*7e9c0*/  BAR.SYNC.DEFER_BLOCKING 0x0 ;  /* 0x0000000000007b1d */ /* 0x000fe20000010000 */
[----:B----4-:R-:W-:-:S05]  /*7e9d0*/  PRMT R8, R8, 0x5410, R28 ;  /* 0x0000541008087816 */ /* 0x010fca000000001c */
[----:B------:R-:W4:Y:S01]  /*7e9e0*/  LDL.LU R28, [R1+0xc] ;  /* 0x00000c00011c7983 */ /* 0x000f220000300800 */
[----:B---3--:R-:W-:-:S03]  /*7e9f0*/  PRMT R9, R9, 0x5410, R27 ;  /* 0x0000541009097816 */ /* 0x008fc6000000001b */
[----:B------:R-:W3:Y:S01]  /*7ea00*/  LDL.LU R27, [R1+0x14] ;  /* 0x00001400011b7983 */ /* 0x000ee20000300800 */
[----:B------:R-:W-:Y:S02]  /*7ea10*/  LOP3.LUT R19, R19, 0xffff, RZ, 0xc0, !PT ;  /* 0x0000ffff13137812 */ /* 0x000fe400078ec0ff */
[----:B------:R-:W-:Y:S02]  /*7ea20*/  LOP3.LUT R14, R14, 0xffff, RZ, 0xc0, !PT ;  /* 0x0000ffff0e0e7812 */ /* 0x000fe400078ec0ff */
[----:B------:R-:W-:Y:S02]  /*7ea30*/  LOP3.LUT R16, R16, 0xffff, RZ, 0xc0, !PT ;  /* 0x0000ffff10107812 */ /* 0x000fe400078ec0ff */
[--C-:B------:R-:W-:Y:S02]  /*7ea40*/  PRMT R19, R19, 0x3340, R1.reuse ;  /* 0x0000334013137816 */ /* 0x100fe40000000001 */
[----:B------:R-:W-:Y:S02]  /*7ea50*/  PRMT R14, R14, 0x3340, R1 ;  /* 0x000033400e0e7816 */ /* 0x000fe40000000001 */
[----:B-----5:R-:W-:-:S02]  /*7ea60*/  PRMT R10, R10, 0x5410, R25 ;  /* 0x000054100a0a7816 */ /* 0x020fc40000000019 */
[--C-:B------:R-:W-:Y:S01]  /*7ea70*/  PRMT R16, R16, 0x3340, R1.reuse ;  /* 0x0000334010107816 */ /* 0x100fe20000000001 */
[----:B------:R-:W5:Y:S01]  /*7ea80*/  LDL.LU R25, [R1+0xec] ;  /* 0x0000ec0001197983 */ /* 0x000f620000300800 */
[--C-:B------:R-:W-:Y:S02]  /*7ea90*/  PRMT R20, R20, 0x3340, R1.reuse ;  /* 0x0000334014147816 */ /* 0x100fe40000000001 */
[----:B--2---:R-:W-:Y:S02]  /*7eaa0*/  PRMT R11, R11, 0x5410, R24 ;  /* 0x000054100b0b7816 */ /* 0x004fe40000000018 */
[----:B------:R-:W2:Y:S01]  /*7eab0*/  LDL.LU R24, [R1+0x90] ;  /* 0x0000900001187983 */ /* 0x000ea20000300800 */
[----:B------:R-:W-:Y:S02]  /*7eac0*/  PRMT R21, R21, 0x3340, R1 ;  /* 0x0000334015157816 */ /* 0x000fe40000000001 */
[----:B------:R-:W-:Y:S01]  /*7ead0*/  PRMT R19, R22, 0x5410, R19 ;  /* 0x0000541016137816 */ /* 0x000fe20000000013 */
[----:B------:R-:W5:Y:S01]  /*7eae0*/  LDL.LU R23, [R1+0x94] ;  /* 0x0000940001177983 */ /* 0x000f620000300800 */
[----:B------:R-:W-:-:S03]  /*7eaf0*/  PRMT R2, R2, 0x3340, R1 ;  /* 0x0000334002027816 */ /* 0x000fc60000000001 */
[----:B------:R-:W5:Y:S01]  /*7eb00*/  LDL.LU R22, [R1+0xa4] ;  /* 0x0000a40001167983 */ /* 0x000f620000300800 */
[----:B------:R-:W-:Y:S02]  /*7eb10*/  PRMT R26, R26, 0x5410, R21 ;  /* 0x000054101a1a7816 */ /* 0x000fe40000000015 */
[----:B------:R-:W-:Y:S02]  /*7eb20*/  PRMT R2, R3, 0x5410, R2 ;  /* 0x0000541003027816 */ /* 0x000fe40000000002 */
[----:B----4-:R-:W-:Y:S02]  /*7eb30*/  PRMT R18, R28, 0x5410, R18 ;  /* 0x000054101c127816 */ /* 0x010fe40000000012 */
[----:B------:R-:W-:Y:S02]  /*7eb40*/  PRMT R28, R13, 0x5410, R14 ;  /* 0x000054100d1c7816 */ /* 0x000fe4000000000e */
[----:B---3--:R-:W-:Y:S01]  /*7eb50*/  PRMT R16, R27, 0x5410, R16 ;  /* 0x000054101b107816 */ /* 0x008fe20000000010 */
[----:B------:R-:W3:Y:S01]  /*7eb60*/  LDL.LU R13, [R1+0x1c] ;  /* 0x00001c00010d7983 */ /* 0x000ee20000300800 */
[----:B------:R-:W-:-:S03]  /*7eb70*/  PRMT R27, R15, 0x5410, R20 ;  /* 0x000054100f1b7816 */ /* 0x000fc60000000014 */
[----:B------:R-:W4:Y:S04]  /*7eb80*/  LDL.LU R14, [R1+0xb4] ;  /* 0x0000b400010e7983 */ /* 0x000f280000300800 */
[----:B------:R-:W5:Y:S04]  /*7eb90*/  LDL.LU R20, [R1+0xa8] ;  /* 0x0000a80001147983 */ /* 0x000f680000300800 */
[----:B------:R-:W4:Y:S04]  /*7eba0*/  LDL.LU R15, [R1+0xb0] ;  /* 0x0000b000010f7983 */ /* 0x000f280000300800 */
[----:B------:R-:W5:Y:S04]  /*7ebb0*/  LDL.LU R21, [R1+0x24] ;  /* 0x0000240001157983 */ /* 0x000f680000300800 */
[----:B------:R-:W2:Y:S04]  /*7ebc0*/  LDL.LU R3, [R1+0x3400] ;  /* 0x0034000001037983 */ /* 0x000ea80000300800 */
[----:B------:R0:W-:Y:S04]  /*7ebd0*/  STL [R1+0x8], R2 ;  /* 0x0000080201007387 */ /* 0x0001e80000100800 */
[----:B0-----:R-:W4:Y:S01]  /*7ebe0*/  LDL.LU R2, [R1+0x20] ;  /* 0x0000200001027983 */ /* 0x001f220000300800 */
[----:B--2---:R-:W-:-:S03]  /*7ebf0*/  PRMT R3, R4, 0x5410, R3 ;  /* 0x0000541004037816 */ /* 0x004fc60000000003 */
[----:B------:R-:W2:Y:S04]  /*7ec00*/  LDL.LU R4, [R1+0x33fc] ;  /* 0x0033fc0001047983 */ /* 0x000ea80000300800 */
[----:B------:R0:W-:Y:S04]  /*7ec10*/  STL [R1+0x14], R3 ;  /* 0x0000140301007387 */ /* 0x0001e80000100800 */
[----:B0-----:R-:W2:Y:S01]  /*7ec20*/  LDL.LU R3, [R1] ;  /* 0x0000000001037983 */ /* 0x001ea20000300800 */
[----:B------:R-:W-:Y:S02]  /*7ec30*/  PRMT R6, R6, 0x3340, R1 ;  /* 0x0000334006067816 */ /* 0x000fe40000000001 */
[----:B---3--:R-:W-:-:S02]  /*7ec40*/  PRMT R8, R8, 0x5210, R13 ;  /* 0x0000521008087816 */ /* 0x008fc4000000000d */
[----:B------:R-:W0:Y:S01]  /*7ec50*/  S2R R13, SR_TID.X ;  /* 0x00000000000d7919 */ /* 0x000e220000002100 */
[----:B------:R-:W-:Y:S02]  /*7ec60*/  LOP3.LUT R12, R12, 0xffff, RZ, 0xc0, !PT ;  /* 0x0000ffff0c0c7812 */ /* 0x000fe400078ec0ff */
[----:B--2---:R-:W-:Y:S02]  /*7ec70*/  PRMT R3, R3, 0x5410, R4 ;  /* 0x0000541003037816 */ /* 0x004fe40000000004 */
[----:B------:R-:W-:Y:S02]  /*7ec80*/  PRMT R4, R5, 0x5410, R6 ;  /* 0x0000541005047816 */ /* 0x000fe40000000006 */
[----:B------:R-:W2:Y:S01]  /*7ec90*/  LDL.LU R6, [R1+0x2c] ;  /* 0x00002c0001067983 */ /* 0x000ea20000300800 */
[----:B------:R-:W-:-:S03]  /*7eca0*/  PRMT R12, R12, 0x3340, R1 ;  /* 0x000033400c0c7816 */ /* 0x000fc60000000001 */
[----:B------:R1:W-:Y:S04]  /*7ecb0*/  STL [R1+0x10], R3 ;  /* 0x0000100301007387 */ /* 0x0003e80000100800 */
[----:B------:R0:W-:Y:S01]  /*7ecc0*/  STL [R1+0xc], R4 ;  /* 0x00000c0401007387 */ /* 0x0001e20000100800 */
[----:B----4-:R-:W-:Y:S02]  /*7ecd0*/  PRMT R9, R9, 0x5210, R2 ;  /* 0x0000521009097816 */ /* 0x010fe40000000002 */
[----:B-1----:R-:W-:Y:S02]  /*7ece0*/  PRMT R3, R7, 0x5410, R12 ;  /* 0x0000541007037816 */ /* 0x002fe4000000000c */
[----:B0-----:R-:W-:-:S03]  /*7ecf0*/  LOP3.LUT R4, R13, 0x3f, RZ, 0xc0, !PT ;  /* 0x0000003f0d047812 */ /* 0x001fc600078ec0ff */
[----:B------:R0:W-:Y:S01]  /*7ed00*/  STL [R1+0x4], R3 ;  /* 0x0000040301007387 */ /* 0x0001e20000100800 */
[----:B------:R-:W-:Y:S01]  /*7ed10*/  LEA R4, R4, UR4, 0x4 ;  /* 0x0000000404047c11 */ /* 0x000fe2000f8e20ff */
[----:B------:R-:W-:Y:S01]  /*7ed20*/  ULDC.64 UR4, c[0x0][0x228] ;  /* 0x00008a0000047ab9 */ /* 0x000fe20000000a00 */
[----:B------:R-:W-:Y:S02]  /*7ed30*/  LOP3.LUT R2, R24, 0xffff, RZ, 0xc0, !PT ;  /* 0x0000ffff18027812 */ /* 0x000fe400078ec0ff */
[----:B------:R-:W3:Y:S04]  /*7ed40*/  LDL.LU R24, [R1+0x130] ;  /* 0x0001300001187983 */ /* 0x000ee80000300800 */
[----:B------:R-:W-:Y:S01]  /*7ed50*/  STL [R1+0x54], R4 ;  /* 0x0000540401007387 */ /* 0x000fe20000100800 */
[----:B-----5:R-:W-:-:S02]  /*7ed60*/  PRMT R10, R10, 0x5210, R21 ;  /* 0x000052100a0a7816 */ /* 0x020fc40000000015 */
[----:B------:R-:W-:Y:S02]  /*7ed70*/  LOP3.LUT R21, R20, 0xffff, RZ, 0xc0, !PT ;  /* 0x0000ffff14157812 */ /* 0x000fe400078ec0ff */
[----:B------:R-:W-:Y:S02]  /*7ed80*/  LOP3.LUT R20, R22, 0xffff, RZ, 0xc0, !PT ;  /* 0x0000ffff16147812 */ /* 0x000fe400078ec0ff */
[----:B------:R-:W-:Y:S02]  /*7ed90*/  PRMT R12, R25, 0x4210, R21 ;  /* 0x00004210190c7816 */ /* 0x000fe40000000015 */
[----:B------:R-:W4:Y:S01]  /*7eda0*/  LDL.LU R25, [R1+0x12c] ;  /* 0x00012c0001197983 */ /* 0x000f220000300800 */
[----:B0-----:R-:W-:Y:S02]  /*7edb0*/  LOP3.LUT R3, R23, 0xffff, RZ, 0xc0, !PT ;  /* 0x0000ffff17037812 */ /* 0x001fe400078ec0ff */
[----:B------:R-:W-:Y:S01]  /*7edc0*/  PRMT R13, R29, 0x4210, R20 ;  /* 0x000042101d0d7816 */ /* 0x000fe20000000014 */
[----:B------:R-:W5:Y:S04]  /*7edd0*/  LDL.LU R22, [R1+0xd4] ;  /* 0x0000d40001167983 */ /* 0x000f680000300800 */
[----:B------:R-:W5:Y:S04]  /*7ede0*/  LDL.LU R23, [R1+0xac] ;  /* 0x0000ac0001177983 */ /* 0x000f680000300800 */
[----:B------:R-:W5:Y:S01]  /*7edf0*/  LDL.LU R29, [R1+0xa0] ;  /* 0x0000a000011d7983 */ /* 0x000f620000300800 */
[----:B--2---:R-:W-:-:S03]  /*7ee00*/  PRMT R11, R11, 0x5210, R6 ;  /* 0x000052100b0b7816 */ /* 0x004fc60000000006 */
[----:B------:R-:W0:Y:S04]  /*7ee10*/  LDS.128 R4, [R4] ;  /* 0x0000000004047984 */ /* 0x000e280000000c00 */
[----:B0-----:R0:W-:Y:S04]  /*7ee20*/  STL [R1+0x33f8], R4 ;  /* 0x0033f80401007387 */ /* 0x0011e80000100800 */
[----:B0-----:R-:W2:Y:S04]  /*7ee30*/  LDL.LU R4, [R1+0x124] ;  /* 0x0001240001047983 */ /* 0x001ea80000300800 */
[----:B------:R0:W-:Y:S04]  /*7ee40*/  STL [R1+0x33d8], R5 ;  /* 0x0033d80501007387 */ /* 0x0001e80000100800 */
[----:B0-----:R-:W2:Y:S04]  /*7ee50*/  LDL.LU R5, [R1+0xdc] ;  /* 0x0000dc0001057983 */ /* 0x001ea80000300800 */
[----:B------:R0:W-:Y:S04]  /*7ee60*/  STL [R1+0x33c8], R6 ;  /* 0x0033c80601007387 */ /* 0x0001e80000100800 */
[----:B0-----:R-:W2:Y:S04]  /*7ee70*/  LDL R6, [R1+0x54] ;  /* 0x0000540001067983 */ /* 0x001ea80000100800 */
[----:B------:R0:W-:Y:S04]  /*7ee80*/  STL [R1+0x33b8], R7 ;  /* 0x0033b80701007387 */ /* 0x0001e80000100800 */
[----:B0-----:R-:W2:Y:S01]  /*7ee90*/  LDL.LU R7, [R1+0x128] ;  /* 0x0001280001077983 */ /* 0x001ea20000300800 */
[----:B------:R-:W-:-:S02]  /*7eea0*/  PRMT R14, R14, 0x4210, R3 ;  /* 0x000042100e0e7816 */ /* 0x000fc40000000003 */
[----:B------:R-:W-:Y:S01]  /*7eeb0*/  PRMT R15, R15, 0x4210, R2 ;  /* 0x000042100f0f7816 */ /* 0x000fe20000000002 */
[----:B------:R-:W-:Y:S06]  /*7eec0*/  BAR.SYNC.DEFER_BLOCKING 0x0 ;  /* 0x0000000000007b1d */ /* 0x000fec0000010000 */
[----:B------:R-:W-:Y:S02]  /*7eed0*/  STSM.16.M88.4 [R0], R12 ;  /* 0x0000000c00007844 */ /* 0x000fe40000000200 */
[----:B------:R-:W-:Y:S01]  /*7eee0*/  BAR.SYNC.DEFER_BLOCKING 0x0 ;  /* 0x0000000000007b1d */ /* 0x000fe20000010000 */
[----:B------:R-:W-:-:S02]  /*7eef0*/  PRMT R16, R16, 0x5210, R21 ;  /* 0x0000521010107816 */ /* 0x000fc40000000015 */
[----:B------:R-:W-:Y:S02]  /*7ef00*/  PRMT R17, R17, 0x5210, R20 ;  /* 0x0000521011117816 */ /* 0x000fe40000000014 */
[----:B------:R-:W-:Y:S02]  /*7ef10*/  PRMT R18, R18, 0x5210, R3 ;  /* 0x0000521012127816 */ /* 0x000fe40000000003 */
[----:B------:R-:W-:Y:S02]  /*7ef20*/  PRMT R19, R19, 0x5210, R2 ;  /* 0x0000521013137816 */ /* 0x000fe40000000002 */
[----:B----4-:R-:W-:Y:S02]  /*7ef30*/  LOP3.LUT R25, R25, 0xffff, RZ, 0xc0, !PT ;  /* 0x0000ffff19197812 */ /* 0x010fe400078ec0ff */
[----:B---3--:R-:W-:Y:S02]  /*7ef40*/  LOP3.LUT R24, R24, 0xffff, RZ, 0xc0, !PT ;  /* 0x0000ffff18187812 */ /* 0x008fe400078ec0ff */
[----:B-----5:R-:W-:Y:S01]  /*7ef50*/  PRMT R21, R22, 0x4210, R25 ;  /* 0x0000421016157816 */ /* 0x020fe20000000019 */
[----:B--2---:R-:W0:Y:S01]  /*7ef60*/  LDS.128 R12, [R6] ;  /* 0x00000000060c7984 */ /* 0x004e220000000c00 */
[----:B------:R-:W-:Y:S06]  /*7ef70*/  BAR.SYNC.DEFER_BLOCKING 0x0 ;  /* 0x0000000000007b1d */ /* 0x000fec0000010000 */
[----:B------:R-:W-:Y:S02]  /*7ef80*/  STSM.16.M88.4 [R0], R8 ;  /* 0x0000000800007844 */ /* 0x000fe40000000200 */
[----:B------:R-:W-:Y:S06]  /*7ef90*/  BAR.SYNC.DEFER_BLOCKING 0x0 ;  /* 0x0000000000007b1d */ /* 0x000fec0000010000 */
[----:B------:R-:W1:Y:S02]  /*7efa0*/  LDS.128 R8, [R6] ;  /* 0x0000000006087984 */ /* 0x000e640000000c00 */
[----:B------:R-:W-:Y:S06]  /*7efb0*/  BAR.SYNC.DEFER_BLOCKING 0x0 ;  /* 0x0000000000007b1d */ /* 0x000fec0000010000 */
[----:B------:R-:W-:Y:S02]  /*7efc0*/  STSM.16.M88.4 [R0], R16 ;  /* 0x0000001000007844 */ /* 0x000fe40000000200 */
[----:B------:R-:W-:Y:S01]  /*7efd0*/  BAR.SYNC.DEFER_BLOCKING 0x0 ;  /* 0x0000000000007b1d */ /* 0x000fe20000010000 */
[----:B------:R-:W-:-:S05]  /*7efe0*/  LOP3.LUT R2, R7, 0xffff, RZ, 0xc0, !PT ;  /* 0x0000ffff07027812 */ /* 0x000fca00078ec0ff */
[----:B------:R-:W2:Y:S01]  /*7eff0*/  LDS.128 R16, [R6] ;  /* 0x0000000006107984 */ /* 0x000ea20000000c00 */
[----:B------:R-:W-:-:S03]  /*7f000*/  LOP3.LUT R4, R4, 0xffff, RZ, 0xc0, !PT ;  /* 0x0000ffff04047812 */ /* 0x000fc600078ec0ff */
[----:B0-----:R-:W-:Y:S01]  /*7f010*/  STL [R1+0x33d4], R13 ;  /* 0x0033d40d01007387 */ /* 0x001fe20000100800 */
[----:B------:R-:W-:-:S03]  /*7f020*/  PRMT R20, R5, 0x4210, R24 ;  /* 0x0000421005147816 */ /* 0x000fc60000000018 */
[----:B------:R-:W-:Y:S01]  /*7f030*/  STL [R1+0x33c0], R14 ;  /* 0x0033c00e01007387 */ /* 0x000fe20000100800 */
[----:B------:R-:W-:-:S03]  /*7f040*/  PRMT R22, R23, 0x4210, R2 ;  /* 0x0000421017167816 */ /* 0x000fc60000000002 */
[----:B------:R0:W-:Y:S01]  /*7f050*/  STL [R1+0x33b4], R15 ;  /* 0x0033b40f01007387 */ /* 0x0001e20000100800 */
[----:B------:R-:W-:-:S03]  /*7f060*/  PRMT R23, R29, 0x4210, R4 ;  /* 0x000042101d177816 */ /* 0x000fc60000000004 */
[----:B------:R-:W3:Y:S04]  /*7f070*/  LDL.LU R3, [R1+0xf0] ;  /* 0x0000f00001037983 */ /* 0x000ee80000300800 */
[----:B------:R-:W4:Y:S04]  /*7f080*/  LDL.LU R5, [R1+0xe8] ;  /* 0x0000e80001057983 */ /* 0x000f280000300800 */
[----:B------:R-:W5:Y:S04]  /*7f090*/  LDL.LU R29, [R1+0xe4] ;  /* 0x0000e400011d7983 */ /* 0x000f680000300800 */
[----:B0-----:R-:W5:Y:S04]  /*7f0a0*/  LDL.LU R15, [R1+0x14] ;  /* 0x00001400010f7983 */ /* 0x001f680000300800 */
[----:B------:R-:W5:Y:S04]  /*7f0b0*/  LDL.LU R14, [R1+0x10] ;  /* 0x00001000010e7983 */ /* 0x000f680000300800 */
[----:B------:R-:W5:Y:S04]  /*7f0c0*/  LDL.LU R13, [R1+0xc] ;  /* 0x00000c00010d7983 */ /* 0x000f680000300800 */
[----:B------:R-:W5:Y:S04]  /*7f0d0*/  LDL.LU R7, [R1+0x4] ;  /* 0x0000040001077983 */ /* 0x000f680000300800 */
[----:B-1----:R0:W-:Y:S01]  /*7f0e0*/  STL [R1+0x33d0], R9 ;  /* 0x0033d00901007387 */ /* 0x0021e20000100800 */
[----:B------:R-:W-:Y:S06]  /*7f0f0*/  BAR.SYNC.DEFER_BLOCKING 0x0 ;  /* 0x0000000000007b1d */ /* 0x000fec0000010000 */
[----:B0-----:R-:W5:Y:S04]  /*7f100*/  LDL.LU R9, [R1+0x8] ;  /* 0x0000080001097983 */ /* 0x001f680000300800 */
[----:B------:R0:W-:Y:S04]  /*7f110*/  STL [R1+0x33c4], R10 ;  /* 0x0033c40a01007387 */ /* 0x0001e80000100800 */
[----:B0-----:R-:W5:Y:S04]  /*7f120*/  LDL.LU R10, [R1+0x98] ;  /* 0x00009800010a7983 */ /* 0x001f680000300800 */
[----:B------:R0:W-:Y:S04]  /*7f130*/  STL [R1+0x33b0], R11 ;  /* 0x0033b00b01007387 */ /* 0x0001e80000100800 */
[----:B0-----:R-:W5:Y:S04]  /*7f140*/  LDL.LU R11, [R1+0x9c] ;  /* 0x00009c00010b7983 */ /* 0x001f680000300800 */
[----:B--2---:R0:W-:Y:S04]  /*7f150*/  STL [R1+0x33e0], R16 ;  /* 0x0033e01001007387 */ /* 0x0041e80000100800 */
[----:B0-----:R-:W2:Y:S04]  /*7f160*/  LDL.LU R16, [R1+0xc4] ;  /* 0x0000c40001107983 */ /* 0x001ea80000300800 */
[----:B------:R0:W-:Y:S04]  /*7f170*/  STL [R1+0x33cc], R17 ;  /* 0x0033cc1101007387 */ /* 0x0001e80000100800 */
[----:B0-----:R-:W2:Y:S04]  /*7f180*/  LDL.LU R17, [R1+0xc8] ;  /* 0x0000c80001117983 */ /* 0x001ea80000300800 */
[----:B------:R0:W-:Y:S04]  /*7f190*/  STL [R1+0x33bc], R18 ;  /* 0x0033bc1201007387 */ /* 0x0001e80000100800 */
[----:B0-----:R-:W2:Y:S04]  /*7f1a0*/  LDL.LU R18, [R1+0xf4] ;  /* 0x0000f40001127983 */ /* 0x001ea80000300800 */
[----:B------:R2:W-:Y:S01]  /*7f1b0*/  STSM.16.M88.4 [R0], R20 ;  /* 0x0000001400007844 */ /* 0x0005e20000000200 */
[----:B------:R-:W-:-:S03]  /*7f1c0*/  PRMT R26, R26, 0x5210, R2 ;  /* 0x000052101a1a7816 */ /* 0x000fc60000000002 */
[----:B------:R-:W-:Y:S01]  /*7f1d0*/  STL [R1+0x33a8], R19 ;  /* 0x0033a81301007387 */ /* 0x000fe20000100800 */
[----:B------:R-:W-:Y:S02]  /*7f1e0*/  PRMT R24, R28, 0x5210, R24 ;  /* 0x000052101c187816 */ /* 0x000fe40000000018 */
[----:B------:R-:W-:Y:S02]  /*7f1f0*/  PRMT R25, R27, 0x5210, R25 ;  /* 0x000052101b197816 */ /* 0x000fe40000000019 */
[----:B---3--:R-:W-:Y:S02]  /*7f200*/  LOP3.LUT R3, R3, 0xffff, RZ, 0xc0, !PT ;  /* 0x0000ffff03037812 */ /* 0x008fe400078ec0ff */
[----:B----4-:R-:W-:Y:S02]  /*7f210*/  LOP3.LUT R28, R5, 0xffff, RZ, 0xc0, !PT ;  /* 0x0000ffff051c7812 */ /* 0x010fe400078ec0ff */
[----:B------:R-:W3:Y:S01]  /*7f220*/  LDL R5, [R1+0x3378] ;  /* 0x0033780001057983 */ /* 0x000ee20000100800 */
[----:B-----5:R-:W-:Y:S01]  /*7f230*/  PRMT R27, R9, 0x5210, R4 ;  /* 0x00005210091b7816 */ /* 0x020fe20000000004 */
[----:B------:R-:W-:Y:S06]  /*7f240*/  BAR.SYNC.DEFER_BLOCKING 0x0 ;  /* 0x0000000000007b1d */ /* 0x000fec0000010000 */
[----:B------:R-:W4:Y:S01]  /*7f250*/  LDL.LU R4, [R1+0x33f8] ;  /* 0x0033f80001047983 */ /* 0x000f220000300800 */
[----:B--2---:R-:W-:-:S02]  /*7f260*/  PRMT R21, R16, 0x4210, R3 ;  /* 0x0000421010157816 */ /* 0x004fc40000000003 */
[----:B------:R-:W-:-:S04]  /*7f270*/  LOP3.LUT R2, R18, 0xffff, RZ, 0xc0, !PT ;  /* 0x0000ffff12027812 */ /* 0x000fc800078ec0ff */
[----:B------:R-:W-:Y:S02]  /*7f280*/  PRMT R20, R17, 0x4210, R2 ;  /* 0x0000421011147816 */ /* 0x000fe40000000002 */
[----:B------:R-:W0:Y:S01]  /*7f290*/  LDS.128 R16, [R6] ;  /* 0x0000000006107984 */ /* 0x000e220000000c00 */
[----:B------:R-:W-:-:S03]  /*7f2a0*/  PRMT R22, R11, 0x4210, R28 ;  /* 0x000042100b167816 */ /* 0x000fc6000000001c */
[----:B------:R-:W2:Y:S04]  /*7f2b0*/  LDL R11, [R1+0x337c] ;  /* 0x00337c00010b7983 */ /* 0x000ea80000100800 */
[----:B0-----:R-:W-:Y:S04]  /*7f2c0*/  STL.64 [R1+0x20], R16 ;  /* 0x0000201001007387 */ /* 0x001fe80000100a00 */
[----:B------:R-:W-:Y:S04]  /*7f2d0*/  STL.64 [R1+0x28], R18 ;  /* 0x0000281201007387 */ /* 0x000fe80000100a00 */
[----:B------:R-:W5:Y:S01]  /*7f2e0*/  LDL R9, [R1+0x3380] ;  /* 0x0033800001097983 */ /* 0x000f620000100800 */
[----:B------:R-:W-:Y:S01]  /*7f2f0*/  BAR.SYNC.DEFER_BLOCKING 0x0 ;  /* 0x0000000000007b1d */ /* 0x000fe20000010000 */
[----:B------:R-:W-:-:S04]  /*7f300*/  LOP3.LUT R29, R29, 0xffff, RZ, 0xc0, !PT ;  /* 0x0000ffff1d1d7812 */ /* 0x000fc800078ec0ff */
[----:B------:R-:W-:-:S05]  /*7f310*/  PRMT R23, R10, 0x4210, R29 ;  /* 0x000042100a177816 */ /* 0x000fca000000001d */
[----:B------:R0:W-:Y:S01]  /*7f320*/  STSM.16.M88.4 [R0], R20 ;  /* 0x0000001400007844 */ /* 0x0001e20000000200 */
[----:B------:R-:W-:Y:S06]  /*7f330*/  BAR.SYNC.DEFER_BLOCKING 0x0 ;  /* 0x0000000000007b1d */ /* 0x000fec0000010000 */
[----:B------:R-:W1:Y:S02]  /*7f340*/  LDS.128 R16, [R6] ;  /* 0x0000000006107984 */ /* 0x000e640000000c00 */
[----:B------:R-:W-:Y:S01]  /*7f350*/  BAR.SYNC.DEFER_BLOCKING 0x0 ;  /* 0x0000000000007b1d */ /* 0x000fe20000010000 */
[----:B0-----:R-:W-:-:S02]  /*7f360*/  PRMT R22, R13, 0x5210, R28 ;  /* 0x000052100d167816 */ /* 0x001fc4000000001c */
[----:B------:R-:W-:Y:S02]  /*7f370*/  PRMT R23, R7, 0x5210, R29 ;  /* 0x0000521007177816 */ /* 0x000fe4000000001d */
[----:B------:R-:W-:-:S03]  /*7f380*/  PRMT R20, R15, 0x5210, R2 ;  /* 0x000052100f147816 */ /* 0x000fc60000000002 */
[----:B------:R-:W2:Y:S01]  /*7f390*/  LDC R28, c[0x0][0x244] ;  /* 0x00009100ff1c7b82 */ /* 0x000ea20000000800 */
[----:B------:R-:W-:Y:S01]  /*7f3a0*/  STSM.16.M88.4 [R0], R24 ;  /* 0x0000001800007844 */ /* 0x000fe20000000200 */
[----:B------:R-:W-:-:S03]  /*7f3b0*/  PRMT R21, R14, 0x5210, R3 ;  /* 0x000052100e157816 */ /* 0x000fc60000000003 */
[----:B-1----:R0:W-:Y:S04]  /*7f3c0*/  STL.64 [R1+0x30], R16 ;  /* 0x0000301001007387 */ /* 0x0021e80000100a00 */
[----:B------:R1:W-:Y:S04]  /*7f3d0*/  STL.64 [R1+0x38], R18 ;  /* 0x0000381201007387 */ /* 0x0003e80000100a00 */
[----:B------:R-:W-:Y:S04]  /*7f3e0*/  STL.64 [R1+0x33f0], R22 ;  /* 0x0033f01601007387 */ /* 0x000fe80000100a00 */
[----:B------:R-:W-:Y:S01]  /*7f3f0*/  STL.64 [R1+0x33e8], R20 ;  /* 0x0033e81401007387 */ /* 0x000fe20000100a00 */
[----:B------:R-:W-:Y:S06]  /*7f400*/  BAR.SYNC.DEFER_BLOCKING 0x0 ;  /* 0x0000000000007b1d */ /* 0x000fec0000010000 */
[----:B0-----:R-:W4:Y:S04]  /*7f410*/  LDL R17, [R1+0x3384] ;  /* 0x0033840001117983 */ /* 0x001f280000100800 */
[----:B-1----:R-:W4:Y:S04]  /*7f420*/  LDL R19, [R1+0x3388] ;  /* 0x0033880001137983 */ /* 0x002f280000100800 */
[----:B------:R-:W0:Y:S01]  /*7f430*/  LDS.128 R20, [R6] ;  /* 0x0000000006147984 */ /* 0x000e220000000c00 */
[----:B---3--:R-:W-:-:S05]  /*7f440*/  IMAD R7, R5, UR9, RZ ;  /* 0x0000000905077c24 */ /* 0x008fca000f8e02ff */
[----:B------:R-:W-:Y:S01]  /*7f450*/  STL [R1], R7 ;  /* 0x0000000701007387 */ /* 0x000fe20000100800 */
[----:B--2---:R-:W-:Y:S01]  /*7f460*/  IMAD R26, R11, R28, RZ ;  /* 0x0000001c0b1a7224 */ /* 0x004fe200078e02ff */
[----:B------:R-:W-:Y:S04]  /*7f470*/  BAR.SYNC.DEFER_BLOCKING 0x0 ;  /* 0x0000000000007b1d */ /* 0x000fe80000010000 */
[----:B------:R-:W-:-:S04]  /*7f480*/  IADD3 R2, P3, R26, UR18, RZ ;  /* 0x000000121a027c10 */ /* 0x000fc8000ff7e0ff */
[----:B------:R-:W-:Y:S01]  /*7f490*/  LEA.HI.X.SX32 R13, R26, UR19, 0x1, P3 ;  /* 0x000000131a0d7c11 */ /* 0x000fe200098f0eff */
[----:B------:R-:W-:Y:S01]  /*7f4a0*/  STL [R1+0x10], R2 ;  /* 0x0000100201007387 */ /* 0x000fe20000100800 */
[----:B-----5:R-:W-:-:S05]  /*7f4b0*/  IMAD R3, R9, R28, RZ ;  /* 0x0000001c09037224 */ /* 0x020fca00078e02ff */
[----:B------:R-:W-:-:S04]  /*7f4c0*/  IADD3 R16, P4, R3, UR18, RZ ;  /* 0x0000001203107c10 */ /* 0x000fc8000ff9e0ff */
[----:B------:R-:W-:Y:S01]  /*7f4d0*/  LEA.HI.X.SX32 R14, R3, UR19, 0x1, P4 ;  /* 0x00000013030e7c11 */ /* 0x000fe2000a0f0eff */
[----:B------:R-:W-:Y:S01]  /*7f4e0*/  STL [R1+0x14], R16 ;  /* 0x0000141001007387 */ /* 0x000fe20000100800 */
[----:B------:R-:W-:-:S03]  /*7f4f0*/  IADD3 R24, P4, R7, R16, RZ ;  /* 0x0000001007187210 */ /* 0x000fc60007f9e0ff */
[----:B------:R-:W-:Y:S04]  /*7f500*/  STL [R1+0x50], R13 ;  /* 0x0000500d01007387 */ /* 0x000fe80000100800 */
[----:B------:R1:W-:Y:S04]  /*7f510*/  STL [R1+0x33e4], R16 ;  /* 0x0033e41001007387 */ /* 0x0003e80000100800 */
[----:B-1----:R-:W2:Y:S04]  /*7f520*/  LDL.LU R16, [R1] ;  /* 0x0000000001107983 */ /* 0x002ea80000300800 */
[----:B------:R-:W-:Y:S04]  /*7f530*/  STL [R1+0x18], R14 ;  /* 0x0000180e01007387 */ /* 0x000fe80000100800 */
[----:B0-----:R-:W-:Y:S04]  /*7f540*/  STL.64 [R1+0x40], R20 ;  /* 0x0000401401007387 */ /* 0x001fe80000100a00 */
[----:B------:R0:W-:Y:S04]  /*7f550*/  STL.64 [R1+0x48], R22 ;  /* 0x0000481601007387 */ /* 0x0001e80000100a00 */
[----:B0-----:R-:W3:Y:S04]  /*7f560*/  LDL.LU.64 R22, [R1+0x33f0] ;  /* 0x0033f00001167983 */ /* 0x001ee80000300a00 */
[----:B------:R-:W3:Y:S04]  /*7f570*/  LDL.LU.64 R20, [R1+0x33e8] ;  /* 0x0033e80001147983 */ /* 0x000ee80000300a00 */
[----:B------:R-:W5:Y:S04]  /*7f580*/  LDL R15, [R1+0x338c] ;  /* 0x00338c00010f7983 */ /* 0x000f680000100800 */
[----:B------:R-:W5:Y:S01]  /*7f590*/  LDL R29, [R1+0x3394] ;  /* 0x00339400011d7983 */ /* 0x000f620000100800 */
[----:B------:R-:W-:-:S03]  /*7f5a0*/  ISETP.GE.AND P2, PT, R9, UR10, PT ;  /* 0x0000000a09007c0c */ /* 0x000fc6000bf46270 */
[----:B------:R-:W5:Y:S01]  /*7f5b0*/  LDL R9, [R1+0x3398] ;  /* 0x0033980001097983 */ /* 0x000f620000100800 */
[----:B------:R-:W-:-:S04]  /*7f5c0*/  ISETP.GE.AND P0, PT, R11, UR4, PT ;  /* 0x000000040b007c0c */ /* 0x000fc8000bf06270 */
[----:B------:R-:W-:Y:S02]  /*7f5d0*/  ISETP.LT.AND P0, PT, R5, UR27, !P0 ;  /* 0x0000001b05007c0c */ /* 0x000fe4000c701270 */
[----:B------:R-:W-:Y:S02]  /*7f5e0*/  SHF.R.S32.HI R27, RZ, 0x1f, R7 ;  /* 0x0000001fff1b7819 */ /* 0x000fe40000011407 */
[----:B------:R-:W-:Y:S02]  /*7f5f0*/  IADD3 R2, P3, R7, R2, RZ ;  /* 0x0000000207027210 */ /* 0x000fe40007f7e0ff */
[----:B------:R-:W-:-:S03]  /*7f600*/  ISETP.LT.AND P2, PT, R5, UR29, !P2 ;  /* 0x0000001d05007c0c */ /* 0x000fc6000d741270 */
[C---:B------:R-:W-:Y:S02]  /*7f610*/  IMAD.X R3, R27.reuse, 0x1, R13, P3 ;  /* 0x000000011b037824 */ /* 0x040fe400018e060d */
[----:B------:R-:W-:Y:S01]  /*7f620*/  IMAD.X R25, R27, 0x1, R14, P4 ;  /* 0x000000011b197824 */ /* 0x000fe200020e060e */
[----:B------:R-:W-:Y:S01]  /*7f630*/  ISETP.GE.AND P3, PT, R5, UR5, PT ;  /* 0x0000000505007c0c */ /* 0x000fe2000bf66270 */
[----:B------:R-:W-:-:S03]  /*7f640*/  ULDC.64 UR4, c[0x0][0x228] ;  /* 0x00008a0000047ab9 */ /* 0x000fc60000000a00 */
[----:B----4-:R-:W-:Y:S01]  /*7f650*/  ISETP.LT.AND P4, PT, R17, UR12, !P3 ;  /* 0x0000000c11007c0c */ /* 0x010fe2000df81270 */
[----:B------:R-:W-:Y:S01]  /*7f660*/  ULDC.64 UR12, c[0x0][0x228] ;  /* 0x00008a00000c7ab9 */ /* 0x000fe20000000a00 */
[----:B---3--:R0:W-:Y:S02]  /*7f670*/  STSM.16.M88.4 [R0], R20 ;  /* 0x0000001400007844 */ /* 0x0081e40000000200 */
[C---:B0-----:R-:W-:Y:S01]  /*7f680*/  PRMT R20, R4.reuse, 0x7770, RZ ;  /* 0x0000777004147816 */ /* 0x041fe200000000ff */
[----:B------:R-:W-:Y:S01]  /*7f690*/  BAR.SYNC.DEFER_BLOCKING 0x0 ;  /* 0x0000000000007b1d */ /* 0x000fe20000010000 */
[C---:B------:R-:W-:Y:S01]  /*7f6a0*/  PRMT R0, R4.reuse, 0x7771, RZ ;  /* 0x0000777104007816 */ /* 0x040fe200000000ff */
[----:B------:R-:W-:Y:S01]  /*7f6b0*/  VIADD R21, R5, 0x1 ;  /* 0x0000000105157836 */ /* 0x000fe20000000000 */
[----:B------:R-:W-:-:S03]  /*7f6c0*/  PRMT R22, R4, 0x7772, RZ ;  /* 0x0000777204167816 */ /* 0x000fc600000000ff */
[----:B------:R0:W-:Y:S04]  /*7f6d0*/  @P0 STG.E.U8 desc[UR32][R2.64], R20 ;  /* 0x0000001402000986 */ /* 0x0001e8000c101120 */
[----:B------:R1:W-:Y:S01]  /*7f6e0*/  @P2 STG.E.U8 desc[UR32][R24.64], R0 ;  /* 0x0000000018002986 */ /* 0x0003e2000c101120 */
[----:B0-----:R-:W-:-:S04]  /*7f6f0*/  IMAD R2, R28, 0x80, R26 ;  /* 0x000000801c027824 */ /* 0x001fc800078e021a */
[----:B-1----:R-:W-:Y:S01]  /*7f700*/  IMAD R0, R28, 0x40, R2 ;  /* 0x000000401c007824 */ /* 0x002fe200078e0202 */
[----:B------:R-:W-:-:S04]  /*7f710*/  IADD3 R10, P2, R2, UR18, RZ ;  /* 0x00000012020a7c10 */ /* 0x000fc8000ff5e0ff */
[----:B------:R-:W-:Y:S02]  /*7f720*/  LEA.HI.X.SX32 R7, R2, UR19, 0x1, P2 ;  /* 0x0000001302077c11 */ /* 0x000fe400090f0eff */
[----:B------:R-:W-:Y:S02]  /*7f730*/  IADD3 R18, P5, R0, UR18, RZ ;  /* 0x0000001200127c10 */ /* 0x000fe4000ffbe0ff */
[----:B--2---:R-:W-:Y:S02]  /*7f740*/  IADD3 R2, P2, R16, R10, RZ ;  /* 0x0000000a10027210 */ /* 0x004fe40007f5e0ff */
[----:B------:R-:W-:Y:S01]  /*7f750*/  ISETP.LT.AND P0, PT, R19, UR4, !P3 ;  /* 0x0000000413007c0c */ /* 0x000fe2000df01270 */
[----:B------:R-:W-:Y:S01]  /*7f760*/  ULDC UR4, c[0x0][0x22c] ;  /* 0x00008b0000047ab9 */ /* 0x000fe20000000800 */
[----:B------:R-:W-:Y:S01]  /*7f770*/  LEA.HI.X.SX32 R6, R0, UR19, 0x1, P5 ;  /* 0x0000001300067c11 */ /* 0x000fe2000a8f0eff */
[----:B------:R-:W-:Y:S01]  /*7f780*/  IMAD.X R3, R27, 0x1, R7, P2 ;  /* 0x000000011b037824 */ /* 0x000fe200010e0607 */
[----:B------:R-:W-:-:S02]  /*7f790*/  IADD3 R20, P5, R16, R18, RZ ;  /* 0x0000001210147210 */ /* 0x000fc40007fbe0ff */
[----:B------:R-:W-:Y:S01]  /*7f7a0*/  ISETP.GE.AND P2, PT, R21, UR11, PT ;  /* 0x0000000b15007c0c */ /* 0x000fe2000bf46270 */
[----:B------:R-:W-:Y:S01]  /*7f7b0*/  ULDC.64 UR10, c[0x0][0x228] ;  /* 0x00008a00000a7ab9 */ /* 0x000fe20000000a00 */
[----:B------:R-:W-:Y:S01]  /*7f7c0*/  PRMT R4, R4, 0x7773, RZ ;  /* 0x0000777304047816 */ /* 0x000fe200000000ff */
[----:B------:R-:W-:Y:S01]  /*7f7d0*/  IMAD.X R21, R27, 0x1, R6, P5 ;  /* 0x000000011b157824 */ /* 0x000fe200028e0606 */
[----:B------:R0:W-:Y:S04]  /*7f7e0*/  @P4 STG.E.U8 desc[UR32][R2.64], R22 ;  /* 0x0000001602004986 */ /* 0x0001e8000c101120 */
[----:B------:R1:W-:Y:S01]  /*7f7f0*/  @P0 STG.E.U8 desc[UR32][R20.64], R4 ;  /* 0x0000000414000986 */ /* 0x0003e2000c101120 */
[----:B0-----:R-:W-:-:S05]  /*7f800*/  IMAD R3, R28, 0x40, R0 ;  /* 0x000000401c037824 */ /* 0x001fca00078e0200 */
[----:B------:R-:W-:Y:S01]  /*7f810*/  IADD3 R2, P0, R3, UR18, RZ ;  /* 0x0000001203027c10 */ /* 0x000fe2000ff1e0ff */
[----:B------:R-:W-:Y:S01]  /*7f820*/  IMAD R0, R28, 0x40, R3 ;  /* 0x000000401c007824 */ /* 0x000fe200078e0203 */
[----:B-----5:R-:W-:Y:S02]  /*7f830*/  ISETP.LT.AND P4, PT, R15, UR12, !P3 ;  /* 0x0000000c0f007c0c */ /* 0x020fe4000df81270 */
[----:B-1----:R-:W-:Y:S01]  /*7f840*/  LEA.HI.X.SX32 R20, R3, UR19, 0x1, P0 ;  /* 0x0000001303147c11 */ /* 0x002fe200080f0eff */
[----:B------:R-:W-:Y:S01]  /*7f850*/  VIADD R3, R5, 0x2 ;  /* 0x0000000205037836 */ /* 0x000fe20000000000 */
[----:B------:R-:W-:Y:S02]  /*7f860*/  IADD3 R24, P0, R16, R2, RZ ;  /* 0x0000000210187210 */ /* 0x000fe40007f1e0ff */
[----:B------:R-:W-:Y:S02]  /*7f870*/  IADD3 R21, P6, R0, UR18, RZ ;  /* 0x0000001200157c10 */ /* 0x000fe4000ffde0ff */
[----:B------:R-:W-:Y:S01]  /*7f880*/  ISETP.LT.AND P5, PT, R29, UR10, !P3 ;  /* 0x0000000a1d007c0c */ /* 0x000fe2000dfa1270 */
[----:B------:R-:W-:Y:S01]  /*7f890*/  IMAD.X R25, R27, 0x1, R20, P0 ;  /* 0x000000011b197824 */ /* 0x000fe200000e0614 */
[----:B------:R-:W-:-:S02]  /*7f8a0*/  ISETP.GE.AND P0, PT, R3, UR4, PT ;  /* 0x0000000403007c0c */ /* 0x000fc4000bf06270 */
[----:B------:R-:W-:Y:S01]  /*7f8b0*/  PRMT R26, R12, 0x7771, RZ ;  /* 0x000077710c1a7816 */ /* 0x000fe200000000ff */
[----:B------:R-:W-:Y:S01]  /*7f8c0*/  STL [R1+0x4], R10 ;  /* 0x0000040a01007387 */ /* 0x000fe20000100800 */
[----:B------:R-:W-:Y:S01]  /*7f8d0*/  LEA.HI.X.SX32 R3, R0, UR19, 0x1, P6 ;  /* 0x0000001300037c11 */ /* 0x000fe2000b0f0eff */
[----:B------:R-:W-:Y:S01]  /*7f8e0*/  IMAD R0, R28, 0x40, R0 ;  /* 0x000000401c007824 */ /* 0x000fe200078e0200 */
[----:B------:R-:W-:Y:S01]  /*7f8f0*/  IADD3 R22, P6, R16, R21, RZ ;  /* 0x0000001510167210 */ /* 0x000fe20007fde0ff */
[----:B------:R-:W-:Y:S01]  /*7f900*/  ULDC UR4, c[0x0][0x228] ;  /* 0x00008a0000047ab9 */ /* 0x000fe20000000800 */
[----:B------:R-:W-:Y:S01]  /*7f910*/  PRMT R4, R12, 0x7770, RZ ;  /* 0x000077700c047816 */ /* 0x000fe200000000ff */
[----:B------:R-:W-:Y:S02]  /*7f920*/  ULDC UR10, c[0x0][0x228] ;  /* 0x00008a00000a7ab9 */ /* 0x000fe40000000800 */
[----:B------:R-:W-:Y:S02]  /*7f930*/  IMAD.X R23, R27, 0x1, R3, P6 ;  /* 0x000000011b177824 */ /* 0x000fe400030e0603 */
[----:B------:R0:W-:Y:S01]  /*7f940*/  @P4 STG.E.U8 desc[UR32][R24.64], R4 ;  /* 0x0000000418004986 */ /* 0x0001e2000c101120 */
[----:B------:R-:W-:-:S03]  /*7f950*/  ISETP.LT.AND P4, PT, R9, UR16, !P3 ;  /* 0x0000001009007c0c */ /* 0x000fc6000df81270 */
[----:B------:R-:W-:Y:S04]  /*7f960*/  STL [R1+0xc], R18 ;  /* 0x00000c1201007387 */ /* 0x000fe80000100800 */
[----:B------:R1:W-:Y:S01]  /*7f970*/  @P5 STG.E.U8 desc[UR32][R22.64], R26 ;  /* 0x0000001a16005986 */ /* 0x0003e2000c101120 */
[----:B0-----:R-:W-:Y:S01]  /*7f980*/  IADD3 R4, P6, R0, UR18, RZ ;  /* 0x0000001200047c10 */ /* 0x001fe2000ffde0ff */
[----:B------:R-:W-:Y:S02]  /*7f990*/  IMAD R24, R28, 0x40, R0 ;  /* 0x000000401c187824 */ /* 0x000fe400078e0200 */
[----:B------:R-:W-:Y:S01]  /*7f9a0*/  STL [R1+0x1c], R7 ;  /* 0x00001c0701007387 */ /* 0x000fe20000100800 */
[----:B------:R-:W-:-:S03]  /*7f9b0*/  LEA.HI.X.SX32 R0, R0, UR19, 0x1, P6 ;  /* 0x0000001300007c11 */ /* 0x000fc6000b0f0eff */
[----:B------:R-:W-:Y:S01]  /*7f9c0*/  STL [R1+0x8], R6 ;  /* 0x0000080601007387 */ /* 0x000fe20000100800 */
[----:B-1----:R-:W-:-:S03]  /*7f9d0*/  IADD3 R22, P6, R16, R4, RZ ;  /* 0x0000000410167210 */ /* 0x002fc60007fde0ff */
[----:B------:R-:W2:Y:S01]  /*7f9e0*/  LDL R5, [R1+0x3390] ;  /* 0x0033900001057983 */ /* 0x000ea20000100800 */
[----:B------:R-:W-:Y:S01]  /*7f9f0*/  IADD3 R29, P5, R24, UR18, RZ ;  /* 0x00000012181d7c10 */ /* 0x000fe2000ffbe0ff */
[----:B------:R-:W-:Y:S01]  /*7fa00*/  IMAD.X R23, R27, 0x1, R0, P6 ;  /* 0x000000011b177824 */ /* 0x000fe200030e0600 */
[----:B------:R-:W-:Y:S01]  /*7fa10*/  PRMT R25, R12, 0x7772, RZ ;  /* 0x000077720c197816 */ /* 0x000fe200000000ff */
[----:B------:R-:W3:Y:S04]  /*7fa20*/  LDL R26, [R1+0x3380] ;  /* 0x00338000011a7983 */ /* 0x000ee80000100800 */
[----:B------:R0:W-:Y:S04]  /*7fa30*/  STL [R1+0x33dc], R29 ;  /* 0x0033dc1d01007387 */ /* 0x0001e80000100800 */
[----:B------:R1:W-:Y:S01]  /*7fa40*/  @P4 STG.E.U8 desc[UR32][R22.64], R25 ;  /* 0x0000001916004986 */ /* 0x0003e2000c101120 */
[----:B------:R-:W-:Y:S01]  /*7fa50*/  LEA.HI.X.SX32 R28, R24, UR19, 0x1, P5 ;  /* 0x00000013181c7c11 */ /* 0x000fe2000a8f0eff */
[----:B------:R-:W-:Y:S01]  /*7fa60*/  ULDC.64 UR18, c[0x0][0x228] ;  /* 0x00008a0000127ab9 */ /* 0x000fe20000000a00 */
[C---:B------:R-:W-:Y:S01]  /*7fa70*/  IADD3 R24, P5, R16.reuse, R29, RZ ;  /* 0x0000001d10187210 */ /* 0x040fe20007fbe0ff */
[----:B0-----:R-:W-:Y:S01]  /*7fa80*/  VIADD R29, R16, UR9 ;  /* 0x00000009101d7c36 */ /* 0x001fe20008000000 */
[----:B-1----:R-:W4:Y:S04]  /*7fa90*/  LDL R22, [R1+0x10] ;  /* 0x0000100001167983 */ /* 0x002f280000100800 */
[----:B------:R-:W5:Y:S01]  /*7faa0*/  LDL.LU R16, [R1+0x33e4] ;  /* 0x0033e40001107983 */ /* 0x000f620000300800 */
[----:B------:R-:W-:Y:S01]  /*7fab0*/  ISETP.LT.AND P4, PT, R11, UR24, !P2 ;  /* 0x000000180b007c0c */ /* 0x000fe2000d781270 */
[----:B------:R-:W-:Y:S01]  /*7fac0*/  IMAD.X R25, R27, 0x1, R28, P5 ;  /* 0x000000011b197824 */ /* 0x000fe200028e061c */
[----:B------:R-:W-:-:S02]  /*7fad0*/  PRMT R23, R12, 0x7773, RZ ;  /* 0x000077730c177816 */ /* 0x000fc400000000ff */
[----:B------:R-:W-:Y:S01]  /*7fae0*/  SHF.R.S32.HI R12, RZ, 0x1f, R29 ;  /* 0x0000001fff0c7819 */ /* 0x000fe2000001141d */
[----:B------:R-:W-:Y:S01]  /*7faf0*/  STL [R1], R29 ;  /* 0x0000001d01007387 */ /* 0x000fe20000100800 */
[----:B--2---:R-:W-:Y:S02]  /*7fb00*/  ISETP.LT.AND P3, PT, R5, UR14, !P3 ;  /* 0x0000000e05007c0c */ /* 0x004fe4000df61270 */
[----:B---3--:R-:W-:-:S11]  /*7fb10*/  ISETP.LT.AND P5, PT, R26, UR22, !P2 ;  /* 0x000000161a007c0c */ /* 0x008fd6000d7a1270 */
[----:B------:R0:W-:Y:S01]  /*7fb20*/  @P3 STG.E.U8 desc[UR32][R24.64], R23 ;  /* 0x0000001718003986 */ /* 0x0001e2000c101120 */
[C---:B------:R-:W-:Y:S02]  /*7fb30*/  PRMT R26, R8.reuse, 0x7771, RZ ;  /* 0x00007771081a7816 */ /* 0x040fe400000000ff */
[----:B----4-:R-:W-:Y:S02]  /*7fb40*/  IADD3 R22, P6, R29, R22, RZ ;  /* 0x000000161d167210 */ /* 0x010fe40007fde0ff */
[----:B0-----:R-:W-:-:S03]  /*7fb50*/  PRMT R25, R8, 0x7770, RZ ;  /* 0x0000777008197816 */ /* 0x001fc600000000ff */
[C---:B------:R-:W-:Y:S01]  /*7fb60*/  IMAD.X R23, R12.reuse, 0x1, R13, P6 ;  /* 0x000000010c177824 */ /* 0x040fe200030e060d */
[----:B-----5:R-:W-:Y:S02]  /*7fb70*/  IADD3 R24, P6, R29, R16, RZ ;  /* 0x000000101d187210 */ /* 0x020fe40007fde0ff */
[----:B------:R-:W2:Y:S04]  /*7fb80*/  LDL.LU R16, [R1+0x33e0] ;  /* 0x0033e00001107983 */ /* 0x000ea80000300800 */
[----:B------:R0:W-:Y:S02]  /*7fb90*/  @P4 STG.E.U8 desc[UR32][R22.64], R25 ;  /* 0x0000001916004986 */ /* 0x0001e4000c101120 */
[----:B0-----:R-:W-:-:S05]  /*7fba0*/  IMAD.X R25, R12, 0x1, R14, P6 ;  /* 0x000000010c197824 */ /* 0x001fca00030e060e */
[----:B------:R0:W-:Y:S04]  /*7fbb0*/  @P5 STG.E.U8 desc[UR32][R24.64], R26 ;  /* 0x0000001a18005986 */ /* 0x0001e8000c101120 */
[----:B0-----:R-:W3:Y:S01]  /*7fbc0*/  LDL R26, [R1+0x3394] ;  /* 0x00339400011a7983 */ /* 0x001ee20000100800 */
[----:B------:R-:W-:Y:S02]  /*7fbd0*/  ISETP.LT.AND P3, PT, R17, UR20, !P2 ;  /* 0x0000001411007c0c */ /* 0x000fe4000d761270 */
[----:B------:R-:W-:Y:S02]  /*7fbe0*/  IADD3 R22, P4, R29, R10, RZ ;  /* 0x0000000a1d167210 */ /* 0x000fe40007f9e0ff */
[----:B------:R-:W-:Y:S02]  /*7fbf0*/  ISETP.LT.AND P6, PT, R19, UR18, !P2 ;  /* 0x0000001213007c0c */ /* 0x000fe4000d7c1270 */
[----:B------:R-:W-:Y:S01]  /*7fc00*/  PRMT R27, R8, 0x7772, RZ ;  /* 0x00007772081b7816 */ /* 0x000fe200000000ff */
[----:B------:R-:W-:Y:S01]  /*7fc10*/  IMAD.X R23, R12, 0x1, R7, P4 ;  /* 0x000000010c177824 */ /* 0x000fe200020e0607 */
[----:B------:R-:W-:-:S02]  /*7fc20*/  IADD3 R24, P4, R29, R18, RZ ;  /* 0x000000121d187210 */ /* 0x000fc40007f9e0ff */
[----:B------:R-:W-:Y:S02]  /*7fc30*/  ISETP.LT.AND P5, PT, R15, UR26, !P2 ;  /* 0x0000001a0f007c0c */ /* 0x000fe4000d7a1270 */
[----:B------:R-:W-:Y:S01]  /*7fc40*/  PRMT R8, R8, 0x7773, RZ ;  /* 0x0000777308087816 */ /* 0x000fe200000000ff */
[----:B------:R0:W-:Y:S01]  /*7fc50*/  @P3 STG.E.U8 desc[UR32][R22.64], R27 ;  /* 0x0000001b16003986 */ /* 0x0001e2000c101120 */
[----:B------:R-:W-:-:S05]  /*7fc60*/  IMAD.X R25, R12, 0x1, R6, P4 ;  /* 0x000000010c197824 */ /* 0x000fca00020e0606 */
[----:B------:R1:W-:Y:S01]  /*7fc70*/  @P6 STG.E.U8 desc[UR32][R24.64], R8 ;  /* 0x0000000818006986 */ /* 0x0003e2000c101120 */
[----:B0-----:R-:W-:-:S05]  /*7fc80*/  IADD3 R22, P3, R29, R2, RZ ;  /* 0x000000021d167210 */ /* 0x001fca0007f7e0ff */
[----:B------:R-:W-:Y:S01]  /*7fc90*/  IMAD.X R23, R12, 0x1, R20, P3 ;  /* 0x000000010c177824 */ /* 0x000fe200018e0614 */
[----:B------:R-:W-:Y:S01]  /*7fca0*/  ISETP.LT.AND P3, PT, R9, UR4, !P2 ;  /* 0x0000000409007c0c */ /* 0x000fe2000d761270 */
[----:B------:R-:W-:Y:S01]  /*7fcb0*/  ULDC UR4, c[0x0][0x228] ;  /* 0x00008a0000047ab9 */ /* 0x000fe20000000800 */
[C---:B--2---:R-:W-:Y:S02]  /*7fcc0*/  PRMT R27, R16.reuse, 0x7770, RZ ;  /* 0x00007770101b7816 */ /* 0x044fe400000000ff */
[----:B-1----:R-:W-:-:S03]  /*7fcd0*/  PRMT R8, R16, 0x7771, RZ ;  /* 0x0000777110087816 */ /* 0x002fc600000000ff */
[----:B------:R0:W-:Y:S01]  /*7fce0*/  @P5 STG.E.U8 desc[UR32][R22.64], R27 ;  /* 0x0000001b16005986 */ /* 0x0001e2000c101120 */
[----:B------:R-:W-:-:S05]  /*7fcf0*/  IADD3 R24, P5, R29, R4, RZ ;  /* 0x000000041d187210 */ /* 0x000fca0007fbe0ff */
[----:B------:R-:W-:Y:S01]  /*7fd00*/  IMAD.X R25, R12, 0x1, R0, P5 ;  /* 0x000000010c197824 */ /* 0x000fe200028e0600 */
[----:B---3--:R-:W-:Y:S02]  /*7fd10*/  ISETP.LT.AND P4, PT, R26, UR28, !P2 ;  /* 0x0000001c1a007c0c */ /* 0x008fe4000d781270 */
[----:B------:R-:W-:Y:S02]  /*7fd20*/  IADD3 R26, P6, R29, R21, RZ ;  /* 0x000000151d1a7210 */ /* 0x000fe40007fde0ff */
[----:B------:R-:W2:Y:S03]  /*7fd30*/  LDL.LU R29, [R1+0x33dc] ;  /* 0x0033dc00011d7983 */ /* 0x000ea60000300800 */
[----:B0-----:R-:W-:Y:S01]  /*7fd40*/  IMAD.X R27, R12, 0x1, R3, P6 ;  /* 0x000000010c1b7824 */ /* 0x001fe200030e0603 */
[----:B------:R-:W-:Y:S01]  /*7fd50*/  ISETP.LT.AND P2, PT, R5, UR4, !P2 ;  /* 0x0000000405007c0c */ /* 0x000fe2000d741270 */
[----:B------:R-:W-:Y:S01]  /*7fd60*/  ULDC UR4, c[0x0][0x228] ;  /* 0x00008a0000047ab9 */ /* 0x000fe20000000800 */
[----:B------:R-:W3:Y:S04]  /*7fd70*/  LDL.LU R5, [R1+0x33d8] ;  /* 0x0033d80001057983 */ /* 0x000ee80000300800 */
[----:B------:R0:W-:Y:S01]  /*7fd80*/  @P4 STG.E.U8 desc[UR32][R26.64], R8 ;  /* 0x000000081a004986 */ /* 0x0001e2000c101120 */
[----:B------:R-:W-:-:S03]  /*7fd90*/  PRMT R23, R16, 0x7772, RZ ;  /* 0x0000777210177816 */ /* 0x000fc600000000ff */
[----:B0-----:R-:W2:Y:S04]  /*7fda0*/  LDL.LU R8, [R1] ;  /* 0x0000000001087983 */ /* 0x001ea80000300800 */
[----:B------:R-:W4:Y:S04]  /*7fdb0*/  LDL R26, [R1+0x3380] ;  /* 0x00338000011a7983 */ /* 0x000f280000100800 */
[----:B------:R-:W5:Y:S04]  /*7fdc0*/  LDL R27, [R1+0x10] ;  /* 0x00001000011b7983 */ /* 0x000f680000100800 */
[----:B------:R0:W-:Y:S04]  /*7fdd0*/  @P3 STG.E.U8 desc[UR32][R24.64], R23 ;  /* 0x0000001718003986 */ /* 0x0001e8000c101120 */
[----:B0-----:R-:W3:Y:S01]  /*7fde0*/  LDL R25, [R1+0x14] ;  /* 0x0000140001197983 */ /* 0x001ee20000100800 */
[----:B------:R-:W-:Y:S01]  /*7fdf0*/  ISETP.LT.AND P3, PT, R11, UR4, !P0 ;  /* 0x000000040b007c0c */ /* 0x000fe2000c761270 */
[----:B------:R-:W-:Y:S01]  /*7fe00*/  ULDC UR4, c[0x0][0x228] ;  /* 0x00008a0000047ab9 */ /* 0x000fe20000000800 */
[C---:B--2---:R-:W-:Y:S01]  /*7fe10*/  IADD3 R22, P4, R8.reuse, R29, RZ ;  /* 0x0000001d08167210 */ /* 0x044fe20007f9e0ff */
[----:B------:R-:W-:-:S04]  /*7fe20*/  VIADD R8, R8, UR9 ;  /* 0x0000000908087c36 */ /* 0x000fc80008000000 */
[----:B------:R-:W-:Y:S01]  /*7fe30*/  IMAD.X R23, R12, 0x1, R28, P4 ;  /* 0x000000010c177824 */ /* 0x000fe200020e061c */
[----:B------:R-:W-:Y:S02]  /*7fe40*/  PRMT R12, R16, 0x7773, RZ ;  /* 0x00007773100c7816 */ /* 0x000fe400000000ff */
[----:B----4-:R-:W-:Y:S01]  /*7fe50*/  ISETP.LT.AND P4, PT, R26, UR10, !P0 ;  /* 0x0000000a1a007c0c */ /* 0x010fe2000c781270 */
[----:B------:R-:W-:Y:S01]  /*7fe60*/  ULDC UR10, c[0x0][0x228] ;  /* 0x00008a00000a7ab9 */ /* 0x000fe20000000800 */
[----:B-----5:R-:W-:Y:S01]  /*7fe70*/  IADD3 R26, P5, R8, R27, RZ ;  /* 0x0000001b081a7210 */ /* 0x020fe20007fbe0ff */
[----:B------:R0:W-:Y:S01]  /*7fe80*/  @P2 STG.E.U8 desc[UR32][R22.64], R12 ;  /* 0x0000000c16002986 */ /* 0x0001e2000c101120 */
[----:B------:R-:W-:Y:S01]  /*7fe90*/  ISETP.LT.AND P2, PT, R17, UR4, !P0 ;  /* 0x0000000411007c0c */ /* 0x000fe2000c741270 */
[----:B------:R-:W-:Y:S01]  /*7fea0*/  ULDC UR4, c[0x0][0x228] ;  /* 0x00008a0000047ab9 */ /* 0x000fe20000000800 */
[----:B---3--:R-:W-:Y:S02]  /*7feb0*/  PRMT R16, R5, 0x7770, RZ ;  /* 0x0000777005107816 */ /* 0x008fe400000000ff */
[----:B0-----:R-:W-:-:S02]  /*7fec0*/  SHF.R.S32.HI R12, RZ, 0x1f, R8 ;  /* 0x0000001fff0c7819 */ /* 0x001fc40000011408 */
[----:B------:R-:W-:Y:S02]  /*7fed0*/  IADD3 R24, P6, R8, R25, RZ ;  /* 0x0000001908187210 */ /* 0x000fe40007fde0ff */
[----:B------:R-:W-:Y:S01]  /*7fee0*/  PRMT R23, R5, 0x7771, RZ ;  /* 0x0000777105177816 */ /* 0x000fe200000000ff */
[----:B------:R-:W-:Y:S01]  /*7fef0*/  IMAD.X R27, R12, 0x1, R13, P5 ;  /* 0x000000010c1b7824 */ /* 0x000fe200028e060d */
[----:B------:R-:W-:Y:S01]  /*7ff00*/  IADD3 R22, P5, R8, R10, RZ ;  /* 0x0000000a08167210 */ /* 0x000fe20007fbe0ff */
[C---:B------:R-:W-:Y:S01]  /*7ff10*/  IMAD.X R25, R12.reuse, 0x1, R14, P6 ;  /* 0x000000010c197824 */ /* 0x040fe200030e060e */
[----:B------:R-:W2:Y:S04]  /*7ff20*/  LDL.LU R13, [R1+0x33d4] ;  /* 0x0033d400010d7983 */ /* 0x000ea80000300800 */
[----:B------:R0:W-:Y:S04]  /*7ff30*/  @P3 STG.E.U8 desc[UR32][R26.64], R16 ;  /* 0x000000101a003986 */ /* 0x0001e8000c101120 */
[----:B------:R1:W-:Y:S01]  /*7ff40*/  @P4 STG.E.U8 desc[UR32][R24.64], R23 ;  /* 0x0000001718004986 */ /* 0x0003e2000c101120 */
[----:B------:R-:W-:Y:S01]  /*7ff50*/  ISETP.LT.AND P3, PT, R19, UR4, !P0 ;  /* 0x0000000413007c0c */ /* 0x000fe2000c761270 */
[----:B------:R-:W-:Y:S01]  /*7ff60*/  ULDC UR4, c[0x0][0x22c] ;  /* 0x00008b0000047ab9 */ /* 0x000fe20000000800 */
[C---:B0-----:R-:W-:Y:S01]  /*7ff70*/  PRMT R16, R5.reuse, 0x7772, RZ ;  /* 0x0000777205107816 */ /* 0x041fe200000000ff */
[----:B------:R-:W3:Y:S01]  /*7ff80*/  LDL.LU R27, [R1+0x3378] ;  /* 0x00337800011b7983 */ /* 0x000ee20000300800 */
[----:B-1----:R-:W-:Y:S01]  /*7ff90*/  IMAD.X R23, R12, 0x1, R7, P5 ;  /* 0x000000010c177824 */ /* 0x002fe200028e0607 */
[----:B------:R-:W-:-:S02]  /*7ffa0*/  PRMT R5, R5, 0x7773, RZ ;  /* 0x0000777305057816 */ /* 0x000fc400000000ff */
[----:B------:R-:W4:Y:S04]  /*7ffb0*/  LDL.LU R26, [R1+0x3390] ;  /* 0x00339000011a7983 */ /* 0x000f280000300800 */
[----:B------:R-:W-:Y:S01]  /*7ffc0*/  @P2 STG.E.U8 desc[UR32][R22.64], R16 ;  /* 0x0000001016002986 */ /* 0x000fe2000c101120 */
[----:B------:R-:W-:-:S05]  /*7ffd0*/  IADD3 R24, P2, R8, R18, RZ ;  /* 0x0000001208187210 */ /* 0x000fca0007f5e0ff */
[----:B------:R-:W-:-:S05]  /*7ffe0*/  IMAD.X R25, R12, 0x1, R6, P2 ;  /* 0x000000010c197824 */ /* 0x000fca00010e0606 */
[----:B------:R0:W-:Y:S04]  /*7fff0*/  @P3 STG.E.U8 desc[UR32][R24.64], R5 ;  /* 0x0000000518003986 */ /* 0x0001e8000c101120 */
[----:B0-----:R-:W5:Y:S01]  /*80000*/  LDL R25, [R1+0x3394] ;  /* 0x0033940001197983 */ /* 0x001f620000100800 */
[----:B------:R-:W-:Y:S01]  /*80010*/  ISETP.LT.AND P5, PT, R15, UR10, !P0 ;  /* 0x0000000a0f007c0c */ /* 0x000fe2000c7a1270 */
[----:B------:R-:W-:Y:S01]  /*80020*/  ULDC UR10, c[0x0][0x228] ;  /* 0x00008a00000a7ab9 */ /* 0x000fe20000000800 */
[----:B------:R-:W-:-:S05]  /*80030*/  IADD3 R22, P4, R8, R2, RZ ;  /* 0x0000000208167210 */ /* 0x000fca0007f9e0ff */
[----:B------:R-:W-:Y:S01]  /*80040*/  IMAD.X R23, R12, 0x1, R20, P4 ;  /* 0x000000010c177824 */ /* 0x000fe200020e0614 */
[----:B------:R-:W-:Y:S01]  /*80050*/  IADD3 R24, P6, R8, R4, RZ ;  /* 0x0000000408187210 */ /* 0x000fe20007fde0ff */
[----:B---3--:R-:W-:-:S05]  /*80060*/  VIADD R16, R27, 0x3 ;  /* 0x000000031b107836 */ /* 0x008fca0000000000 */
[----:B------:R-:W-:Y:S01]  /*80070*/  ISETP.GE.AND P2, PT, R16, UR4, PT ;  /* 0x0000000410007c0c */ /* 0x000fe2000bf46270 */
[----:B------:R-:W-:Y:S01]  /*80080*/  ULDC UR4, c[0x0][0x228] ;  /* 0x00008a0000047ab9 */ /* 0x000fe20000000800 */
[----:B--2---:R-:W-:-:S05]  /*80090*/  PRMT R16, R13, 0x7770, RZ ;  /* 0x000077700d107816 */ /* 0x004fca00000000ff */
[----:B------:R0:W-:Y:S01]  /*800a0*/  @P5 STG.E.U8 desc[UR32][R22.64], R16 ;  /* 0x0000001016005986 */ /* 0x0001e2000c101120 */
[----:B------:R-:W-:Y:S01]  /*800b0*/  VIADD R5, R27, 0x4 ;  /* 0x000000041b057836 */ /* 0x000fe20000000000 */
[----:B0-----:R-:W-:Y:S02]  /*800c0*/  IADD3 R22, P3, R8, R21, RZ ;  /* 0x0000001508167210 */ /* 0x001fe40007f7e0ff */
[----:B-----5:R-:W-:Y:S01]  /*800d0*/  ISETP.LT.AND P5, PT, R25, UR4, !P0 ;  /* 0x0000000419007c0c */ /* 0x020fe2000c7a1270 */
[----:B------:R-:W-:Y:S02]  /*800e0*/  ULDC UR4, c[0x0][0x228] ;  /* 0x00008a0000047ab9 */ /* 0x000fe40000000800 */
[----:B------:R-:W-:Y:S01]  /*800f0*/  ISETP.LT.AND P4, PT, R9, UR4, !P0 ;  /* 0x0000000409007c0c */ /* 0x000fe2000c781270 */
[----:B------:R-:W-:Y:S01]  /*80100*/  ULDC UR4, c[0x0][0x22c] ;  /* 0x00008b0000047ab9 */ /* 0x000fe20000000800 */
[C---:B------:R-:W-:Y:S01]  /*80110*/  IMAD.X R23, R12.reuse, 0x1, R3, P3 ;  /* 0x000000010c177824 */ /* 0x040fe200018e0603 */
[----:B------:R-:W-:Y:S01]  /*80120*/  ISETP.GE.AND P3, PT, R5, UR4, PT ;  /* 0x0000000405007c0c */ /* 0x000fe2000bf66270 */
[----:B------:R-:W-:Y:S01]  /*80130*/  IMAD.X R25, R12, 0x1, R0, P6 ;  /* 0x000000010c197824 */ /* 0x000fe200030e0600 */
[C---:B------:R-:W-:Y:S01]  /*80140*/  PRMT R5, R13.reuse, 0x7771, RZ ;  /* 0x000077710d057816 */ /* 0x040fe200000000ff */
[----:B------:R-:W2:Y:S01]  /*80150*/  LDL.LU R9, [R1+0x33d0] ;  /* 0x0033d00001097983 */ /* 0x000ea20000300800 */
[----:B------:R-:W-:Y:S01]  /*80160*/  PRMT R16, R13, 0x7772, RZ ;  /* 0x000077720d107816 */ /* 0x000fe200000000ff */
[----:B------:R-:W-:-:S02]  /*80170*/  ULDC UR4, c[0x0][0x228] ;  /* 0x00008a0000047ab9 */ /* 0x000fc40000000800 */
[----:B------:R0:W-:Y:S04]  /*80180*/  @P5 STG.E.U8 desc[UR32][R22.64], R5 ;  /* 0x0000000516005986 */ /* 0x0001e8000c101120 */
[----:B------:R1:W-:Y:S01]  /*80190*/  @P4 STG.E.U8 desc[UR32][R24.64], R16 ;  /* 0x0000001018004986 */ /* 0x0003e2000c101120 */
[C---:B0-----:R-:W-:Y:S01]  /*801a0*/  IADD3 R22, P4, R8.reuse, R29, RZ ;  /* 0x0000001d08167210 */ /* 0x041fe20007f9e0ff */
[----:B------:R-:W-:Y:S02]  /*801b0*/  VIADD R5, R8, UR9 ;  /* 0x0000000908057c36 */ /* 0x000fe40008000000 */
[----:B-1----:R-:W3:Y:S02]  /*801c0*/  LDL R16, [R1+0x3380] ;  /* 0x0033800001107983 */ /* 0x002ee40000100800 */
[----:B------:R-:W-:-:S02]  /*801d0*/  IMAD.X R23, R12, 0x1, R28, P4 ;  /* 0x000000010c177824 */ /* 0x000fc400020e061c */
[----:B------:R-:W5:Y:S01]  /*801e0*/  LDL R24, [R1+0x50] ;  /* 0x0000500001187983 */ /* 0x000f620000100800 */
[----:B------:R-:W-:-:S03]  /*801f0*/  PRMT R8, R13, 0x7773, RZ ;  /* 0x000077730d087816 */ /* 0x000fc600000000ff */
[----:B------:R-:W5:Y:S04]  /*80200*/  LDL.LU R25, [R1+0x3398] ;  /* 0x0033980001197983 */ /* 0x000f680000300800 */
[----:B------:R-:W5:Y:S04]  /*80210*/  LDL R12, [R1+0x10] ;  /* 0x00001000010c7983 */ /* 0x000f680000100800 */
[----:B------:R-:W5:Y:S01]  /*80220*/  LDL R13, [R1+0x14] ;  /* 0x00001400010d7983 */ /* 0x000f620000100800 */
[----:B----4-:R-:W-:Y:S01]  /*80230*/  ISETP.LT.AND P0, PT, R26, UR4, !P0 ;  /* 0x000000041a007c0c */ /* 0x010fe2000c701270 */
[----:B------:R-:W-:-:S02]  /*80240*/  ULDC UR4, c[0x0][0x228] ;  /* 0x00008a0000047ab9 */ /* 0x000fc40000000800 */
[----:B------:R-:W-:Y:S01]  /*80250*/  ISETP.LT.AND P5, PT, R11, UR4, !P2 ;  /* 0x000000040b007c0c */ /* 0x000fe2000d7a1270 */
[----:B------:R-:W-:-:S09]  /*80260*/  ULDC UR4, c[0x0][0x228] ;  /* 0x00008a0000047ab9 */ /* 0x000fd20000000800 */
[----:B------:R2:W-:Y:S02]  /*80270*/  @P0 STG.E.U8 desc[UR32][R22.64], R8 ;  /* 0x0000000816000986 */ /* 0x0005e4000c101120 */
[----:B--2---:R-:W-:Y:S02]  /*80280*/  PRMT R8, R9, 0x7770, RZ ;  /* 0x0000777009087816 */ /* 0x004fe400000000ff */
[----:B---3--:R-:W-:Y:S01]  /*80290*/  ISETP.LT.AND P4, PT, R16, UR10, !P2 ;  /* 0x0000000a10007c0c */ /* 0x008fe2000d781270 */
[----:B------:R-:W-:Y:S01]  /*802a0*/  ULDC UR10, c[0x0][0x228] ;  /* 0x00008a00000a7ab9 */ /* 0x000fe20000000800 */
[----:B------:R-:W-:Y:S02]  /*802b0*/  SHF.R.S32.HI R16, RZ, 0x1f, R5 ;  /* 0x0000001fff107819 */ /* 0x000fe40000011405 */
[C---:B-----5:R-:W-:Y:S02]  /*802c0*/  IADD3 R12, P6, R5.reuse, R12, RZ ;  /* 0x0000000c050c7210 */ /* 0x060fe40007fde0ff */
[----:B------:R-:W-:-:S03]  /*802d0*/  IADD3 R22, P0, R5, R13, RZ ;  /* 0x0000000d05167210 */ /* 0x000fc60007f1e0ff */
[C---:B------:R-:W-:Y:S01]  /*802e0*/  IMAD.X R13, R16.reuse, 0x1, R24, P6 ;  /* 0x00000001100d7824 */ /* 0x040fe200030e0618 */
[----:B------:R-:W-:Y:S01]  /*802f0*/  PRMT R24, R9, 0x7771, RZ ;  /* 0x0000777109187816 */ /* 0x000fe200000000ff */
[----:B------:R-:W-:-:S03]  /*80300*/  IMAD.X R23, R16, 0x1, R14, P0 ;  /* 0x0000000110177824 */ /* 0x000fc600000e060e */
[----:B------:R-:W-:Y:S01]  /*80310*/  @P5 STG.E.U8 desc[UR32][R12.64], R8 ;  /* 0x000000080c005986 */ /* 0x000fe2000c101120 */
[----:B------:R-:W-:Y:S01]  /*80320*/  ISETP.LT.AND P5, PT, R17, UR4, !P2 ;  /* 0x0000000411007c0c */ /* 0x000fe2000d7a1270 */
[----:B------:R-:W-:Y:S02]  /*80330*/  ULDC UR4, c[0x0][0x228] ;  /* 0x00008a0000047ab9 */ /* 0x000fe40000000800 */
[----:B------:R-:W2:Y:S04]  /*80340*/  LDL.LU R17, [R1+0x33cc] ;  /* 0x0033cc0001117983 */ /* 0x000ea80000300800 */
[----:B------:R0:W-:Y:S04]  /*80350*/  @P4 STG.E.U8 desc[UR32][R22.64], R24 ;  /* 0x0000001816004986 */ /* 0x0001e8000c101120 */
[----:B0-----:R-:W3:Y:S01]  /*80360*/  LDL.LU R24, [R1+0x3394] ;  /* 0x0033940001187983 */ /* 0x001ee20000300800 */
[----:B------:R-:W-:Y:S01]  /*80370*/  ISETP.LT.AND P4, PT, R19, UR4, !P2 ;  /* 0x0000000413007c0c */ /* 0x000fe2000d781270 */
[----:B------:R-:W-:Y:S01]  /*80380*/  ULDC UR4, c[0x0][0x228] ;  /* 0x00008a0000047ab9 */ /* 0x000fe20000000800 */
[----:B------:R-:W-:-:S02]  /*80390*/  IADD3 R12, P0, R5, R10, RZ ;  /* 0x0000000a050c7210 */ /* 0x000fc40007f1e0ff */
[----:B------:R-:W-:Y:S02]  /*803a0*/  IADD3 R22, P6, R5, R18, RZ ;  /* 0x0000001205167210 */ /* 0x000fe40007fde0ff */
[C---:B------:R-:W-:Y:S01]  /*803b0*/  PRMT R8, R9.reuse, 0x7772, RZ ;  /* 0x0000777209087816 */ /* 0x040fe200000000ff */
[C---:B------:R-:W-:Y:S01]  /*803c0*/  IMAD.X R13, R16.reuse, 0x1, R7, P0 ;  /* 0x00000001100d7824 */ /* 0x040fe200000e0607 */
[----:B------:R-:W-:Y:S01]  /*803d0*/  PRMT R9, R9, 0x7773, RZ ;  /* 0x0000777309097816 */ /* 0x000fe200000000ff */
[----:B------:R-:W-:Y:S01]  /*803e0*/  IMAD.X R23, R16, 0x1, R6, P6 ;  /* 0x0000000110177824 */ /* 0x000fe200030e0606 */
[----:B------:R-:W-:Y:S01]  /*803f0*/  ISETP.LT.AND P0, PT, R15, UR4, !P2 ;  /* 0x000000040f007c0c */ /* 0x000fe2000d701270 */
[----:B------:R-:W-:Y:S01]  /*80400*/  ULDC UR4, c[0x0][0x228] ;  /* 0x00008a0000047ab9 */ /* 0x000fe20000000800 */
[----:B------:R0:W-:Y:S04]  /*80410*/  @P5 STG.E.U8 desc[UR32][R12.64], R8 ;  /* 0x000000080c005986 */ /* 0x0001e8000c101120 */
[----:B------:R1:W-:Y:S04]  /*80420*/  @P4 STG.E.U8 desc[UR32][R22.64], R9 ;  /* 0x0000000916004986 */ /* 0x0003e8000c101120 */
[----:B------:R-:W4:Y:S01]  /*80430*/  LDL.LU R6, [R1+0x33c8] ;  /* 0x0033c80001067983 */ /* 0x000f220000300800 */
[----:B0-----:R-:W-:-:S02]  /*80440*/  IADD3 R8, P6, R5, R2, RZ ;  /* 0x0000000205087210 */ /* 0x001fc40007fde0ff */
[----:B------:R-:W-:-:S03]  /*80450*/  IADD3 R12, P4, R5, R21, RZ ;  /* 0x00000015050c7210 */ /* 0x000fc60007f9e0ff */
[C---:B-1----:R-:W-:Y:S02]  /*80460*/  IMAD.X R9, R16.reuse, 0x1, R20, P6 ;  /* 0x0000000110097824 */ /* 0x042fe400030e0614 */
[----:B------:R-:W-:Y:S01]  /*80470*/  IMAD.X R13, R16, 0x1, R3, P4 ;  /* 0x00000001100d7824 */ /* 0x000fe200020e0603 */
[----:B------:R-:W-:Y:S01]  /*80480*/  ISETP.LT.AND P4, PT, R25, UR4, !P2 ;  /* 0x0000000419007c0c */ /* 0x000fe2000d781270 */
[----:B------:R-:W-:Y:S01]  /*80490*/  ULDC UR4, c[0x0][0x228] ;  /* 0x00008a0000047ab9 */ /* 0x000fe20000000800 */
[C---:B--2---:R-:W-:Y:S02]  /*804a0*/  PRMT R22, R17.reuse, 0x7770, RZ ;  /* 0x0000777011167816 */ /* 0x044fe400000000ff */
[----:B------:R-:W-:-:S03]  /*804b0*/  PRMT R23, R17, 0x7771, RZ ;  /* 0x0000777111177816 */ /* 0x000fc600000000ff */
[----:B------:R0:W-:Y:S01]  /*804c0*/  @P0 STG.E.U8 desc[UR32][R8.64], R22 ;  /* 0x0000001608000986 */ /* 0x0001e2000c101120 */
[----:B---3--:R-:W-:Y:S01]  /*804d0*/  ISETP.LT.AND P5, PT, R24, UR10, !P2 ;  /* 0x0000000a18007c0c */ /* 0x008fe2000d7a1270 */
[C---:B0-----:R-:W-:Y:S01]  /*804e0*/  VIADD R22, R5.reuse, UR9 ;  /* 0x0000000905167c36 */ /* 0x041fe20008000000 */
[----:B------:R-:W-:Y:S01]  /*804f0*/  IADD3 R8, P0, R5, R4, RZ ;  /* 0x0000000405087210 */ /* 0x000fe20007f1e0ff */
[----:B------:R-:W-:-:S04]  /*80500*/  ULDC UR10, c[0x0][0x228] ;  /* 0x00008a00000a7ab9 */ /* 0x000fc80000000800 */
[----:B------:R-:W-:-:S06]  /*80510*/  IMAD.X R9, R16, 0x1, R0, P0 ;  /* 0x0000000110097824 */ /* 0x000fcc00000e0600 */
[----:B------:R0:W-:Y:S02]  /*80520*/  @P5 STG.E.U8 desc[UR32][R12.64], R23 ;  /* 0x000000170c005986 */ /* 0x0001e4000c101120 */
[----:B0-----:R-:W-:Y:S02]  /*80530*/  PRMT R13, R17, 0x7772, RZ ;  /* 0x00007772110d7816 */ /* 0x001fe400000000ff */
[----:B------:R-:W2:Y:S04]  /*80540*/  LDL.LU R23, [R1+0x8] ;  /* 0x0000080001177983 */ /* 0x000ea80000300800 */
[----:B------:R0:W-:Y:S04]  /*80550*/  @P4 STG.E.U8 desc[UR32][R8.64], R13 ;  /* 0x0000000d08004986 */ /* 0x0001e8000c101120 */
[----:B0-----:R-:W3:Y:S01]  /*80560*/  LDL R9, [R1+0x10] ;  /* 0x0000100001097983 */ /* 0x001ee20000100800 */
[----:B------:R-:W-:Y:S01]  /*80570*/  ISETP.LT.AND P2, PT, R26, UR4, !P2 ;  /* 0x000000041a007c0c */ /* 0x000fe2000d741270 */
[----:B------:R-:W-:Y:S01]  /*80580*/  ULDC UR4, c[0x0][0x228] ;  /* 0x00008a0000047ab9 */ /* 0x000fe20000000800 */
[----:B------:R-:W-:-:S02]  /*80590*/  IADD3 R12, P5, R5, R29, RZ ;  /* 0x0000001d050c7210 */ /* 0x000fc40007fbe0ff */
[----:B------:R-:W-:-:S03]  /*805a0*/  PRMT R17, R17, 0x7773, RZ ;  /* 0x0000777311117816 */ /* 0x000fc600000000ff */
[----:B------:R-:W-:-:S06]  /*805b0*/  IMAD.X R13, R16, 0x1, R28, P5 ;  /* 0x00000001100d7824 */ /* 0x000fcc00028e061c */
[----:B------:R0:W-:Y:S04]  /*805c0*/  @P2 STG.E.U8 desc[UR32][R12.64], R17 ;  /* 0x000000110c002986 */ /* 0x0001e8000c101120 */
[----:B0-----:R-:W5:Y:S04]  /*805d0*/  LDL R12, [R1+0x3380] ;  /* 0x00338000010c7983 */ /* 0x001f680000100800 */
[----:B------:R-:W2:Y:S04]  /*805e0*/  LDL R13, [R1+0x14] ;  /* 0x00001400010d7983 */ /* 0x000ea80000100800 */
[----:B------:R-:W2:Y:S01]  /*805f0*/  LDL R17, [R1+0x3384] ;  /* 0x0033840001117983 */ /* 0x000ea20000100800 */
[----:B---3--:R-:W-:-:S03]  /*80600*/  IADD3 R8, P4, R22, R9, RZ ;  /* 0x0000000916087210 */ /* 0x008fc60007f9e0ff */
[----:B------:R-:W3:Y:S01]  /*80610*/  LDL R9, [R1+0x50] ;  /* 0x0000500001097983 */ /* 0x000ee20000100800 */
[----:B------:R-:W-:Y:S01]  /*80620*/  ISETP.LT.AND P0, PT, R11, UR10, !P3 ;  /* 0x0000000a0b007c0c */ /* 0x000fe2000df01270 */
[----:B------:R-:W-:Y:S01]  /*80630*/  ULDC UR10, c[0x0][0x228] ;  /* 0x00008a00000a7ab9 */ /* 0x000fe20000000800 */
[----:B------:R-:W-:Y:S02]  /*80640*/  SHF.R.S32.HI R5, RZ, 0x1f, R22 ;  /* 0x0000001fff057819 */ /* 0x000fe40000011416 */
[----:B----4-:R-:W-:Y:S02]  /*80650*/  PRMT R16, R6, 0x7770, RZ ;  /* 0x0000777006107816 */ /* 0x010fe400000000ff */
[----:B-----5:R-:W-:Y:S01]  /*80660*/  ISETP.LT.AND P2, PT, R12, UR4, !P3 ;  /* 0x000000040c007c0c */ /* 0x020fe2000df41270 */
[----:B------:R-:W-:Y:S01]  /*80670*/  ULDC UR4, c[0x0][0x228] ;  /* 0x00008a0000047ab9 */ /* 0x000fe20000000800 */
[----:B---3--:R-:W-:Y:S01]  /*80680*/  IMAD.X R9, R5, 0x1, R9, P4 ;  /* 0x0000000105097824 */ /* 0x008fe200020e0609 */
[----:B--2---:R-:W-:-:S04]  /*80690*/  IADD3 R12, P4, R22, R13, RZ ;  /* 0x0000000d160c7210 */ /* 0x004fc80007f9e0ff */
[----:B------:R0:W-:Y:S01]  /*806a0*/  @P0 STG.E.U8 desc[UR32][R8.64], R16 ;  /* 0x0000001008000986 */ /* 0x0001e2000c101120 */
[----:B------:R-:W-:Y:S01]  /*806b0*/  IMAD.X R13, R5, 0x1, R14, P4 ;  /* 0x00000001050d7824 */ /* 0x000fe200020e060e */
[----:B0-----:R-:W-:Y:S02]  /*806c0*/  IADD3 R8, P5, R22, R10, RZ ;  /* 0x0000000a16087210 */ /* 0x001fe40007fbe0ff */
[----:B------:R-:W2:Y:S04]  /*806d0*/  LDL.LU R10, [R1+0x33c4] ;  /* 0x0033c400010a7983 */ /* 0x000ea80000300800 */
[----:B------:R-:W3:Y:S01]  /*806e0*/  LDL.LU R14, [R1+0x33c0] ;  /* 0x0033c000010e7983 */ /* 0x000ee20000300800 */
[----:B------:R-:W-:Y:S01]  /*806f0*/  ISETP.LT.AND P0, PT, R17, UR4, !P3 ;  /* 0x0000000411007c0c */ /* 0x000fe2000df01270 */
[----:B------:R-:W-:Y:S01]  /*80700*/  IMAD.X R9, R5, 0x1, R7, P5 ;  /* 0x0000000105097824 */ /* 0x000fe200028e0607 */
[C---:B------:R-:W-:Y:S01]  /*80710*/  PRMT R17, R6.reuse, 0x7771, RZ ;  /* 0x0000777106117816 */ /* 0x040fe200000000ff */
[----:B------:R-:W-:Y:S01]  /*80720*/  ULDC UR4, c[0x0][0x228] ;  /* 0x00008a0000047ab9 */ /* 0x000fe20000000800 */
[----:B------:R-:W-:-:S02]  /*80730*/  PRMT R16, R6, 0x7772, RZ ;  /* 0x0000777206107816 */ /* 0x000fc400000000ff */
[----:B------:R-:W-:Y:S01]  /*80740*/  ISETP.LT.AND P4, PT, R19, UR4, !P3 ;  /* 0x0000000413007c0c */ /* 0x000fe2000df81270 */
[----:B------:R0:W-:Y:S01]  /*80750*/  @P2 STG.E.U8 desc[UR32][R12.64], R17 ;  /* 0x000000110c002986 */ /* 0x0001e2000c101120 */
[----:B------:R-:W-:Y:S01]  /*80760*/  ISETP.LT.AND P5, PT, R15, UR10, !P3 ;  /* 0x0000000a0f007c0c */ /* 0x000fe2000dfa1270 */
[----:B------:R-:W-:Y:S01]  /*80770*/  ULDC UR4, c[0x0][0x228] ;  /* 0x00008a0000047ab9 */ /* 0x000fe20000000800 */
[----:B------:R-:W-:Y:S01]  /*80780*/  PRMT R6, R6, 0x7773, RZ ;  /* 0x0000777306067816 */ /* 0x000fe200000000ff */
[----:B------:R-:W-:Y:S02]  /*80790*/  ULDC UR10, c[0x0][0x228] ;  /* 0x00008a00000a7ab9 */ /* 0x000fe40000000800 */
[----:B------:R1:W-:Y:S01]  /*807a0*/  @P0 STG.E.U8 desc[UR32][R8.64], R16 ;  /* 0x0000001008000986 */ /* 0x0003e2000c101120 */
[----:B0-----:R-:W-:-:S03]  /*807b0*/  IADD3 R12, P2, R22, R18, RZ ;  /* 0x00000012160c7210 */ /* 0x001fc60007f5e0ff */
[----:B------:R-:W4:Y:S01]  /*807c0*/  LDL R17, [R1+0x4] ;  /* 0x0000040001117983 */ /* 0x000f220000100800 */
[----:B-1----:R-:W-:Y:S01]  /*807d0*/  VIADD R9, R27, 0x7 ;  /* 0x000000071b097836 */ /* 0x002fe20000000000 */
[----:B------:R-:W-:Y:S01]  /*807e0*/  IADD3 R8, P0, R22, R2, RZ ;  /* 0x0000000216087210 */ /* 0x000fe20007f1e0ff */
[----:B------:R-:W-:-:S03]  /*807f0*/  IMAD.X R13, R5, 0x1, R23, P2 ;  /* 0x00000001050d7824 */ /* 0x000fc600010e0617 */
[----:B------:R-:W-:Y:S01]  /*80800*/  ISETP.GE.AND P2, PT, R9, UR5, PT ;  /* 0x0000000509007c0c */ /* 0x000fe2000bf46270 */
[----:B------:R-:W-:Y:S01]  /*80810*/  IMAD.X R9, R5, 0x1, R20, P0 ;  /* 0x0000000105097824 */ /* 0x000fe200000e0614 */
[----:B------:R0:W-:Y:S01]  /*80820*/  @P4 STG.E.U8 desc[UR32][R12.64], R6 ;  /* 0x000000060c004986 */ /* 0x0001e2000c101120 */
[----:B------:R-:W-:Y:S01]  /*80830*/  ULDC UR5, c[0x0][0x228] ;  /* 0x00008a0000057ab9 */ /* 0x000fe20000000800 */
[----:B0-----:R-:W-:Y:S01]  /*80840*/  VIADD R6, R27, 0x5 ;  /* 0x000000051b067836 */ /* 0x001fe20000000000 */
[----:B------:R-:W-:-:S05]  /*80850*/  IADD3 R12, P6, R22, R4, RZ ;  /* 0x00000004160c7210 */ /* 0x000fca0007fde0ff */
[----:B------:R-:W-:Y:S01]  /*80860*/  IMAD.X R13, R5, 0x1, R0, P6 ;  /* 0x00000001050d7824 */ /* 0x000fe200030e0600 */
[----:B---3--:R-:W-:-:S05]  /*80870*/  PRMT R16, R14, 0x7770, RZ ;  /* 0x000077700e107816 */ /* 0x008fca00000000ff */
[----:B------:R0:W-:Y:S01]  /*80880*/  @P5 STG.E.U8 desc[UR32][R8.64], R16 ;  /* 0x0000001008005986 */ /* 0x0001e2000c101120 */
[----:B------:R-:W-:Y:S01]  /*80890*/  ISETP.LT.AND P5, PT, R24, UR4, !P3 ;  /* 0x0000000418007c0c */ /* 0x000fe2000dfa1270 */
[----:B------:R-:W-:Y:S02]  /*808a0*/  ULDC UR4, c[0x0][0x228] ;  /* 0x00008a0000047ab9 */ /* 0x000fe40000000800 */
[----:B------:R-:W-:Y:S01]  /*808b0*/  ISETP.LT.AND P4, PT, R25, UR4, !P3 ;  /* 0x0000000419007c0c */ /* 0x000fe2000df81270 */
[----:B------:R-:W-:Y:S01]  /*808c0*/  ULDC UR4, c[0x0][0x22c] ;  /* 0x00008b0000047ab9 */ /* 0x000fe20000000800 */
[----:B0-----:R-:W-:Y:S02]  /*808d0*/  IADD3 R8, P0, R22, R21, RZ ;  /* 0x0000001516087210 */ /* 0x001fe40007f1e0ff */
[----:B------:R-:W-:-:S03]  /*808e0*/  PRMT R16, R14, 0x7772, RZ ;  /* 0x000077720e107816 */ /* 0x000fc600000000ff */
[----:B------:R-:W-:Y:S01]  /*808f0*/  IMAD.X R9, R5, 0x1, R3, P0 ;  /* 0x0000000105097824 */ /* 0x000fe200000e0603 */
[----:B------:R-:W-:Y:S01]  /*80900*/  ISETP.GE.AND P0, PT, R6, UR4, PT ;  /* 0x0000000406007c0c */ /* 0x000fe2000bf06270 */
[----:B------:R-:W-:Y:S01]  /*80910*/  ULDC UR4, c[0x0][0x228] ;  /* 0x00008a0000047ab9 */ /* 0x000fe20000000800 */
[----:B------:R-:W-:-:S05]  /*80920*/  PRMT R6, R14, 0x7771, RZ ;  /* 0x000077710e067816 */ /* 0x000fca00000000ff */
[----:B------:R-:W-:Y:S04]  /*80930*/  @P5 STG.E.U8 desc[UR32][R8.64], R6 ;  /* 0x0000000608005986 */ /* 0x000fe8000c101120 */
[----:B------:R0:W-:Y:S04]  /*80940*/  @P4 STG.E.U8 desc[UR32][R12.64], R16 ;  /* 0x000000100c004986 */ /* 0x0001e8000c101120 */
[----:B0-----:R-:W3:Y:S04]  /*80950*/  LDL R12, [R1+0x3380] ;  /* 0x00338000010c7983 */ /* 0x001ee80000100800 */
[----:B------:R-:W5:Y:S01]  /*80960*/  LDL R13, [R1+0x10] ;  /* 0x00001000010d7983 */ /* 0x000f620000100800 */
[C---:B------:R-:W-:Y:S01]  /*80970*/  IADD3 R8, P4, R22.reuse, R29, RZ ;  /* 0x0000001d16087210 */ /* 0x040fe20007f9e0ff */
[----:B------:R-:W-:Y:S01]  /*80980*/  VIADD R6, R22, UR9 ;  /* 0x0000000916067c36 */ /* 0x000fe20008000000 */
[----:B------:R-:W-:Y:S01]  /*80990*/  ISETP.LT.AND P3, PT, R26, UR4, !P3 ;  /* 0x000000041a007c0c */ /* 0x000fe2000df61270 */
[----:B------:R-:W4:Y:S01]  /*809a0*/  LDL R16, [R1+0x18] ;  /* 0x0000180001107983 */ /* 0x000f220000100800 */
[----:B------:R-:W-:Y:S01]  /*809b0*/  PRMT R14, R14, 0x7773, RZ ;  /* 0x000077730e0e7816 */ /* 0x000fe200000000ff */
[----:B------:R-:W-:Y:S01]  /*809c0*/  IMAD.X R9, R5, 0x1, R28, P4 ;  /* 0x0000000105097824 */ /* 0x000fe200020e061c */
[----:B------:R-:W-:Y:S01]  /*809d0*/  ULDC UR4, c[0x0][0x228] ;  /* 0x00008a0000047ab9 */ /* 0x000fe20000000800 */
[----:B------:R-:W4:Y:S08]  /*809e0*/  LDL R22, [R1+0x3384] ;  /* 0x0033840001167983 */ /* 0x000f300000100800 */
[----:B------:R0:W-:Y:S04]  /*809f0*/  @P3 STG.E.U8 desc[UR32][R8.64], R14 ;  /* 0x0000000e08003986 */ /* 0x0001e8000c101120 */
[----:B0-----:R-:W4:Y:S01]  /*80a00*/  LDL R9, [R1+0x14] ;  /* 0x0000140001097983 */ /* 0x001f220000100800 */
[----:B---3--:R-:W-:Y:S01]  /*80a10*/  ISETP.LT.AND P4, PT, R12, UR5, !P0 ;  /* 0x000000050c007c0c */ /* 0x008fe2000c781270 */
[----:B------:R-:W-:Y:S01]  /*80a20*/  ULDC UR5, c[0x0][0x228] ;  /* 0x00008a0000057ab9 */ /* 0x000fe20000000800 */
[----:B-----5:R-:W-:-:S02]  /*80a30*/  IADD3 R12, P6, R6, R13, RZ ;  /* 0x0000000d060c7210 */ /* 0x020fc40007fde0ff */
[----:B------:R-:W3:Y:S01]  /*80a40*/  LDL R13, [R1+0x50] ;  /* 0x00005000010d7983 */ /* 0x000ee20000100800 */
[----:B------:R-:W-:Y:S01]  /*80a50*/  ISETP.LT.AND P5, PT, R11, UR4, !P0 ;  /* 0x000000040b007c0c */ /* 0x000fe2000c7a1270 */
[----:B------:R-:W-:Y:S01]  /*80a60*/  ULDC UR4, c[0x0][0x228] ;  /* 0x00008a0000047ab9 */ /* 0x000fe20000000800 */
[----:B------:R-:W-:Y:S02]  /*80a70*/  SHF.R.S32.HI R5, RZ, 0x1f, R6 ;  /* 0x0000001fff057819 */ /* 0x000fe40000011406 */
[----:B--2---:R-:W-:Y:S02]  /*80a80*/  PRMT R14, R10, 0x7770, RZ ;  /* 0x000077700a0e7816 */ /* 0x004fe400000000ff */
[----:B----4-:R-:W-:Y:S01]  /*80a90*/  IADD3 R8, P3, R6, R9, RZ ;  /* 0x0000000906087210 */ /* 0x010fe20007f7e0ff */
[----:B---3--:R-:W-:-:S06]  /*80aa0*/  IMAD.X R13, R5, 0x1, R13, P6 ;  /* 0x00000001050d7824 */ /* 0x008fcc00030e060d */
[----:B------:R0:W-:Y:S02]  /*80ab0*/  @P5 STG.E.U8 desc[UR32][R12.64], R14 ;  /* 0x0000000e0c005986 */ /* 0x0001e4000c101120 */
[----:B0-----:R-:W-:Y:S02]  /*80ac0*/  IADD3 R12, P6, R6, R18, RZ ;  /* 0x00000012060c7210 */ /* 0x001fe40007fde0ff */
[----:B------:R-:W2:Y:S01]  /*80ad0*/  LDL.LU R18, [R1+0x33bc] ;  /* 0x0033bc0001127983 */ /* 0x000ea20000300800 */
[----:B------:R-:W-:Y:S01]  /*80ae0*/  IMAD.X R9, R5, 0x1, R16, P3 ;  /* 0x0000000105097824 */ /* 0x000fe200018e0610 */
[----:B------:R-:W-:Y:S02]  /*80af0*/  PRMT R16, R10, 0x7771, RZ ;  /* 0x000077710a107816 */ /* 0x000fe400000000ff */
[----:B------:R-:W-:Y:S01]  /*80b00*/  ISETP.LT.AND P3, PT, R22, UR4, !P0 ;  /* 0x0000000416007c0c */ /* 0x000fe2000c761270 */
[----:B------:R-:W-:Y:S02]  /*80b10*/  ULDC UR4, c[0x0][0x228] ;  /* 0x00008a0000047ab9 */ /* 0x000fe40000000800 */
[----:B------:R0:W-:Y:S01]  /*80b20*/  @P4 STG.E.U8 desc[UR32][R8.64], R16 ;  /* 0x0000001008004986 */ /* 0x0001e2000c101120 */
[----:B------:R-:W-:Y:S01]  /*80b30*/  ISETP.LT.AND P5, PT, R19, UR4, !P0 ;  /* 0x0000000413007c0c */ /* 0x000fe2000c7a1270 */
[----:B------:R-:W-:Y:S01]  /*80b40*/  IMAD.X R13, R5, 0x1, R23, P6 ;  /* 0x00000001050d7824 */ /* 0x000fe200030e0617 */
[----:B------:R-:W-:Y:S01]  /*80b50*/  ULDC UR4, c[0x0][0x228] ;  /* 0x00008a0000047ab9 */ /* 0x000fe20000000800 */
[----:B0-----:R-:W-:-:S02]  /*80b60*/  IADD3 R8, P4, R6, R17, RZ ;  /* 0x0000001106087210 */ /* 0x001fc40007f9e0ff */
[----:B------:R-:W-:-:S03]  /*80b70*/  PRMT R16, R10, 0x7772, RZ ;  /* 0x000077720a107816 */ /* 0x000fc600000000ff */
[----:B------:R-:W-:Y:S01]  /*80b80*/  IMAD.X R9, R5, 0x1, R7, P4 ;  /* 0x0000000105097824 */ /* 0x000fe200020e0607 */
[----:B------:R-:W-:Y:S01]  /*80b90*/  PRMT R10, R10, 0x7773, RZ ;  /* 0x000077730a0a7816 */ /* 0x000fe200000000ff */
[----:B------:R-:W3:Y:S01]  /*80ba0*/  LDL.LU R7, [R1+0x33b8] ;  /* 0x0033b80001077983 */ /* 0x000ee20000300800 */
[----:B------:R-:W-:Y:S01]  /*80bb0*/  ISETP.LT.AND P4, PT, R15, UR4, !P0 ;  /* 0x000000040f007c0c */ /* 0x000fe2000c781270 */
[----:B------:R-:W-:Y:S02]  /*80bc0*/  ULDC UR4, c[0x0][0x228] ;  /* 0x00008a0000047ab9 */ /* 0x000fe40000000800 */
[----:B------:R0:W-:Y:S04]  /*80bd0*/  @P3 STG.E.U8 desc[UR32][R8.64], R16 ;  /* 0x0000001008003986 */ /* 0x0001e8000c101120 */
[----:B------:R1:W-:Y:S01]  /*80be0*/  @P5 STG.E.U8 desc[UR32][R12.64], R10 ;  /* 0x0000000a0c005986 */ /* 0x0003e2000c101120 */
[----:B------:R-:W-:Y:S01]  /*80bf0*/  ISETP.LT.AND P5, PT, R24, UR4, !P0 ;  /* 0x0000000418007c0c */ /* 0x000fe2000c7a1270 */
[----:B------:R-:W-:Y:S01]  /*80c00*/  VIADD R14, R27, 0x8 ;  /* 0x000000081b0e7836 */ /* 0x000fe20000000000 */
[----:B------:R-:W-:Y:S01]  /*80c10*/  ULDC UR4, c[0x0][0x228] ;  /* 0x00008a0000047ab9 */ /* 0x000fe20000000800 */
[----:B0-----:R-:W-:-:S05]  /*80c20*/  IADD3 R8, P6, R6, R2, RZ ;  /* 0x0000000206087210 */ /* 0x001fca0007fde0ff */
[----:B------:R-:W-:Y:S01]  /*80c30*/  IMAD.X R9, R5, 0x1, R20, P6 ;  /* 0x0000000105097824 */ /* 0x000fe200030e0614 */
[----:B-1----:R-:W-:-:S05]  /*80c40*/  IADD3 R12, P6, R6, R21, RZ ;  /* 0x00000015060c7210 */ /* 0x002fca0007fde0ff */
[----:B------:R-:W-:Y:S01]  /*80c50*/  IMAD.X R13, R5, 0x1, R3, P6 ;  /* 0x00000001050d7824 */ /* 0x000fe200030e0603 */
[C---:B--2---:R-:W-:Y:S02]  /*80c60*/  PRMT R10, R18.reuse, 0x7770, RZ ;  /* 0x00007770120a7816 */ /* 0x044fe400000000ff */
[----:B------:R-:W-:-:S03]  /*80c70*/  PRMT R16, R18, 0x7771, RZ ;  /* 0x0000777112107816 */ /* 0x000fc600000000ff */
[----:B------:R-:W-:Y:S04]  /*80c80*/  @P4 STG.E.U8 desc[UR32][R8.64], R10 ;  /* 0x0000000a08004986 */ /* 0x000fe8000c101120 */
[----:B------:R0:W-:Y:S04]  /*80c90*/  @P5 STG.E.U8 desc[UR32][R12.64], R16 ;  /* 0x000000100c005986 */ /* 0x0001e8000c101120 */
[----:B0-----:R-:W2:Y:S01]  /*80ca0*/  LDL R13, [R1+0x10] ;  /* 0x00001000010d7983 */ /* 0x001ea20000100800 */
[----:B------:R-:W-:Y:S01]  /*80cb0*/  ISETP.LT.AND P4, PT, R25, UR5, !P0 ;  /* 0x0000000519007c0c */ /* 0x000fe2000c781270 */
[----:B------:R-:W-:Y:S01]  /*80cc0*/  ULDC UR5, c[0x0][0x228] ;  /* 0x00008a0000057ab9 */ /* 0x000fe20000000800 */
[----:B------:R-:W-:Y:S01]  /*80cd0*/  IADD3 R8, P6, R6, R4, RZ ;  /* 0x0000000406087210 */ /* 0x000fe20007fde0ff */
[----:B------:R-:W4:Y:S01]  /*80ce0*/  LDL R16, [R1+0x50] ;  /* 0x0000500001107983 */ /* 0x000f220000100800 */
[----:B------:R-:W-:-:S02]  /*80cf0*/  ISETP.GE.AND P3, PT, R14, UR13, PT ;  /* 0x0000000d0e007c0c */ /* 0x000fc4000bf66270 */
[----:B---3--:R-:W-:Y:S01]  /*80d00*/  PRMT R22, R7, 0x7773, RZ ;  /* 0x0000777307167816 */ /* 0x008fe200000000ff */
[----:B------:R-:W-:Y:S01]  /*80d10*/  IMAD.X R9, R5, 0x1, R0, P6 ;  /* 0x0000000105097824 */ /* 0x000fe200030e0600 */
[C---:B------:R-:W-:Y:S02]  /*80d20*/  PRMT R17, R7.reuse, 0x7772, RZ ;  /* 0x0000777207117816 */ /* 0x040fe400000000ff */
[C---:B------:R-:W-:Y:S02]  /*80d30*/  PRMT R14, R7.reuse, 0x7771, RZ ;  /* 0x00007771070e7816 */ /* 0x040fe400000000ff */
[----:B------:R-:W-:Y:S02]  /*80d40*/  PRMT R10, R7, 0x7770, RZ ;  /* 0x00007770070a7816 */ /* 0x000fe400000000ff */
[----:B------:R-:W-:Y:S02]  /*80d50*/  PRMT R7, R18, 0x7772, RZ ;  /* 0x0000777212077816 */ /* 0x000fe400000000ff */
[----:B------:R-:W-:Y:S01]  /*80d60*/  ISETP.LT.AND P0, PT, R26, UR4, !P0 ;  /* 0x000000041a007c0c */ /* 0x000fe2000c701270 */
[----:B------:R-:W-:-:S02]  /*80d70*/  ULDC UR4, c[0x0][0x228] ;  /* 0x00008a0000047ab9 */ /* 0x000fc40000000800 */
[----:B------:R0:W-:Y:S02]  /*80d80*/  @P4 STG.E.U8 desc[UR32][R8.64], R7 ;  /* 0x0000000708004986 */ /* 0x0001e4000c101120 */
[C---:B0-----:R-:W-:Y:S01]  /*80d90*/  IADD3 R8, P4, R6.reuse, R29, RZ ;  /* 0x0000001d06087210 */ /* 0x041fe20007f9e0ff */
[----:B------:R-:W-:-:S04]  /*80da0*/  VIADD R7, R6, UR9 ;  /* 0x0000000906077c36 */ /* 0x000fc80008000000 */
[----:B------:R-:W-:Y:S01]  /*80db0*/  IMAD.X R9, R5, 0x1, R28, P4 ;  /* 0x0000000105097824 */ /* 0x000fe200020e061c */
[----:B------:R-:W-:-:S05]  /*80dc0*/  PRMT R5, R18, 0x7773, RZ ;  /* 0x0000777312057816 */ /* 0x000fca00000000ff */
[----:B------:R0:W-:Y:S01]  /*80dd0*/  @P0 STG.E.U8 desc[UR32][R8.64], R5 ;  /* 0x0000000508000986 */ /* 0x0001e2000c101120 */
[----:B--2---:R-:W-:-:S03]  /*80de0*/  IADD3 R12, P6, R7, R13, RZ ;  /* 0x0000000d070c7210 */ /* 0x004fc60007fde0ff */
[----:B------:R-:W2:Y:S04]  /*80df0*/  LDL R13, [R1+0x3380] ;  /* 0x00338000010d7983 */ /* 0x000ea80000100800 */
[----:B------:R-:W3:Y:S04]  /*80e00*/  LDL.LU R18, [R1+0x1c] ;  /* 0x00001c0001127983 */ /* 0x000ee80000300800 */
[----:B0-----:R-:W5:Y:S04]  /*80e10*/  LDL R8, [R1+0x3384] ;  /* 0x0033840001087983 */ /* 0x001f680000100800 */
[----:B------:R-:W3:Y:S01]  /*80e20*/  LDL R9, [R1+0x14] ;  /* 0x0000140001097983 */ /* 0x000ee20000100800 */
[----:B------:R-:W-:-:S02]  /*80e30*/  SHF.R.S32.HI R6, RZ, 0x1f, R7 ;  /* 0x0000001fff067819 */ /* 0x000fc40000011407 */
[----:B------:R-:W-:Y:S01]  /*80e40*/  ISETP.LT.AND P5, PT, R11, UR4, !P1 ;  /* 0x000000040b007c0c */ /* 0x000fe2000cfa1270 */
[----:B------:R-:W-:Y:S01]  /*80e50*/  ULDC UR4, c[0x0][0x228] ;  /* 0x00008a0000047ab9 */ /* 0x000fe20000000800 */
[----:B------:R-:W3:Y:S01]  /*80e60*/  LDL R5, [R1+0xc] ;  /* 0x00000c0001057983 */ /* 0x000ee20000100800 */
[----:B--2---:R-:W-:Y:S01]  /*80e70*/  ISETP.LT.AND P4, PT, R13, UR4, !P1 ;  /* 0x000000040d007c0c */ /* 0x004fe2000cf81270 */
[----:B----4-:R-:W-:Y:S01]  /*80e80*/  IMAD.X R13, R6, 0x1, R16, P6 ;  /* 0x00000001060d7824 */ /* 0x010fe200030e0610 */
[----:B------:R-:W-:Y:S01]  /*80e90*/  ULDC UR4, c[0x0][0x228] ;  /* 0x00008a0000047ab9 */ /* 0x000fe20000000800 */
[----:B-----5:R-:W-:-:S07]  /*80ea0*/  ISETP.LT.AND P6, PT, R8, UR5, !P1 ;  /* 0x0000000508007c0c */ /* 0x020fce000cfc1270 */
[----:B------:R0:W-:Y:S01]  /*80eb0*/  @P5 STG.E.U8 desc[UR32][R12.64], R10 ;  /* 0x0000000a0c005986 */ /* 0x0001e2000c101120 */
[----:B------:R-:W-:Y:S01]  /*80ec0*/  ULDC UR5, c[0x0][0x228] ;  /* 0x00008a0000057ab9 */ /* 0x000fe20000000800 */
[----:B---3--:R-:W-:Y:S02]  /*80ed0*/  IADD3 R8, P0, R7, R9, RZ ;  /* 0x0000000907087210 */ /* 0x008fe40007f1e0ff */
[----:B------:R-:W2:Y:S04]  /*80ee0*/  LDL R9, [R1+0x18] ;  /* 0x0000180001097983 */ /* 0x000ea80000100800 */
[----:B0-----:R-:W3:Y:S04]  /*80ef0*/  LDL R13, [R1+0x4] ;  /* 0x00000400010d7983 */ /* 0x001ee80000100800 */
[----:B------:R0:W-:Y:S01]  /*80f00*/  STL [R1+0x33ac], R19 ;  /* 0x0033ac1301007387 */ /* 0x0001e20000100800 */
[----:B--2---:R-:W-:-:S05]  /*80f10*/  IMAD.X R9, R6, 0x1, R9, P0 ;  /* 0x0000000106097824 */ /* 0x004fca00000e0609 */
[----:B------:R1:W-:Y:S01]  /*80f20*/  @P4 STG.E.U8 desc[UR32][R8.64], R14 ;  /* 0x0000000e08004986 */ /* 0x0003e2000c101120 */
[----:B------:R-:W-:Y:S01]  /*80f30*/  ISETP.LT.AND P4, PT, R15, UR5, !P1 ;  /* 0x000000050f007c0c */ /* 0x000fe2000cf81270 */
[----:B------:R-:W-:Y:S01]  /*80f40*/  VIADD R10, R27, 0x9 ;  /* 0x000000091b0a7836 */ /* 0x000fe20000000000 */
[----:B---3--:R-:W-:Y:S01]  /*80f50*/  IADD3 R12, P5, R7, R13, RZ ;  /* 0x0000000d070c7210 */ /* 0x008fe20007fbe0ff */
[----:B------:R-:W2:Y:S01]  /*80f60*/  LDL.LU R15, [R1+0x33b4] ;  /* 0x0033b400010f7983 */ /* 0x000ea20000300800 */
[----:B------:R-:W-:Y:S01]  /*80f70*/  ISETP.LT.AND P0, PT, R19, UR4, !P1 ;  /* 0x0000000413007c0c */ /* 0x000fe2000cf01270 */
[----:B------:R-:W-:Y:S01]  /*80f80*/  ULDC UR4, c[0x0][0x228] ;  /* 0x00008a0000047ab9 */ /* 0x000fe20000000800 */
[----:B------:R-:W-:Y:S01]  /*80f90*/  ULDC UR5, c[0x0][0x228] ;  /* 0x00008a0000057ab9 */ /* 0x000fe20000000800 */
[----:B------:R-:W-:Y:S01]  /*80fa0*/  IMAD.X R13, R6, 0x1, R18, P5 ;  /* 0x00000001060d7824 */ /* 0x000fe200028e0612 */
[----:B0-----:R-:W3:Y:S01]  /*80fb0*/  LDL R19, [R1+0x3380] ;  /* 0x0033800001137983 */ /* 0x001ee20000100800 */
[----:B-1----:R-:W-:-:S03]  /*80fc0*/  IADD3 R8, P5, R7, R5, RZ ;  /* 0x0000000507087210 */ /* 0x002fc60007fbe0ff */
[----:B------:R0:W-:Y:S02]  /*80fd0*/  @P6 STG.E.U8 desc[UR32][R12.64], R17 ;  /* 0x000000110c006986 */ /* 0x0001e4000c101120 */
[----:B------:R-:W-:Y:S01]  /*80fe0*/  IMAD.X R9, R6, 0x1, R23, P5 ;  /* 0x0000000106097824 */ /* 0x000fe200028e0617 */
[----:B0-----:R-:W-:-:S04]  /*80ff0*/  IADD3 R12, P6, R7, R2, RZ ;  /* 0x00000002070c7210 */ /* 0x001fc80007fde0ff */
[----:B------:R0:W-:Y:S01]  /*81000*/  @P0 STG.E.U8 desc[UR32][R8.64], R22 ;  /* 0x0000001608000986 */ /* 0x0001e2000c101120 */
[----:B------:R-:W-:-:S03]  /*81010*/  IMAD.X R13, R6, 0x1, R20, P6 ;  /* 0x00000001060d7824 */ /* 0x000fc600030e0614 */
[----:B------:R-:W4:Y:S01]  /*81020*/  LDL R17, [R1+0x4] ;  /* 0x0000040001117983 */ /* 0x000f220000100800 */
[----:B------:R-:W-:-:S03]  /*81030*/  ISETP.GE.AND P0, PT, R10, UR11, PT ;  /* 0x0000000b0a007c0c */ /* 0x000fc6000bf06270 */
[----:B0-----:R-:W5:Y:S01]  /*81040*/  LDL.LU R22, [R1+0xc] ;  /* 0x00000c0001167983 */ /* 0x001f620000300800 */
[C---:B--2---:R-:W-:Y:S02]  /*81050*/  PRMT R5, R15.reuse, 0x7770, RZ ;  /* 0x000077700f057816 */ /* 0x044fe400000000ff */
[C---:B------:R-:W-:Y:S02]  /*81060*/  PRMT R14, R15.reuse, 0x7773, RZ ;  /* 0x000077730f0e7816 */ /* 0x040fe400000000ff */
[C---:B------:R-:W-:Y:S01]  /*81070*/  PRMT R10, R15.reuse, 0x7772, RZ ;  /* 0x000077720f0a7816 */ /* 0x040fe200000000ff */
[----:B------:R0:W-:Y:S02]  /*81080*/  @P4 STG.E.U8 desc[UR32][R12.64], R5 ;  /* 0x000000050c004986 */ /* 0x0001e4000c101120 */
[----:B0-----:R-:W-:Y:S02]  /*81090*/  PRMT R5, R15, 0x7771, RZ ;  /* 0x000077710f057816 */ /* 0x001fe400000000ff */
[----:B------:R-:W2:Y:S01]  /*810a0*/  LDL R15, [R1+0x10] ;  /* 0x00001000010f7983 */ /* 0x000ea20000100800 */
[----:B------:R-:W-:Y:S01]  /*810b0*/  ISETP.LT.AND P5, PT, R24, UR4, !P1 ;  /* 0x0000000418007c0c */ /* 0x000fe2000cfa1270 */
[----:B------:R-:W-:Y:S01]  /*810c0*/  ULDC UR4, c[0x0][0x228] ;  /* 0x00008a0000047ab9 */ /* 0x000fe20000000800 */
[----:B------:R-:W-:-:S02]  /*810d0*/  IADD3 R8, P6, R7, R21, RZ ;  /* 0x0000001507087210 */ /* 0x000fc40007fde0ff */
[----:B------:R-:W-:Y:S01]  /*810e0*/  ISETP.LT.AND P4, PT, R25, UR4, !P1 ;  /* 0x0000000419007c0c */ /* 0x000fe2000cf81270 */
[----:B------:R-:W-:Y:S02]  /*810f0*/  ULDC UR4, c[0x0][0x228] ;  /* 0x00008a0000047ab9 */ /* 0x000fe40000000800 */
[----:B------:R-:W-:Y:S01]  /*81100*/  IMAD.X R9, R6, 0x1, R3, P6 ;  /* 0x0000000106097824 */ /* 0x000fe200030e0603 */
[----:B------:R-:W-:Y:S02]  /*81110*/  IADD3 R12, P6, R7, R4, RZ ;  /* 0x00000004070c7210 */ /* 0x000fe40007fde0ff */
[----:B------:R-:W-:Y:S01]  /*81120*/  ISETP.LT.AND P1, PT, R26, UR5, !P1 ;  /* 0x000000051a007c0c */ /* 0x000fe2000cf21270 */
[----:B------:R-:W-:Y:S02]  /*81130*/  ULDC UR5, c[0x0][0x228] ;  /* 0x00008a0000057ab9 */ /* 0x000fe40000000800 */
[----:B------:R0:W-:Y:S01]  /*81140*/  @P5 STG.E.U8 desc[UR32][R8.64], R5 ;  /* 0x0000000508005986 */ /* 0x0001e2000c101120 */
[----:B------:R-:W-:Y:S01]  /*81150*/  IMAD.X R13, R6, 0x1, R0, P6 ;  /* 0x00000001060d7824 */ /* 0x000fe200030e0600 */
[----:B------:R-:W-:Y:S01]  /*81160*/  ISETP.LT.AND P5, PT, R11, UR4, !P2 ;  /* 0x000000040b007c0c */ /* 0x000fe2000d7a1270 */
[----:B------:R-:W-:Y:S01]  /*81170*/  ULDC UR4, c[0x0][0x228] ;  /* 0x00008a0000047ab9 */ /* 0x000fe20000000800 */
[----:B------:R-:W4:Y:S01]  /*81180*/  LDL.LU R11, [R1+0x33b0] ;  /* 0x0033b000010b7983 */ /* 0x000f220000300800 */
[C---:B0-----:R-:W-:Y:S01]  /*81190*/  IADD3 R8, P6, R7.reuse, R29, RZ ;  /* 0x0000001d07087210 */ /* 0x041fe20007fde0ff */
[----:B------:R-:W-:-:S04]  /*811a0*/  VIADD R5, R7, UR9 ;  /* 0x0000000907057c36 */ /* 0x000fc80008000000 */
[----:B------:R-:W-:Y:S01]  /*811b0*/  IMAD.X R9, R6, 0x1, R28, P6 ;  /* 0x0000000106097824 */ /* 0x000fe200030e061c */
[----:B------:R0:W-:Y:S04]  /*811c0*/  @P4 STG.E.U8 desc[UR32][R12.64], R10 ;  /* 0x0000000a0c004986 */ /* 0x0001e8000c101120 */
[----:B------:R1:W-:Y:S01]  /*811d0*/  @P1 STG.E.U8 desc[UR32][R8.64], R14 ;  /* 0x0000000e08001986 */ /* 0x0003e2000c101120 */
[----:B0-----:R-:W-:-:S03]  /*811e0*/  SHF.R.S32.HI R10, RZ, 0x1f, R5 ;  /* 0x0000001fff0a7819 */ /* 0x001fc60000011405 */
[----:B------:R-:W5:Y:S04]  /*811f0*/  LDL R12, [R1+0x14] ;  /* 0x00001400010c7983 */ /* 0x000f680000100800 */
[----:B-1----:R-:W5:Y:S04]  /*81200*/  LDL R8, [R1+0x3384] ;  /* 0x0033840001087983 */ /* 0x002f680000100800 */
[----:B------:R-:W5:Y:S04]  /*81210*/  LDL R13, [R1+0x18] ;  /* 0x00001800010d7983 */ /* 0x000f680000100800 */
[----:B------:R-:W5:Y:S01]  /*81220*/  LDL R14, [R1+0x338c] ;  /* 0x00338c00010e7983 */ /* 0x000f620000100800 */
[----:B--2---:R-:W-:-:S05]  /*81230*/  IADD3 R6, P4, R5, R15, RZ ;  /* 0x0000000f05067210 */ /* 0x004fca0007f9e0ff */
[----:B------:R-:W-:Y:S01]  /*81240*/  IMAD.X R7, R10, 0x1, R16, P4 ;  /* 0x000000010a077824 */ /* 0x000fe200020e0610 */
[----:B---3--:R-:W-:Y:S01]  /*81250*/  ISETP.LT.AND P4, PT, R19, UR4, !P2 ;  /* 0x0000000413007c0c */ /* 0x008fe2000d781270 */
[----:B------:R-:W-:Y:S01]  /*81260*/  ULDC UR4, c[0x0][0x228] ;  /* 0x00008a0000047ab9 */ /* 0x000fe20000000800 */
[----:B------:R-:W2:Y:S01]  /*81270*/  LDL.LU R19, [R1+0x33ac] ;  /* 0x0033ac0001137983 */ /* 0x000ea20000300800 */
[----:B----4-:R-:W-:-:S05]  /*81280*/  PRMT R9, R11, 0x7770, RZ ;  /* 0x000077700b097816 */ /* 0x010fca00000000ff */
[----:B------:R0:W-:Y:S02]  /*81290*/  @P5 STG.E.U8 desc[UR32][R6.64], R9 ;  /* 0x0000000906005986 */ /* 0x0001e4000c101120 */
[C---:B0-----:R-:W-:Y:S02]  /*812a0*/  IADD3 R6, P5, R5.reuse, R17, RZ ;  /* 0x0000001105067210 */ /* 0x041fe40007fbe0ff */
[----:B------:R-:W3:Y:S01]  /*812b0*/  LDL.LU R17, [R1+0x20] ;  /* 0x0000200001117983 */ /* 0x000ee20000300800 */
[----:B-----5:R-:W-:Y:S02]  /*812c0*/  ISETP.LT.AND P1, PT, R8, UR5, !P2 ;  /* 0x0000000508007c0c */ /* 0x020fe4000d721270 */
[----:B------:R-:W-:Y:S01]  /*812d0*/  IMAD.X R7, R10, 0x1, R18, P5 ;  /* 0x000000010a077824 */ /* 0x000fe200028e0612 */
[----:B------:R-:W-:Y:S01]  /*812e0*/  IADD3 R8, P6, R5, R12, RZ ;  /* 0x0000000c05087210 */ /* 0x000fe20007fde0ff */
[----:B------:R-:W-:-:S04]  /*812f0*/  ULDC UR5, c[0x0][0x228] ;  /* 0x00008a0000057ab9 */ /* 0x000fc80000000800 */
[----:B------:R-:W-:Y:S01]  /*81300*/  IMAD.X R9, R10, 0x1, R13, P6 ;  /* 0x000000010a097824 */ /* 0x000fe200030e060d */
[----:B--2---:R-:W-:Y:S01]  /*81310*/  ISETP.LT.AND P6, PT, R19, UR4, !P2 ;  /* 0x0000000413007c0c */ /* 0x004fe2000d7c1270 */
[----:B------:R-:W-:Y:S01]  /*81320*/  ULDC UR4, c[0x0][0x228] ;  /* 0x00008a0000047ab9 */ /* 0x000fe20000000800 */
[----:B------:R-:W2:Y:S01]  /*81330*/  LDL.LU R19, [R1+0x33a8] ;  /* 0x0033a80001137983 */ /* 0x000ea20000300800 */
[C---:B------:R-:W-:Y:S02]  /*81340*/  PRMT R13, R11.reuse, 0x7771, RZ ;  /* 0x000077710b0d7816 */ /* 0x040fe400000000ff */
[C---:B------:R-:W-:Y:S02]  /*81350*/  PRMT R12, R11.reuse, 0x7773, RZ ;  /* 0x000077730b0c7816 */ /* 0x040fe400000000ff */
[----:B------:R-:W-:Y:S01]  /*81360*/  PRMT R11, R11, 0x7772, RZ ;  /* 0x000077720b0b7816 */ /* 0x000fe200000000ff */
[----:B------:R0:W-:Y:S01]  /*81370*/  @P4 STG.E.U8 desc[UR32][R8.64], R13 ;  /* 0x0000000d08004986 */ /* 0x0001e2000c101120 */
[----:B------:R-:W-:Y:S01]  /*81380*/  ISETP.LT.AND P5, PT, R14, UR4, !P2 ;  /* 0x000000040e007c0c */ /* 0x000fe2000d7a1270 */
[----:B------:R-:W-:-:S02]  /*81390*/  ULDC UR4, c[0x0][0x228] ;  /* 0x00008a0000047ab9 */ /* 0x000fc40000000800 */
[----:B------:R1:W-:Y:S01]  /*813a0*/  @P1 STG.E.U8 desc[UR32][R6.64], R11 ;  /* 0x0000000b06001986 */ /* 0x0003e2000c101120 */
[----:B0-----:R-:W-:Y:S01]  /*813b0*/  IADD3 R8, P4, R5, R22, RZ ;  /* 0x0000001605087210 */ /* 0x001fe20007f9e0ff */
[----:B-1----:R-:W-:-:S04]  /*813c0*/  VIADD R7, R27, 0xa ;  /* 0x0000000a1b077836 */ /* 0x002fc80000000000 */
[----:B------:R-:W-:Y:S01]  /*813d0*/  IMAD.X R9, R10, 0x1, R23, P4 ;  /* 0x000000010a097824 */ /* 0x000fe200020e0617 */
[----:B------:R-:W-:Y:S02]  /*813e0*/  IADD3 R6, P4, R5, R2, RZ ;  /* 0x0000000205067210 */ /* 0x000fe40007f9e0ff */
[----:B------:R-:W-:-:S03]  /*813f0*/  ISETP.GE.AND P1, PT, R7, UR17, PT ;  /* 0x0000001107007c0c */ /* 0x000fc6000bf26270 */
[----:B------:R-:W-:Y:S01]  /*81400*/  IMAD.X R7, R10, 0x1, R20, P4 ;  /* 0x000000010a077824 */ /* 0x000fe200020e0614 */
[----:B------:R0:W-:Y:S01]  /*81410*/  @P6 STG.E.U8 desc[UR32][R8.64], R12 ;  /* 0x0000000c08006986 */ /* 0x0001e2000c101120 */
[C---:B--2---:R-:W-:Y:S02]  /*81420*/  PRMT R13, R19.reuse, 0x7770, RZ ;  /* 0x00007770130d7816 */ /* 0x044fe400000000ff */
[C---:B------:R-:W-:Y:S02]  /*81430*/  PRMT R11, R19.reuse, 0x7773, RZ ;  /* 0x00007773130b7816 */ /* 0x040fe400000000ff */
[C---:B0-----:R-:W-:Y:S01]  /*81440*/  PRMT R12, R19.reuse, 0x7772, RZ ;  /* 0x00007772130c7816 */ /* 0x041fe200000000ff */
[----:B------:R0:W-:Y:S01]  /*81450*/  @P5 STG.E.U8 desc[UR32][R6.64], R13 ;  /* 0x0000000d06005986 */ /* 0x0001e2000c101120 */
[----:B------:R-:W-:-:S03]  /*81460*/  PRMT R14, R19, 0x7771, RZ ;  /* 0x00007771130e7816 */ /* 0x000fc600000000ff */
[----:B------:R-:W2:Y:S04]  /*81470*/  LDL.LU R19, [R1+0x4] ;  /* 0x0000040001137983 */ /* 0x000ea80000300800 */
[----:B0-----:R-:W4:Y:S01]  /*81480*/  LDL R7, [R1+0x337c] ;  /* 0x00337c0001077983 */ /* 0x001f220000100800 */
[----:B------:R-:W-:Y:S01]  /*81490*/  ISETP.LT.AND P6, PT, R24, UR5, !P2 ;  /* 0x0000000518007c0c */ /* 0x000fe2000d7c1270 */
[----:B------:R-:W-:Y:S01]  /*814a0*/  ULDC UR5, c[0x0][0x228] ;  /* 0x00008a0000057ab9 */ /* 0x000fe20000000800 */
[----:B------:R-:W-:Y:S01]  /*814b0*/  IADD3 R8, P4, R5, R21, RZ ;  /* 0x0000001505087210 */ /* 0x000fe20007f9e0ff */
[----:B------:R-:W5:Y:S04]  /*814c0*/  LDL R13, [R1+0x338c] ;  /* 0x00338c00010d7983 */ /* 0x000f680000100800 */
[----:B------:R-:W-:Y:S01]  /*814d0*/  IMAD.X R9, R10, 0x1, R3, P4 ;  /* 0x000000010a097824 */ /* 0x000fe200020e0603 */
[----:B------:R-:W-:Y:S01]  /*814e0*/  ISETP.LT.AND P4, PT, R25, UR4, !P2 ;  /* 0x0000000419007c0c */ /* 0x000fe2000d781270 */
[----:B------:R-:W-:-:S04]  /*814f0*/  ULDC UR4, c[0x0][0x228] ;  /* 0x00008a0000047ab9 */ /* 0x000fc80000000800 */
[----:B------:R0:W-:Y:S01]  /*81500*/  @P6 STG.E.U8 desc[UR32][R8.64], R14 ;  /* 0x0000000e08006986 */ /* 0x0001e2000c101120 */
[C---:B------:R-:W-:Y:S02]  /*81510*/  IADD3 R6, P6, R5.reuse, R29, RZ ;  /* 0x0000001d05067210 */ /* 0x040fe40007fde0ff */
[----:B------:R-:W-:Y:S01]  /*81520*/  ISETP.LT.AND P2, PT, R26, UR4, !P2 ;  /* 0x000000041a007c0c */ /* 0x000fe2000d741270 */
[----:B------:R-:W-:Y:S01]  /*81530*/  ULDC UR4, c[0x0][0x228] ;  /* 0x00008a0000047ab9 */ /* 0x000fe20000000800 */
[----:B0-----:R-:W-:Y:S01]  /*81540*/  IADD3 R8, P5, R5, R4, RZ ;  /* 0x0000000405087210 */ /* 0x001fe20007fbe0ff */
[----:B------:R-:W5:Y:S04]  /*81550*/  LDL R14, [R1+0x3388] ;  /* 0x00338800010e7983 */ /* 0x000f680000100800 */
[----:B------:R-:W-:-:S05]  /*81560*/  IMAD.X R9, R10, 0x1, R0, P5 ;  /* 0x000000010a097824 */ /* 0x000fca00028e0600 */
[----:B------:R0:W-:Y:S04]  /*81570*/  @P4 STG.E.U8 desc[UR32][R8.64], R12 ;  /* 0x0000000c08004986 */ /* 0x0001e8000c101120 */
[----:B0-----:R-:W3:Y:S01]  /*81580*/  LDL R9, [R1+0x14] ;  /* 0x0000140001097983 */ /* 0x001ee20000100800 */
[----:B------:R-:W-:-:S03]  /*81590*/  VIADD R5, R5, UR9 ;  /* 0x0000000905057c36 */ /* 0x000fc60008000000 */
[----:B------:R-:W2:Y:S01]  /*815a0*/  LDL R12, [R1+0x18] ;  /* 0x00001800010c7983 */ /* 0x000ea20000100800 */
[----:B----4-:R-:W-:Y:S01]  /*815b0*/  ISETP.LT.AND P5, PT, R7, UR4, !P3 ;  /* 0x0000000407007c0c */ /* 0x010fe2000dfa1270 */
[----:B------:R-:W-:Y:S01]  /*815c0*/  IMAD.X R7, R10, 0x1, R28, P6 ;  /* 0x000000010a077824 */ /* 0x000fe200030e061c */
[----:B------:R-:W-:Y:S01]  /*815d0*/  SHF.R.S32.HI R8, RZ, 0x1f, R5 ;  /* 0x0000001fff087819 */ /* 0x000fe20000011405 */
[----:B------:R-:W4:Y:S01]  /*815e0*/  LDL R10, [R1+0x3380] ;  /* 0x00338000010a7983 */ /* 0x000f220000100800 */
[----:B------:R-:W-:-:S03]  /*815f0*/  ULDC UR4, c[0x0][0x228] ;  /* 0x00008a0000047ab9 */ /* 0x000fc60000000800 */
[----:B------:R3:W-:Y:S02]  /*81600*/  @P2 STG.E.U8 desc[UR32][R6.64], R11 ;  /* 0x0000000b06002986 */ /* 0x0007e4000c101120 */
[----:B---3--:R-:W-:Y:S02]  /*81610*/  IADD3 R6, P2, R5, R9, RZ ;  /* 0x0000000905067210 */ /* 0x008fe40007f5e0ff */
[----:B------:R-:W-:Y:S02]  /*81620*/  PRMT R9, R17, 0x7770, RZ ;  /* 0x0000777011097816 */ /* 0x000fe400000000ff */
[----:B----4-:R-:W-:Y:S01]  /*81630*/  ISETP.LT.AND P4, PT, R10, UR5, !P3 ;  /* 0x000000050a007c0c */ /* 0x010fe2000df81270 */
[C---:B--2---:R-:W-:Y:S01]  /*81640*/  IMAD.X R7, R8.reuse, 0x1, R12, P2 ;  /* 0x0000000108077824 */ /* 0x044fe200010e060c */
[----:B------:R-:W-:Y:S01]  /*81650*/  IADD3 R10, P6, R5, R15, RZ ;  /* 0x0000000f050a7210 */ /* 0x000fe20007fde0ff */
[----:B------:R-:W-:Y:S01]  /*81660*/  ULDC UR5, c[0x0][0x228] ;  /* 0x00008a0000057ab9 */ /* 0x000fe20000000800 */
[----:B------:R-:W2:Y:S03]  /*81670*/  LDL.LU R15, [R1+0x30] ;  /* 0x00003000010f7983 */ /* 0x000ea60000300800 */
[----:B------:R-:W-:-:S05]  /*81680*/  IMAD.X R11, R8, 0x1, R16, P6 ;  /* 0x00000001080b7824 */ /* 0x000fca00030e0610 */
[----:B------:R0:W-:Y:S04]  /*81690*/  @P5 STG.E.U8 desc[UR32][R10.64], R9 ;  /* 0x000000090a005986 */ /* 0x0001e8000c101120 */
[----:B0-----:R-:W3:Y:S01]  /*816a0*/  LDL R11, [R1+0x3384] ;  /* 0x00338400010b7983 */ /* 0x001ee20000100800 */
[----:B------:R-:W-:-:S05]  /*816b0*/  PRMT R12, R17, 0x7771, RZ ;  /* 0x00007771110c7816 */ /* 0x000fca00000000ff */
[----:B------:R0:W-:Y:S01]  /*816c0*/  @P4 STG.E.U8 desc[UR32][R6.64], R12 ;  /* 0x0000000c06004986 */ /* 0x0001e2000c101120 */
[----:B------:R-:W-:Y:S02]  /*816d0*/  IADD3 R10, P4, R5, R19, RZ ;  /* 0x00000013050a7210 */ /* 0x000fe40007f9e0ff */
[C---:B------:R-:W-:Y:S02]  /*816e0*/  PRMT R9, R17.reuse, 0x7773, RZ ;  /* 0x0000777311097816 */ /* 0x040fe400000000ff */
[----:B0-----:R-:W-:Y:S02]  /*816f0*/  PRMT R12, R17, 0x7772, RZ ;  /* 0x00007772110c7816 */ /* 0x001fe400000000ff */
[----:B------:R-:W4:Y:S04]  /*81700*/  LDL.LU R17, [R1+0x40] ;  /* 0x0000400001117983 */ /* 0x000f280000300800 */
[----:B------:R0:W-:Y:S01]  /*81710*/  STL [R1+0x33a4], R24 ;  /* 0x0033a41801007387 */ /* 0x0001e20000100800 */
[----:B---3--:R-:W-:Y:S01]  /*81720*/  ISETP.LT.AND P5, PT, R11, UR4, !P3 ;  /* 0x000000040b007c0c */ /* 0x008fe2000dfa1270 */
[----:B------:R-:W-:Y:S01]  /*81730*/  IMAD.X R11, R8, 0x1, R18, P4 ;  /* 0x00000001080b7824 */ /* 0x000fe200020e0612 */
[----:B------:R-:W-:-:S11]  /*81740*/  ULDC UR4, c[0x0][0x228] ;  /* 0x00008a0000047ab9 */ /* 0x000fd60000000800 */
[----:B------:R1:W-:Y:S01]  /*81750*/  @P5 STG.E.U8 desc[UR32][R10.64], R12 ;  /* 0x0000000c0a005986 */ /* 0x0003e2000c101120 */
[----:B------:R-:W-:Y:S01]  /*81760*/  ISETP.LT.AND P5, PT, R24, UR5, !P3 ;  /* 0x0000000518007c0c */ /* 0x000fe2000dfa1270 */
[----:B------:R-:W-:Y:S02]  /*81770*/  ULDC UR5, c[0x0][0x228] ;  /* 0x00008a0000057ab9 */ /* 0x000fe40000000800 */
[----:B0-----:R-:W3:Y:S01]  /*81780*/  LDL.LU R24, [R1+0x54] ;  /* 0x0000540001187983 */ /* 0x001ee20000300800 */
[----:B-----5:R-:W-:Y:S01]  /*81790*/  ISETP.LT.AND P2, PT, R14, UR4, !P3 ;  /* 0x000000040e007c0c */ /* 0x020fe2000df41270 */
[----:B------:R-:W-:Y:S01]  /*817a0*/  ULDC UR4, c[0x0][0x228] ;  /* 0x00008a0000047ab9 */ /* 0x000fe20000000800 */
[----:B------:R-:W-:Y:S02]  /*817b0*/  IADD3 R6, P6, R5, R22, RZ ;  /* 0x0000001605067210 */ /* 0x000fe40007fde0ff */
[----:B------:R-:W-:Y:S01]  /*817c0*/  ISETP.LT.AND P4, PT, R13, UR4, !P3 ;  /* 0x000000040d007c0c */ /* 0x000fe2000df81270 */
[----:B------:R-:W-:-:S02]  /*817d0*/  ULDC UR4, c[0x0][0x228] ;  /* 0x00008a0000047ab9 */ /* 0x000fc40000000800 */
[----:B------:R-:W-:Y:S01]  /*817e0*/  IMAD.X R7, R8, 0x1, R23, P6 ;  /* 0x0000000108077824 */ /* 0x000fe200030e0617 */
[----:B-1----:R-:W-:-:S05]  /*817f0*/  IADD3 R10, P6, R5, R2, RZ ;  /* 0x00000002050a7210 */ /* 0x002fca0007fde0ff */
[----:B------:R0:W-:Y:S01]  /*81800*/  @P2 STG.E.U8 desc[UR32][R6.64], R9 ;  /* 0x0000000906002986 */ /* 0x0001e2000c101120 */
[----:B------:R-:W-:Y:S01]  /*81810*/  IMAD.X R11, R8, 0x1, R20, P6 ;  /* 0x00000001080b7824 */ /* 0x000fe200030e0614 */
[----:B--2---:R-:W-:Y:S02]  /*81820*/  PRMT R12, R15, 0x7771, RZ ;  /* 0x000077710f0c7816 */ /* 0x004fe400000000ff */
[----:B0-----:R-:W-:Y:S02]  /*81830*/  IADD3 R6, P2, R5, R21, RZ ;  /* 0x0000001505067210 */ /* 0x001fe40007f5e0ff */
[----:B------:R-:W-:-:S03]  /*81840*/  PRMT R9, R15, 0x7770, RZ ;  /* 0x000077700f097816 */ /* 0x000fc600000000ff */
[----:B------:R-:W-:Y:S02]  /*81850*/  IMAD.X R7, R8, 0x1, R3, P2 ;  /* 0x0000000108077824 */ /* 0x000fe400010e0603 */
[----:B------:R0:W-:Y:S01]  /*81860*/  @P4 STG.E.U8 desc[UR32][R10.64], R9 ;  /* 0x000000090a004986 */ /* 0x0001e2000c101120 */
[----:B------:R-:W-:Y:S01]  /*81870*/  ISETP.LT.AND P4, PT, R25, UR4, !P3 ;  /* 0x0000000419007c0c */ /* 0x000fe2000df81270 */
[----:B------:R-:W-:Y:S02]  /*81880*/  ULDC UR4, c[0x0][0x228] ;  /* 0x00008a0000047ab9 */ /* 0x000fe40000000800 */
[----:B------:R1:W-:Y:S01]  /*81890*/  @P5 STG.E.U8 desc[UR32][R6.64], R12 ;  /* 0x0000000c06005986 */ /* 0x0003e2000c101120 */
[----:B------:R-:W-:Y:S01]  /*818a0*/  ISETP.LT.AND P2, PT, R26, UR4, !P3 ;  /* 0x000000041a007c0c */ /* 0x000fe2000df41270 */
[----:B------:R-:W-:Y:S01]  /*818b0*/  ULDC UR4, c[0x0][0x228] ;  /* 0x00008a0000047ab9 */ /* 0x000fe20000000800 */
[----:B0-----:R-:W-:Y:S01]  /*818c0*/  VIADD R9, R27, 0xb ;  /* 0x0000000b1b097836 */ /* 0x001fe20000000000 */
[----:B-1----:R-:W-:-:S02]  /*818d0*/  IADD3 R6, P5, R5, R4, RZ ;  /* 0x0000000405067210 */ /* 0x002fc40007fbe0ff */
[----:B------:R-:W-:Y:S02]  /*818e0*/  IADD3 R12, P6, R5, R29, RZ ;  /* 0x0000001d050c7210 */ /* 0x000fe40007fde0ff */
[----:B------:R-:W-:Y:S01]  /*818f0*/  ISETP.GE.AND P3, PT, R9, UR15, PT ;  /* 0x0000000f09007c0c */ /* 0x000fe2000bf66270 */
[C---:B------:R-:W-:Y:S02]  /*81900*/  IMAD.X R7, R8.reuse, 0x1, R0, P5 ;  /* 0x0000000108077824 */ /* 0x040fe400028e0600 */
[----:B------:R-:W-:Y:S01]  /*81910*/  IMAD.X R13, R8, 0x1, R28, P6 ;  /* 0x00000001080d7824 */ /* 0x000fe200030e061c */
[----:B------:R-:W-:-:S05]  /*81920*/  PRMT R14, R15, 0x7772, RZ ;  /* 0x000077720f0e7816 */ /* 0x000fca00000000ff */
[----:B------:R-:W-:Y:S04]  /*81930*/  @P4 STG.E.U8 desc[UR32][R6.64], R14 ;  /* 0x0000000e06004986 */ /* 0x000fe8000c101120 */
[----:B---3--:R0:W1:Y:S04]  /*81940*/  LDS.128 R8, [R24] ;  /* 0x0000000018087984 */ /* 0x0080680000000c00 */
[----:B0-----:R-:W2:Y:S04]  /*81950*/  LDL R24, [R1+0x338c] ;  /* 0x00338c0001187983 */ /* 0x001ea80000100800 */
[----:B-1----:R0:W-:Y:S04]  /*81960*/  STL [R1+0x33a0], R10 ;  /* 0x0033a00a01007387 */ /* 0x0021e80000100800 */
[----:B0-----:R-:W3:Y:S04]  /*81970*/  LDL R10, [R1+0x337c] ;  /* 0x00337c00010a7983 */ /* 0x001ee80000100800 */
[----:B------:R0:W-:Y:S04]  /*81980*/  STL [R1+0x339c], R11 ;  /* 0x00339c0b01007387 */ /* 0x0001e80000100800 */
[----:B------:R-:W5:Y:S01]  /*81990*/  LDL R14, [R1+0x10] ;  /* 0x00001000010e7983 */ /* 0x000f620000100800 */
[----:B------:R-:W-:Y:S01]  /*819a0*/  PRMT R15, R15, 0x7773, RZ ;  /* 0x000077730f0f7816 */ /* 0x000fe200000000ff */
[----:B------:R-:W-:-:S02]  /*819b0*/  VIADD R6, R5, UR9 ;  /* 0x0000000905067c36 */ /* 0x000fc40008000000 */
[----:B------:R-:W2:Y:S04]  /*819c0*/  LDL R7, [R1+0x18] ;  /* 0x0000180001077983 */ /* 0x000ea80000100800 */
[----:B------:R1:W-:Y:S01]  /*819d0*/  @P2 STG.E.U8 desc[UR32][R12.64], R15 ;  /* 0x0000000f0c002986 */ /* 0x0003e2000c101120 */
[----:B------:R-:W-:-:S03]  /*819e0*/  SHF.R.S32.HI R5, RZ, 0x1f, R6 ;  /* 0x0000001fff057819 */ /* 0x000fc60000011406 */
[----:B0-----:R-:W2:Y:S04]  /*819f0*/  LDL R11, [R1+0x3384] ;  /* 0x00338400010b7983 */ /* 0x001ea80000100800 */
[----:B-1----:R-:W2:Y:S04]  /*81a00*/  LDL R12, [R1+0x3380] ;  /* 0x00338000010c7983 */ /* 0x002ea80000100800 */
[----:B------:R-:W2:Y:S01]  /*81a10*/  LDL R13, [R1+0x14] ;  /* 0x00001400010d7983 */ /* 0x000ea20000100800 */
[----:B---3--:R-:W-:Y:S01]  /*81a20*/  ISETP.LT.AND P5, PT, R10, UR4, !P0 ;  /* 0x000000040a007c0c */ /* 0x008fe2000c7a1270 */
[----:B------:R-:W-:Y:S01]  /*81a30*/  ULDC UR4, c[0x0][0x228] ;  /* 0x00008a0000047ab9 */ /* 0x000fe20000000800 */
[----:B-----5:R-:W-:-:S05]  /*81a40*/  IADD3 R14, P2, R6, R14, RZ ;  /* 0x0000000e060e7210 */ /* 0x020fca0007f5e0ff */
[----:B------:R-:W-:Y:S01]  /*81a50*/  IMAD.X R15, R5, 0x1, R16, P2 ;  /* 0x00000001050f7824 */ /* 0x000fe200010e0610 */
[----:B----4-:R-:W-:-:S05]  /*81a60*/  PRMT R16, R17, 0x7770, RZ ;  /* 0x0000777011107816 */ /* 0x010fca00000000ff */
[----:B------:R0:W-:Y:S04]  /*81a70*/  @P5 STG.E.U8 desc[UR32][R14.64], R16 ;  /* 0x000000100e005986 */ /* 0x0001e8000c101120 */
[----:B0-----:R-:W3:Y:S01]  /*81a80*/  LDL R15, [R1+0x3388] ;  /* 0x00338800010f7983 */ /* 0x001ee20000100800 */
[----:B--2---:R-:W-:Y:S01]  /*81a90*/  ISETP.LT.AND P4, PT, R12, UR4, !P0 ;  /* 0x000000040c007c0c */ /* 0x004fe2000c781270 */
[----:B------:R-:W-:Y:S01]  /*81aa0*/  ULDC UR4, c[0x0][0x228] ;  /* 0x00008a0000047ab9 */ /* 0x000fe20000000800 */
[----:B------:R-:W-:-:S05]  /*81ab0*/  IADD3 R12, P6, R6, R13, RZ ;  /* 0x0000000d060c7210 */ /* 0x000fca0007fde0ff */
[----:B------:R-:W-:Y:S01]  /*81ac0*/  IMAD.X R13, R5, 0x1, R7, P6 ;  /* 0x00000001050d7824 */ /* 0x000fe200030e0607 */
[----:B------:R-:W-:Y:S02]  /*81ad0*/  PRMT R7, R17, 0x7771, RZ ;  /* 0x0000777111077816 */ /* 0x000fe400000000ff */
[----:B------:R-:W-:Y:S02]  /*81ae0*/  IADD3 R14, P6, R6, R19, RZ ;  /* 0x00000013060e7210 */ /* 0x000fe40007fde0ff */
[----:B------:R-:W-:Y:S01]  /*81af0*/  ISETP.LT.AND P2, PT, R11, UR4, !P0 ;  /* 0x000000040b007c0c */ /* 0x000fe2000c741270 */
[----:B------:R0:W-:Y:S01]  /*81b00*/  @P4 STG.E.U8 desc[UR32][R12.64], R7 ;  /* 0x000000070c004986 */ /* 0x0001e2000c101120 */
[----:B------:R-:W-:Y:S01]  /*81b10*/  ULDC UR4, c[0x0][0x228] ;  /* 0x00008a0000047ab9 */ /* 0x000fe20000000800 */
[C---:B------:R-:W-:Y:S02]  /*81b20*/  PRMT R16, R17.reuse, 0x7773, RZ ;  /* 0x0000777311107816 */ /* 0x040fe400000000ff */
[----:B0-----:R-:W-:-:S02]  /*81b30*/  PRMT R7, R17, 0x7772, RZ ;  /* 0x0000777211077816 */ /* 0x001fc400000000ff */
[----:B------:R-:W2:Y:S01]  /*81b40*/  LDL.LU R17, [R1+0x24] ;  /* 0x0000240001117983 */ /* 0x000ea20000300800 */
[----:B---3--:R-:W-:Y:S01]  /*81b50*/  ISETP.LT.AND P5, PT, R15, UR5, !P0 ;  /* 0x000000050f007c0c */ /* 0x008fe2000c7a1270 */
[C---:B------:R-:W-:Y:S01]  /*81b60*/  IMAD.X R15, R5.reuse, 0x1, R18, P6 ;  /* 0x00000001050f7824 */ /* 0x040fe200030e0612 */
[----:B------:R-:W-:Y:S01]  /*81b70*/  ISETP.LT.AND P6, PT, R24, UR4, !P0 ;  /* 0x0000000418007c0c */ /* 0x000fe2000c7c1270 */
[----:B------:R-:W-:Y:S01]  /*81b80*/  ULDC UR4, c[0x0][0x228] ;  /* 0x00008a0000047ab9 */ /* 0x000fe20000000800 */
[----:B------:R-:W3:Y:S01]  /*81b90*/  LDL.LU R24, [R1+0x33a4] ;  /* 0x0033a40001187983 */ /* 0x000ee20000300800 */
[----:B------:R-:W-:Y:S01]  /*81ba0*/  IADD3 R12, P4, R6, R22, RZ ;  /* 0x00000016060c7210 */ /* 0x000fe20007f9e0ff */
[----:B------:R-:W-:Y:S02]  /*81bb0*/  ULDC UR5, c[0x0][0x228] ;  /* 0x00008a0000057ab9 */ /* 0x000fe40000000800 */
[----:B------:R0:W-:Y:S02]  /*81bc0*/  @P2 STG.E.U8 desc[UR32][R14.64], R7 ;  /* 0x000000070e002986 */ /* 0x0001e4000c101120 */
[----:B------:R-:W-:-:S05]  /*81bd0*/  IMAD.X R13, R5, 0x1, R23, P4 ;  /* 0x00000001050d7824 */ /* 0x000fca00020e0617 */
[----:B------:R1:W-:Y:S01]  /*81be0*/  @P5 STG.E.U8 desc[UR32][R12.64], R16 ;  /* 0x000000100c005986 */ /* 0x0003e2000c101120 */
[----:B0-----:R-:W-:Y:S01]  /*81bf0*/  IADD3 R14, P2, R6, R2, RZ ;  /* 0x00000002060e7210 */ /* 0x001fe20007f5e0ff */
[----:B------:R-:W-:-:S04]  /*81c00*/  VIADD R7, R27, 0xc ;  /* 0x0000000c1b077836 */ /* 0x000fc80000000000 */
[----:B------:R-:W-:Y:S01]  /*81c10*/  IMAD.X R15, R5, 0x1, R20, P2 ;  /* 0x00000001050f7824 */ /* 0x000fe200010e0614 */
[----:B-1----:R-:W-:Y:S02]  /*81c20*/  PRMT R13, R8, 0x7770, RZ ;  /* 0x00007770080d7816 */ /* 0x002fe400000000ff */
[----:B------:R-:W-:Y:S01]  /*81c30*/  ISETP.LT.AND P2, PT, R25, UR5, !P0 ;  /* 0x0000000519007c0c */ /* 0x000fe2000c741270 */
[----:B------:R-:W-:Y:S01]  /*81c40*/  ULDC UR5, c[0x0][0x228] ;  /* 0x00008a0000057ab9 */ /* 0x000fe20000000800 */
[----:B------:R-:W-:Y:S01]  /*81c50*/  IADD3 R12, P4, R6, R21, RZ ;  /* 0x00000015060c7210 */ /* 0x000fe20007f9e0ff */
[----:B------:R0:W-:Y:S01]  /*81c60*/  @P6 STG.E.U8 desc[UR32][R14.64], R13 ;  /* 0x0000000d0e006986 */ /* 0x0001e2000c101120 */
[----:B------:R-:W-:Y:S02]  /*81c70*/  PRMT R16, R8, 0x7772, RZ ;  /* 0x0000777208107816 */ /* 0x000fe400000000ff */
[----:B0-----:R-:W-:Y:S01]  /*81c80*/  IADD3 R14, P6, R6, R4, RZ ;  /* 0x00000004060e7210 */ /* 0x001fe20007fde0ff */
[----:B------:R-:W-:Y:S01]  /*81c90*/  IMAD.X R13, R5, 0x1, R3, P4 ;  /* 0x00000001050d7824 */ /* 0x000fe200020e0603 */
[----:B------:R-:W-:-:S02]  /*81ca0*/  ISETP.GE.AND P4, PT, R7, UR25, PT ;  /* 0x0000001907007c0c */ /* 0x000fc4000bf86270 */
[----:B------:R-:W-:Y:S01]  /*81cb0*/  PRMT R7, R8, 0x7771, RZ ;  /* 0x0000777108077816 */ /* 0x000fe200000000ff */
[----:B------:R-:W-:Y:S01]  /*81cc0*/  IMAD.X R15, R5, 0x1, R0, P6 ;  /* 0x00000001050f7824 */ /* 0x000fe200030e0600 */
[----:B---3--:R-:W-:Y:S01]  /*81cd0*/  ISETP.LT.AND P5, PT, R24, UR4, !P0 ;  /* 0x0000000418007c0c */ /* 0x008fe2000c7a1270 */
[----:B------:R-:W-:-:S12]  /*81ce0*/  ULDC UR4, c[0x0][0x228] ;  /* 0x00008a0000047ab9 */ /* 0x000fd80000000800 */
[----:B------:R0:W-:Y:S04]  /*81cf0*/  @P5 STG.E.U8 desc[UR32][R12.64], R7 ;  /* 0x000000070c005986 */ /* 0x0001e8000c101120 */
[----:B------:R1:W-:Y:S01]  /*81d00*/  @P2 STG.E.U8 desc[UR32][R14.64], R16 ;  /* 0x000000100e002986 */ /* 0x0003e2000c101120 */
[----:B------:R-:W-:Y:S01]  /*81d10*/  ISETP.LT.AND P0, PT, R26, UR4, !P0 ;  /* 0x000000041a007c0c */ /* 0x000fe2000c701270 */
[----:B------:R-:W-:Y:S01]  /*81d20*/  ULDC UR4, c[0x0][0x228] ;  /* 0x00008a0000047ab9 */ /* 0x000fe20000000800 */
[----:B------:R-:W-:Y:S01]  /*81d30*/  PRMT R8, R8, 0x7773, RZ ;  /* 0x0000777308087816 */ /* 0x000fe200000000ff */
[----:B0-----:R-:W3:Y:S04]  /*81d40*/  LDL R7, [R1+0x3380] ;  /* 0x0033800001077983 */ /* 0x001ee80000100800 */
[----:B-1----:R-:W4:Y:S01]  /*81d50*/  LDL R15, [R1+0x10] ;  /* 0x00001000010f7983 */ /* 0x002f220000100800 */
[C---:B------:R-:W-:Y:S01]  /*81d60*/  IADD3 R12, P2, R6.reuse, R29, RZ ;  /* 0x0000001d060c7210 */ /* 0x040fe20007f5e0ff */
[----:B------:R-:W-:-:S02]  /*81d70*/  VIADD R6, R6, UR9 ;  /* 0x0000000906067c36 */ /* 0x000fc40008000000 */
[----:B------:R-:W5:Y:S02]  /*81d80*/  LDL R16, [R1+0x34] ;  /* 0x0000340001107983 */ /* 0x000f640000100800 */
[----:B------:R-:W-:Y:S02]  /*81d90*/  IMAD.X R13, R5, 0x1, R28, P2 ;  /* 0x00000001050d7824 */ /* 0x000fe400010e061c */
[----:B------:R-:W2:Y:S04]  /*81da0*/  LDL R5, [R1+0x50] ;  /* 0x0000500001057983 */ /* 0x000ea80000100800 */
[----:B------:R0:W-:Y:S04]  /*81db0*/  @P0 STG.E.U8 desc[UR32][R12.64], R8 ;  /* 0x000000080c000986 */ /* 0x0001e8000c101120 */
[----:B0-----:R-:W5:Y:S01]  /*81dc0*/  LDL R8, [R1+0x18] ;  /* 0x0000180001087983 */ /* 0x001f620000100800 */
[----:B----4-:R-:W-:-:S03]  /*81dd0*/  IADD3 R14, P6, R6, R15, RZ ;  /* 0x0000000f060e7210 */ /* 0x010fc60007fde0ff */
[----:B------:R-:W4:Y:S01]  /*81de0*/  LDL R15, [R1+0x14] ;  /* 0x00001400010f7983 */ /* 0x000f220000100800 */
[----:B------:R-:W-:Y:S01]  /*81df0*/  ISETP.LT.AND P5, PT, R10, UR4, !P1 ;  /* 0x000000040a007c0c */ /* 0x000fe2000cfa1270 */
[----:B------:R-:W-:Y:S01]  /*81e00*/  ULDC UR4, c[0x0][0x228] ;  /* 0x00008a0000047ab9 */ /* 0x000fe20000000800 */
[----:B---3--:R-:W-:Y:S01]  /*81e10*/  ISETP.LT.AND P2, PT, R7, UR5, !P1 ;  /* 0x0000000507007c0c */ /* 0x008fe2000cf41270 */
[----:B------:R-:W-:Y:S01]  /*81e20*/  ULDC UR5, c[0x0][0x228] ;  /* 0x00008a0000057ab9 */ /* 0x000fe20000000800 */
[----:B------:R-:W-:Y:S02]  /*81e30*/  SHF.R.S32.HI R7, RZ, 0x1f, R6 ;  /* 0x0000001fff077819 */ /* 0x000fe40000011406 */
[----:B----4-:R-:W-:-:S03]  /*81e40*/  IADD3 R12, P0, R6, R15, RZ ;  /* 0x0000000f060c7210 */ /* 0x010fc60007f1e0ff */
[----:B--2---:R-:W-:Y:S01]  /*81e50*/  IMAD.X R15, R7, 0x1, R5, P6 ;  /* 0x00000001070f7824 */ /* 0x004fe200030e0605 */
[----:B------:R-:W-:Y:S01]  /*81e60*/  PRMT R5, R17, 0x7770, RZ ;  /* 0x0000777011057816 */ /* 0x000fe200000000ff */
[----:B-----5:R-:W-:Y:S01]  /*81e70*/  IMAD.X R13, R7, 0x1, R8, P0 ;  /* 0x00000001070d7824 */ /* 0x020fe200000e0608 */
[----:B------:R-:W-:-:S03]  /*81e80*/  PRMT R8, R17, 0x7771, RZ ;  /* 0x0000777111087816 */ /* 0x000fc600000000ff */
[----:B------:R0:W-:Y:S04]  /*81e90*/  @P5 STG.E.U8 desc[UR32][R14.64], R5 ;  /* 0x000000050e005986 */ /* 0x0001e8000c101120 */
[----:B------:R1:W-:Y:S04]  /*81ea0*/  @P2 STG.E.U8 desc[UR32][R12.64], R8 ;  /* 0x000000080c002986 */ /* 0x0003e8000c101120 */
[----:B0-----:R-:W2:Y:S04]  /*81eb0*/  LDL R5, [R1+0x338c] ;  /* 0x00338c0001057983 */ /* 0x001ea80000100800 */
[----:B-1----:R-:W3:Y:S01]  /*81ec0*/  LDL R13, [R1+0x3388] ;  /* 0x00338800010d7983 */ /* 0x002ee20000100800 */
[----:B------:R-:W-:Y:S01]  /*81ed0*/  ISETP.LT.AND P0, PT, R11, UR4, !P1 ;  /* 0x000000040b007c0c */ /* 0x000fe2000cf01270 */
[----:B------:R-:W-:Y:S01]  /*81ee0*/  ULDC UR4, c[0x0][0x228] ;  /* 0x00008a0000047ab9 */ /* 0x000fe20000000800 */
[----:B------:R-:W-:-:S02]  /*81ef0*/  IADD3 R14, P5, R6, R19, RZ ;  /* 0x00000013060e7210 */ /* 0x000fc40007fbe0ff */
[----:B------:R-:W-:Y:S02]  /*81f00*/  IADD3 R12, P6, R6, R22, RZ ;  /* 0x00000016060c7210 */ /* 0x000fe40007fde0ff */
[----:B------:R-:W-:Y:S01]  /*81f10*/  PRMT R8, R17, 0x7772, RZ ;  /* 0x0000777211087816 */ /* 0x000fe200000000ff */
[----:B------:R-:W-:-:S06]  /*81f20*/  IMAD.X R15, R7, 0x1, R18, P5 ;  /* 0x00000001070f7824 */ /* 0x000fcc00028e0612 */
[----:B------:R0:W-:Y:S01]  /*81f30*/  @P0 STG.E.U8 desc[UR32][R14.64], R8 ;  /* 0x000000080e000986 */ /* 0x0001e2000c101120 */
[----:B---3--:R-:W-:Y:S01]  /*81f40*/  ISETP.LT.AND P2, PT, R13, UR4, !P1 ;  /* 0x000000040d007c0c */ /* 0x008fe2000cf41270 */
[----:B------:R-:W-:Y:S02]  /*81f50*/  ULDC UR4, c[0x0][0x228] ;  /* 0x00008a0000047ab9 */ /* 0x000fe40000000800 */
[----:B--2---:R-:W-:Y:S01]  /*81f60*/  ISETP.LT.AND P5, PT, R5, UR4, !P1 ;  /* 0x0000000405007c0c */ /* 0x004fe2000cfa1270 */
[----:B------:R-:W-:Y:S01]  /*81f70*/  IMAD.X R13, R7, 0x1, R23, P6 ;  /* 0x00000001070d7824 */ /* 0x000fe200030e0617 */
[----:B------:R-:W-:Y:S01]  /*81f80*/  PRMT R5, R17, 0x7773, RZ ;  /* 0x0000777311057816 */ /* 0x000fe200000000ff */
[----:B------:R-:W-:Y:S01]  /*81f90*/  ULDC UR4, c[0x0][0x228] ;  /* 0x00008a0000047ab9 */ /* 0x000fe20000000800 */
[----:B0-----:R-:W-:Y:S01]  /*81fa0*/  IADD3 R14, P6, R6, R2, RZ ;  /* 0x00000002060e7210 */ /* 0x001fe20007fde0ff */
[----:B------:R-:W2:Y:S04]  /*81fb0*/  LDL.LU R17, [R1+0x44] ;  /* 0x0000440001117983 */ /* 0x000ea80000300800 */
[----:B------:R-:W-:Y:S01]  /*81fc0*/  IMAD.X R15, R7, 0x1, R20, P6 ;  /* 0x00000001070f7824 */ /* 0x000fe200030e0614 */
[----:B------:R0:W-:Y:S02]  /*81fd0*/  @P2 STG.E.U8 desc[UR32][R12.64], R5 ;  /* 0x000000050c002986 */ /* 0x0001e4000c101120 */
[----:B0-----:R-:W-:-:S05]  /*81fe0*/  PRMT R5, R16, 0x7770, RZ ;  /* 0x0000777010057816 */ /* 0x001fca00000000ff */
[----:B------:R0:W-:Y:S04]  /*81ff0*/  @P5 STG.E.U8 desc[UR32][R14.64], R5 ;  /* 0x000000050e005986 */ /* 0x0001e8000c101120 */
[----:B0-----:R-:W3:Y:S01]  /*82000*/  LDL.LU R14, [R1+0x34] ;  /* 0x00003400010e7983 */ /* 0x001ee20000300800 */
[----:B------:R-:W-:Y:S02]  /*82010*/  ISETP.LT.AND P0, PT, R24, UR5, !P1 ;  /* 0x0000000518007c0c */ /* 0x000fe4000cf01270 */
[----:B------:R-:W-:Y:S01]  /*82020*/  IADD3 R12, P2, R6, R21, RZ ;  /* 0x00000015060c7210 */ /* 0x000fe20007f5e0ff */
[----:B------:R-:W-:Y:S01]  /*82030*/  VIADD R8, R27, 0xd ;  /* 0x0000000d1b087836 */ /* 0x000fe20000000000 */
[----:B------:R-:W-:Y:S01]  /*82040*/  PRMT R16, R16, 0x7771, RZ ;  /* 0x0000777110107816 */ /* 0x000fe200000000ff */
[----:B------:R-:W4:Y:S01]  /*82050*/  LDL R15, [R1+0x50] ;  /* 0x00005000010f7983 */ /* 0x000f220000100800 */
[----:B------:R-:W-:Y:S01]  /*82060*/  ISETP.LT.AND P5, PT, R25, UR4, !P1 ;  /* 0x0000000419007c0c */ /* 0x000fe2000cfa1270 */
[----:B------:R-:W-:Y:S01]  /*82070*/  IMAD.X R13, R7, 0x1, R3, P2 ;  /* 0x00000001070d7824 */ /* 0x000fe200010e0603 */
[----:B------:R-:W-:Y:S01]  /*82080*/  ISETP.GE.AND P2, PT, R8, UR23, PT ;  /* 0x0000001708007c0c */ /* 0x000fe2000bf46270 */
[----:B------:R-:W-:Y:S01]  /*82090*/  ULDC UR4, c[0x0][0x228] ;  /* 0x00008a0000047ab9 */ /* 0x000fe20000000800 */
[----:B------:R-:W-:Y:S01]  /*820a0*/  VIADD R5, R6, UR9 ;  /* 0x0000000906057c36 */ /* 0x000fe20008000000 */
[----:B------:R-:W-:-:S02]  /*820b0*/  ULDC UR5, c[0x0][0x228] ;  /* 0x00008a0000057ab9 */ /* 0x000fc40000000800 */
[----:B------:R0:W-:Y:S02]  /*820c0*/  @P0 STG.E.U8 desc[UR32][R12.64], R16 ;  /* 0x000000100c000986 */ /* 0x0001e4000c101120 */
[----:B0-----:R-:W-:Y:S02]  /*820d0*/  IADD3 R12, P0, R6, R4, RZ ;  /* 0x00000004060c7210 */ /* 0x001fe40007f1e0ff */
[----:B------:R-:W5:Y:S03]  /*820e0*/  LDL R16, [R1+0x338c] ;  /* 0x00338c0001107983 */ /* 0x000f660000100800 */
[----:B------:R-:W-:Y:S01]  /*820f0*/  IMAD.X R13, R7, 0x1, R0, P0 ;  /* 0x00000001070d7824 */ /* 0x000fe200000e0600 */
[----:B---3--:R-:W-:-:S05]  /*82100*/  PRMT R8, R14, 0x7772, RZ ;  /* 0x000077720e087816 */ /* 0x008fca00000000ff */
[----:B------:R0:W-:Y:S04]  /*82110*/  @P5 STG.E.U8 desc[UR32][R12.64], R8 ;  /* 0x000000080c005986 */ /* 0x0001e8000c101120 */
[----:B0-----:R-:W3:Y:S01]  /*82120*/  LDL R13, [R1+0x10] ;  /* 0x00001000010d7983 */ /* 0x001ee20000100800 */
[----:B------:R-:W-:Y:S01]  /*82130*/  ISETP.LT.AND P1, PT, R26, UR4, !P1 ;  /* 0x000000041a007c0c */ /* 0x000fe2000cf21270 */
[----:B------:R-:W-:Y:S01]  /*82140*/  ULDC UR4, c[0x0][0x228] ;  /* 0x00008a0000047ab9 */ /* 0x000fe20000000800 */
[----:B------:R-:W-:Y:S02]  /*82150*/  IADD3 R6, P6, R6, R29, RZ ;  /* 0x0000001d06067210 */ /* 0x000fe40007fde0ff */
[----:B------:R-:W-:Y:S01]  /*82160*/  ISETP.LT.AND P0, PT, R10, UR5, !P3 ;  /* 0x000000050a007c0c */ /* 0x000fe2000df01270 */
[----:B------:R-:W-:Y:S01]  /*82170*/  ULDC UR5, c[0x0][0x228] ;  /* 0x00008a0000057ab9 */ /* 0x000fe20000000800 */
[----:B------:R-:W-:Y:S01]  /*82180*/  PRMT R14, R14, 0x7773, RZ ;  /* 0x000077730e0e7816 */ /* 0x000fe200000000ff */
[----:B------:R-:W-:Y:S01]  /*82190*/  IMAD.X R7, R7, 0x1, R28, P6 ;  /* 0x0000000107077824 */ /* 0x000fe200030e061c */
[----:B------:R-:W-:-:S05]  /*821a0*/  SHF.R.S32.HI R8, RZ, 0x1f, R5 ;  /* 0x0000001fff087819 */ /* 0x000fca0000011405 */
[----:B------:R0:W-:Y:S04]  /*821b0*/  @P1 STG.E.U8 desc[UR32][R6.64], R14 ;  /* 0x0000000e06001986 */ /* 0x0001e8000c101120 */
[----:B0-----:R-:W5:Y:S04]  /*821c0*/  LDL R6, [R1+0x3380] ;  /* 0x0033800001067983 */ /* 0x001f680000100800 */
[----:B------:R-:W5:Y:S04]  /*821d0*/  LDL R7, [R1+0x14] ;  /* 0x0000140001077983 */ /* 0x000f680000100800 */
[----:B------:R-:W5:Y:S01]  /*821e0*/  LDL R14, [R1+0x3388] ;  /* 0x00338800010e7983 */ /* 0x000f620000100800 */
[----:B---3--:R-:W-:-:S05]  /*821f0*/  IADD3 R12, P5, R5, R13, RZ ;  /* 0x0000000d050c7210 */ /* 0x008fca0007fbe0ff */
[----:B----4-:R-:W-:Y:S01]  /*82200*/  IMAD.X R13, R8, 0x1, R15, P5 ;  /* 0x00000001080d7824 */ /* 0x010fe200028e060f */
[----:B--2---:R-:W-:-:S05]  /*82210*/  PRMT R15, R17, 0x7770, RZ ;  /* 0x00007770110f7816 */ /* 0x004fca00000000ff */
[----:B------:R0:W-:Y:S04]  /*82220*/  @P0 STG.E.U8 desc[UR32][R12.64], R15 ;  /* 0x0000000f0c000986 */ /* 0x0001e8000c101120 */
[----:B0-----:R-:W2:Y:S01]  /*82230*/  LDL R15, [R1+0x18] ;  /* 0x00001800010f7983 */ /* 0x001ea20000100800 */
[----:B-----5:R-:W-:Y:S01]  /*82240*/  ISETP.LT.AND P1, PT, R6, UR4, !P3 ;  /* 0x0000000406007c0c */ /* 0x020fe2000df21270 */
[----:B------:R-:W-:Y:S02]  /*82250*/  ULDC UR4, c[0x0][0x228] ;  /* 0x00008a0000047ab9 */ /* 0x000fe40000000800 */
[----:B------:R-:W-:Y:S01]  /*82260*/  ISETP.LT.AND P0, PT, R11, UR4, !P3 ;  /* 0x000000040b007c0c */ /* 0x000fe2000df01270 */
[----:B------:R-:W-:Y:S01]  /*82270*/  ULDC UR4, c[0x0][0x228] ;  /* 0x00008a0000047ab9 */ /* 0x000fe20000000800 */
[----:B------:R-:W-:-:S02]  /*82280*/  IADD3 R12, P5, R5, R7, RZ ;  /* 0x00000007050c7210 */ /* 0x000fc40007fbe0ff */
[----:B------:R-:W-:-:S05]  /*82290*/  IADD3 R6, P6, R5, R19, RZ ;  /* 0x0000001305067210 */ /* 0x000fca0007fde0ff */
[C---:B------:R-:W-:Y:S02]  /*822a0*/  IMAD.X R7, R8.reuse, 0x1, R18, P6 ;  /* 0x0000000108077824 */ /* 0x040fe400030e0612 */
[----:B--2---:R-:W-:Y:S01]  /*822b0*/  IMAD.X R13, R8, 0x1, R15, P5 ;  /* 0x00000001080d7824 */ /* 0x004fe200028e060f */
[C---:B------:R-:W-:Y:S02]  /*822c0*/  PRMT R15, R17.reuse, 0x7771, RZ ;  /* 0x00007771110f7816 */ /* 0x040fe400000000ff */
[----:B------:R-:W-:Y:S01]  /*822d0*/  ISETP.LT.AND P5, PT, R14, UR4, !P3 ;  /* 0x000000040e007c0c */ /* 0x000fe2000dfa1270 */
[----:B------:R-:W-:Y:S01]  /*822e0*/  ULDC UR4, c[0x0][0x228] ;  /* 0x00008a0000047ab9 */ /* 0x000fe20000000800 */
[----:B------:R-:W-:Y:S01]  /*822f0*/  PRMT R14, R17, 0x7772, RZ ;  /* 0x00007772110e7816 */ /* 0x000fe200000000ff */
[----:B------:R0:W-:Y:S01]  /*82300*/  @P1 STG.E.U8 desc[UR32][R12.64], R15 ;  /* 0x0000000f0c001986 */ /* 0x0001e2000c101120 */
[----:B------:R-:W-:Y:S01]  /*82310*/  ISETP.LT.AND P1, PT, R16, UR5, !P3 ;  /* 0x0000000510007c0c */ /* 0x000fe2000df21270 */
[----:B------:R-:W-:-:S02]  /*82320*/  ULDC UR5, c[0x0][0x228] ;  /* 0x00008a0000057ab9 */ /* 0x000fc40000000800 */
[----:B------:R1:W-:Y:S01]  /*82330*/  @P0 STG.E.U8 desc[UR32][R6.64], R14 ;  /* 0x0000000e06000986 */ /* 0x0003e2000c101120 */
[C---:B0-----:R-:W-:Y:S02]  /*82340*/  IADD3 R12, P6, R5.reuse, R22, RZ ;  /* 0x00000016050c7210 */ /* 0x041fe40007fde0ff */
[----:B-1----:R-:W-:-:S03]  /*82350*/  IADD3 R6, P0, R5, R2, RZ ;  /* 0x0000000205067210 */ /* 0x002fc60007f1e0ff */
[C---:B------:R-:W-:Y:S01]  /*82360*/  IMAD.X R13, R8.reuse, 0x1, R23, P6 ;  /* 0x00000001080d7824 */ /* 0x040fe200030e0617 */
[----:B------:R-:W-:Y:S02]  /*82370*/  PRMT R14, R17, 0x7773, RZ ;  /* 0x00007773110e7816 */ /* 0x000fe400000000ff */
[----:B------:R-:W-:Y:S01]  /*82380*/  PRMT R15, R9, 0x7770, RZ ;  /* 0x00007770090f7816 */ /* 0x000fe200000000ff */
[----:B------:R-:W-:Y:S01]  /*82390*/  IMAD.X R7, R8, 0x1, R20, P0 ;  /* 0x0000000108077824 */ /* 0x000fe200000e0614 */
[----:B------:R-:W-:Y:S01]  /*823a0*/  ISETP.LT.AND P0, PT, R24, UR4, !P3 ;  /* 0x0000000418007c0c */ /* 0x000fe2000df01270 */
[----:B------:R-:W-:Y:S01]  /*823b0*/  @P5 STG.E.U8 desc[UR32][R12.64], R14 ;  /* 0x0000000e0c005986 */ /* 0x000fe2000c101120 */
[----:B------:R-:W-:-:S03]  /*823c0*/  ULDC UR4, c[0x0][0x228] ;  /* 0x00008a0000047ab9 */ /* 0x000fc60000000800 */
[----:B------:R0:W-:Y:S01]  /*823d0*/  @P1 STG.E.U8 desc[UR32][R6.64], R15 ;  /* 0x0000000f06001986 */ /* 0x0001e2000c101120 */
[----:B------:R-:W-:Y:S01]  /*823e0*/  ISETP.LT.AND P1, PT, R25, UR4, !P3 ;  /* 0x0000000419007c0c */ /* 0x000fe2000df21270 */
[----:B------:R-:W-:Y:S02]  /*823f0*/  ULDC UR4, c[0x0][0x228] ;  /* 0x00008a0000047ab9 */ /* 0x000fe40000000800 */
[----:B------:R-:W2:Y:S01]  /*82400*/  LDL.LU R17, [R1+0x28] ;  /* 0x0000280001117983 */ /* 0x000ea20000300800 */
[----:B0-----:R-:W-:Y:S02]  /*82410*/  IADD3 R6, P6, R5, R21, RZ ;  /* 0x0000001505067210 */ /* 0x001fe40007fde0ff */
[----:B------:R-:W-:Y:S02]  /*82420*/  PRMT R15, R9, 0x7771, RZ ;  /* 0x00007771090f7816 */ /* 0x000fe400000000ff */
[C---:B------:R-:W-:Y:S01]  /*82430*/  IADD3 R12, P5, R5.reuse, R4, RZ ;  /* 0x00000004050c7210 */ /* 0x040fe20007fbe0ff */
[----:B------:R-:W-:Y:S01]  /*82440*/  IMAD.X R7, R8, 0x1, R3, P6 ;  /* 0x0000000108077824 */ /* 0x000fe200030e0603 */
[----:B------:R-:W-:-:S03]  /*82450*/  IADD3 R14, P6, R5, R29, RZ ;  /* 0x0000001d050e7210 */ /* 0x000fc60007fde0ff */
[C---:B------:R-:W-:Y:S01]  /*82460*/  IMAD.X R13, R8.reuse, 0x1, R0, P5 ;  /* 0x00000001080d7824 */ /* 0x040fe200028e0600 */
[----:B------:R0:W-:Y:S02]  /*82470*/  @P0 STG.E.U8 desc[UR32][R6.64], R15 ;  /* 0x0000000f06000986 */ /* 0x0001e4000c101120 */
[C---:B0-----:R-:W-:Y:S01]  /*82480*/  PRMT R6, R9.reuse, 0x7772, RZ ;  /* 0x0000777209067816 */ /* 0x041fe200000000ff */
[----:B------:R-:W-:Y:S01]  /*82490*/  IMAD.X R15, R8, 0x1, R28, P6 ;  /* 0x00000001080f7824 */ /* 0x000fe200030e061c */
[----:B------:R-:W-:Y:S01]  /*824a0*/  ISETP.LT.AND P3, PT, R26, UR4, !P3 ;  /* 0x000000041a007c0c */ /* 0x000fe2000df61270 */
[----:B------:R-:W3:Y:S01]  /*824b0*/  LDL R8, [R1+0x10] ;  /* 0x0000100001087983 */ /* 0x000ee20000100800 */
[----:B------:R-:W-:Y:S01]  /*824c0*/  PRMT R9, R9, 0x7773, RZ ;  /* 0x0000777309097816 */ /* 0x000fe200000000ff */
[----:B------:R-:W-:Y:S01]  /*824d0*/  VIADD R5, R5, UR9 ;  /* 0x0000000905057c36 */ /* 0x000fe20008000000 */
[----:B------:R-:W-:Y:S01]  /*824e0*/  ULDC UR4, c[0x0][0x228] ;  /* 0x00008a0000047ab9 */ /* 0x000fe20000000800 */
[----:B------:R0:W-:Y:S04]  /*824f0*/  @P1 STG.E.U8 desc[UR32][R12.64], R6 ;  /* 0x000000060c001986 */ /* 0x0001e8000c101120 */
[----:B------:R-:W4:Y:S04]  /*82500*/  LDL R7, [R1+0x14] ;  /* 0x0000140001077983 */ /* 0x000f280000100800 */
[----:B0-----:R-:W5:Y:S01]  /*82510*/  LDL R13, [R1+0x50] ;  /* 0x00005000010d7983 */ /* 0x001f620000100800 */
[----:B------:R-:W-:Y:S01]  /*82520*/  ISETP.LT.AND P1, PT, R10, UR4, !P4 ;  /* 0x000000040a007c0c */ /* 0x000fe2000e721270 */
[----:B------:R-:W-:-:S02]  /*82530*/  ULDC UR4, c[0x0][0x228] ;  /* 0x00008a0000047ab9 */ /* 0x000fc40000000800 */
[----:B------:R-:W4:Y:S04]  /*82540*/  LDL R6, [R1+0x3380] ;  /* 0x0033800001067983 */ /* 0x000f280000100800 */
[----:B------:R0:W-:Y:S04]  /*82550*/  @P3 STG.E.U8 desc[UR32][R14.64], R9 ;  /* 0x000000090e003986 */ /* 0x0001e8000c101120 */
[----:B------:R-:W4:Y:S04]  /*82560*/  LDL R12, [R1+0x18] ;  /* 0x00001800010c7983 */ /* 0x000f280000100800 */
[----:B------:R-:W4:Y:S01]  /*82570*/  LDL.LU R10, [R1+0x33a0] ;  /* 0x0033a000010a7983 */ /* 0x000f220000300800 */
[----:B0-----:R-:W-:-:S03]  /*82580*/  SHF.R.S32.HI R14, RZ, 0x1f, R5 ;  /* 0x0000001fff0e7819 */ /* 0x001fc60000011405 */
[----:B------:R-:W4:Y:S01]  /*82590*/  LDL R15, [R1+0x38] ;  /* 0x00003800010f7983 */ /* 0x000f220000100800 */
[----:B---3--:R-:W-:-:S05]  /*825a0*/  IADD3 R8, P3, R5, R8, RZ ;  /* 0x0000000805087210 */ /* 0x008fca0007f7e0ff */
[----:B-----5:R-:W-:Y:S01]  /*825b0*/  IMAD.X R9, R14, 0x1, R13, P3 ;  /* 0x000000010e097824 */ /* 0x020fe200018e060d */
[----:B--2---:R-:W-:-:S05]  /*825c0*/  PRMT R13, R17, 0x7770, RZ ;  /* 0x00007770110d7816 */ /* 0x004fca00000000ff */
[----:B------:R0:W-:Y:S04]  /*825d0*/  @P1 STG.E.U8 desc[UR32][R8.64], R13 ;  /* 0x0000000d08001986 */ /* 0x0001e8000c101120 */
[----:B0-----:R-:W2:Y:S01]  /*825e0*/  LDL R9, [R1+0x3388] ;  /* 0x0033880001097983 */ /* 0x001ea20000100800 */
[----:B----4-:R-:W-:Y:S01]  /*825f0*/  ISETP.LT.AND P0, PT, R6, UR4, !P4 ;  /* 0x0000000406007c0c */ /* 0x010fe2000e701270 */
[----:B------:R-:W-:Y:S01]  /*82600*/  ULDC UR4, c[0x0][0x228] ;  /* 0x00008a0000047ab9 */ /* 0x000fe20000000800 */
[----:B------:R-:W-:Y:S02]  /*82610*/  IADD3 R6, P5, R5, R7, RZ ;  /* 0x0000000705067210 */ /* 0x000fe40007fbe0ff */
[----:B------:R-:W-:Y:S01]  /*82620*/  ISETP.LT.AND P3, PT, R11, UR4, !P4 ;  /* 0x000000040b007c0c */ /* 0x000fe2000e761270 */
[----:B------:R-:W-:-:S02]  /*82630*/  ULDC UR4, c[0x0][0x228] ;  /* 0x00008a0000047ab9 */ /* 0x000fc40000000800 */
[----:B------:R-:W-:Y:S01]  /*82640*/  IMAD.X R7, R14, 0x1, R12, P5 ;  /* 0x000000010e077824 */ /* 0x000fe200028e060c */
[----:B------:R-:W-:Y:S02]  /*82650*/  PRMT R12, R17, 0x7771, RZ ;  /* 0x00007771110c7816 */ /* 0x000fe400000000ff */
[----:B------:R-:W-:-:S03]  /*82660*/  IADD3 R8, P5, R5, R19, RZ ;  /* 0x0000001305087210 */ /* 0x000fc60007fbe0ff */
[----:B------:R0:W-:Y:S01]  /*82670*/  @P0 STG.E.U8 desc[UR32][R6.64], R12 ;  /* 0x0000000c06000986 */ /* 0x0001e2000c101120 */
[----:B------:R-:W-:Y:S02]  /*82680*/  PRMT R13, R17, 0x7773, RZ ;  /* 0x00007773110d7816 */ /* 0x000fe400000000ff */
[----:B0-----:R-:W-:Y:S02]  /*82690*/  IADD3 R6, P0, R5, R22, RZ ;  /* 0x0000001605067210 */ /* 0x001fe40007f1e0ff */
[----:B------:R-:W-:Y:S02]  /*826a0*/  PRMT R12, R17, 0x7772, RZ ;  /* 0x00007772110c7816 */ /* 0x000fe400000000ff */
[----:B------:R-:W3:Y:S01]  /*826b0*/  LDL.LU R17, [R1+0x48] ;  /* 0x0000480001117983 */ /* 0x000ee20000300800 */
[----:B------:R-:W-:Y:S01]  /*826c0*/  IMAD.X R7, R14, 0x1, R23, P0 ;  /* 0x000000010e077824 */ /* 0x000fe200000e0617 */
[----:B------:R-:W-:Y:S01]  /*826d0*/  ISETP.LT.AND P0, PT, R16, UR4, !P4 ;  /* 0x0000000410007c0c */ /* 0x000fe2000e701270 */
[----:B------:R-:W-:Y:S01]  /*826e0*/  ULDC UR4, c[0x0][0x228] ;  /* 0x00008a0000047ab9 */ /* 0x000fe20000000800 */
[----:B--2---:R-:W-:Y:S01]  /*826f0*/  ISETP.LT.AND P1, PT, R9, UR5, !P4 ;  /* 0x0000000509007c0c */ /* 0x004fe2000e721270 */
[----:B------:R-:W-:Y:S01]  /*82700*/  IMAD.X R9, R14, 0x1, R18, P5 ;  /* 0x000000010e097824 */ /* 0x000fe200028e0612 */
[----:B------:R-:W-:-:S04]  /*82710*/  ULDC UR5, c[0x0][0x228] ;  /* 0x00008a0000057ab9 */ /* 0x000fc80000000800 */
[----:B------:R0:W-:Y:S01]  /*82720*/  @P3 STG.E.U8 desc[UR32][R8.64], R12 ;  /* 0x0000000c08003986 */ /* 0x0001e2000c101120 */
[----:B------:R-:W-:Y:S01]  /*82730*/  ISETP.LT.AND P3, PT, R24, UR4, !P4 ;  /* 0x0000000418007c0c */ /* 0x000fe2000e761270 */
[----:B------:R-:W-:-:S05]  /*82740*/  ULDC UR4, c[0x0][0x228] ;  /* 0x00008a0000047ab9 */ /* 0x000fca0000000800 */
[----:B------:R1:W-:Y:S01]  /*82750*/  @P1 STG.E.U8 desc[UR32][R6.64], R13 ;  /* 0x0000000d06001986 */ /* 0x0003e2000c101120 */
[C---:B0-----:R-:W-:Y:S02]  /*82760*/  IADD3 R12, P6, R5.reuse, R2, RZ ;  /* 0x00000002050c7210 */ /* 0x041fe40007fde0ff */
[----:B------:R-:W-:-:S03]  /*82770*/  IADD3 R8, P5, R5, R21, RZ ;  /* 0x0000001505087210 */ /* 0x000fc60007fbe0ff */
[C---:B-1----:R-:W-:Y:S01]  /*82780*/  IMAD.X R13, R14.reuse, 0x1, R20, P6 ;  /* 0x000000010e0d7824 */ /* 0x042fe200030e0614 */
[----:B------:R-:W-:Y:S01]  /*82790*/  PRMT R7, R15, 0x7770, RZ ;  /* 0x000077700f077816 */ /* 0x000fe200000000ff */
[----:B------:R-:W-:-:S04]  /*827a0*/  IMAD.X R9, R14, 0x1, R3, P5 ;  /* 0x000000010e097824 */ /* 0x000fc800028e0603 */
[----:B------:R0:W-:Y:S02]  /*827b0*/  @P0 STG.E.U8 desc[UR32][R12.64], R7 ;  /* 0x000000070c000986 */ /* 0x0001e4000c101120 */
[----:B0-----:R-:W-:-:S05]  /*827c0*/  PRMT R13, R15, 0x7771, RZ ;  /* 0x000077710f0d7816 */ /* 0x001fca00000000ff */
[----:B------:R0:W-:Y:S04]  /*827d0*/  @P3 STG.E.U8 desc[UR32][R8.64], R13 ;  /* 0x0000000d08003986 */ /* 0x0001e8000c101120 */
[----:B0-----:R-:W2:Y:S01]  /*827e0*/  LDL.LU R8, [R1+0x38] ;  /* 0x0000380001087983 */ /* 0x001ea20000300800 */
[----:B------:R-:W-:Y:S01]  /*827f0*/  ISETP.LT.AND P1, PT, R25, UR5, !P4 ;  /* 0x0000000519007c0c */ /* 0x000fe2000e721270 */
[----:B------:R-:W-:Y:S01]  /*82800*/  ULDC UR5, c[0x0][0x228] ;  /* 0x00008a0000057ab9 */ /* 0x000fe20000000800 */
[C---:B------:R-:W-:Y:S01]  /*82810*/  IADD3 R6, P6, R5.reuse, R4, RZ ;  /* 0x0000000405067210 */ /* 0x040fe20007fde0ff */
[----:B------:R-:W4:Y:S01]  /*82820*/  LDL R9, [R1+0x337c] ;  /* 0x00337c0001097983 */ /* 0x000f220000100800 */
[----:B------:R-:W-:Y:S01]  /*82830*/  ISETP.LT.AND P4, PT, R26, UR10, !P4 ;  /* 0x0000000a1a007c0c */ /* 0x000fe2000e781270 */
[----:B------:R-:W-:Y:S01]  /*82840*/  ULDC UR10, c[0x0][0x228] ;  /* 0x00008a00000a7ab9 */ /* 0x000fe20000000800 */
[----:B------:R-:W-:Y:S01]  /*82850*/  IADD3 R12, P0, R5, R29, RZ ;  /* 0x0000001d050c7210 */ /* 0x000fe20007f1e0ff */
[----:B------:R-:W-:Y:S01]  /*82860*/  IMAD.X R7, R14, 0x1, R0, P6 ;  /* 0x000000010e077824 */ /* 0x000fe200030e0600 */
[----:B------:R-:W-:-:S03]  /*82870*/  PRMT R15, R15, 0x7772, RZ ;  /* 0x000077720f0f7816 */ /* 0x000fc600000000ff */
[----:B------:R-:W-:Y:S02]  /*82880*/  IMAD.X R13, R14, 0x1, R28, P0 ;  /* 0x000000010e0d7824 */ /* 0x000fe400000e061c */
[----:B------:R0:W-:Y:S04]  /*82890*/  @P1 STG.E.U8 desc[UR32][R6.64], R15 ;  /* 0x0000000f06001986 */ /* 0x0001e8000c101120 */
[----:B0-----:R-:W5:Y:S01]  /*828a0*/  LDL R7, [R1+0x10] ;  /* 0x0000100001077983 */ /* 0x001f620000100800 */
[----:B--2---:R-:W-:Y:S01]  /*828b0*/  PRMT R8, R8, 0x7773, RZ ;  /* 0x0000777308087816 */ /* 0x004fe200000000ff */
[----:B------:R-:W-:Y:S02]  /*828c0*/  VIADD R14, R5, UR9 ;  /* 0x00000009050e7c36 */ /* 0x000fe40008000000 */
[----:B------:R-:W2:Y:S04]  /*828d0*/  LDL R15, [R1+0x18] ;  /* 0x00001800010f7983 */ /* 0x000ea80000100800 */
[----:B------:R0:W-:Y:S04]  /*828e0*/  @P4 STG.E.U8 desc[UR32][R12.64], R8 ;  /* 0x000000080c004986 */ /* 0x0001e8000c101120 */
[----:B0-----:R-:W3:Y:S01]  /*828f0*/  LDL R13, [R1+0x50] ;  /* 0x00005000010d7983 */ /* 0x001ee20000100800 */
[----:B----4-:R-:W-:Y:S01]  /*82900*/  ISETP.LT.AND P4, PT, R9, UR4, !P2 ;  /* 0x0000000409007c0c */ /* 0x010fe2000d781270 */
[----:B------:R-:W-:-:S02]  /*82910*/  ULDC UR4, c[0x0][0x228] ;  /* 0x00008a0000047ab9 */ /* 0x000fc40000000800 */
[----:B------:R-:W4:Y:S01]  /*82920*/  LDL R8, [R1+0x3380] ;  /* 0x0033800001087983 */ /* 0x000f220000100800 */
[----:B------:R-:W-:-:S03]  /*82930*/  SHF.R.S32.HI R5, RZ, 0x1f, R14 ;  /* 0x0000001fff057819 */ /* 0x000fc6000001140e */
[----:B------:R-:W2:Y:S01]  /*82940*/  LDL R12, [R1+0x14] ;  /* 0x00001400010c7983 */ /* 0x000ea20000100800 */
[----:B-----5:R-:W-:-:S05]  /*82950*/  IADD3 R6, P0, R14, R7, RZ ;  /* 0x000000070e067210 */ /* 0x020fca0007f1e0ff */
[----:B---3--:R-:W-:Y:S01]  /*82960*/  IMAD.X R7, R5, 0x1, R13, P0 ;  /* 0x0000000105077824 */ /* 0x008fe200000e060d */
[----:B------:R-:W-:-:S05]  /*82970*/  PRMT R13, R17, 0x7770, RZ ;  /* 0x00007770110d7816 */ /* 0x000fca00000000ff */
[----:B------:R0:W-:Y:S04]  /*82980*/  @P4 STG.E.U8 desc[UR32][R6.64], R13 ;  /* 0x0000000d06004986 */ /* 0x0001e8000c101120 */
[----:B0-----:R-:W3:Y:S01]  /*82990*/  LDL R7, [R1+0x3388] ;  /* 0x0033880001077983 */ /* 0x001ee20000100800 */
[----:B----4-:R-:W-:Y:S01]  /*829a0*/  ISETP.LT.AND P3, PT, R8, UR5, !P2 ;  /* 0x0000000508007c0c */ /* 0x010fe2000d761270 */
[----:B------:R-:W-:Y:S01]  /*829b0*/  VIADD R9, R27, 0xe ;  /* 0x0000000e1b097836 */ /* 0x000fe20000000000 */
[----:B------:R-:W-:Y:S01]  /*829c0*/  ISETP.LT.AND P1, PT, R11, UR4, !P2 ;  /* 0x000000040b007c0c */ /* 0x000fe2000d721270 */
[----:B------:R-:W-:Y:S01]  /*829d0*/  ULDC UR4, c[0x0][0x228] ;  /* 0x00008a0000047ab9 */ /* 0x000fe20000000800 */
[C---:B--2---:R-:W-:Y:S01]  /*829e0*/  IADD3 R8, P5, R14.reuse, R12, RZ ;  /* 0x0000000c0e087210 */ /* 0x044fe20007fbe0ff */
[----:B------:R-:W-:Y:S01]  /*829f0*/  ULDC UR5, c[0x0][0x228] ;  /* 0x00008a0000057ab9 */ /* 0x000fe20000000800 */
[----:B------:R-:W-:-:S02]  /*82a00*/  IADD3 R12, P6, R14, R19, RZ ;  /* 0x000000130e0c7210 */ /* 0x000fc40007fde0ff */
[----:B------:R-:W-:Y:S01]  /*82a10*/  ISETP.GE.AND P0, PT, R9, UR21, PT ;  /* 0x0000001509007c0c */ /* 0x000fe2000bf06270 */
[----:B------:R-:W-:Y:S01]  /*82a20*/  IMAD.X R9, R5, 0x1, R15, P5 ;  /* 0x0000000105097824 */ /* 0x000fe200028e060f */
[----:B------:R-:W-:Y:S01]  /*82a30*/  PRMT R15, R17, 0x7771, RZ ;  /* 0x00007771110f7816 */ /* 0x000fe200000000ff */
[----:B------:R-:W-:Y:S01]  /*82a40*/  IMAD.X R13, R5, 0x1, R18, P6 ;  /* 0x00000001050d7824 */ /* 0x000fe200030e0612 */
[----:B------:R-:W-:-:S03]  /*82a50*/  PRMT R6, R17, 0x7772, RZ ;  /* 0x0000777211067816 */ /* 0x000fc600000000ff */
[----:B------:R0:W-:Y:S04]  /*82a60*/  @P3 STG.E.U8 desc[UR32][R8.64], R15 ;  /* 0x0000000f08003986 */ /* 0x0001e8000c101120 */
[----:B------:R1:W-:Y:S01]  /*82a70*/  @P1 STG.E.U8 desc[UR32][R12.64], R6 ;  /* 0x000000060c001986 */ /* 0x0003e2000c101120 */
[C---:B0-----:R-:W-:Y:S01]  /*82a80*/  IADD3 R8, P1, R14.reuse, R2, RZ ;  /* 0x000000020e087210 */ /* 0x041fe20007f3e0ff */
[----:B------:R-:W-:Y:S02]  /*82a90*/  VIADD R15, R27, 0xf ;  /* 0x0000000f1b0f7836 */ /* 0x000fe40000000000 */
[----:B------:R-:W2:Y:S01]  /*82aa0*/  LDL.LU R27, [R1+0x2c] ;  /* 0x00002c00011b7983 */ /* 0x000ea20000300800 */
[----:B-1----:R-:W-:Y:S01]  /*82ab0*/  IADD3 R6, P6, R14, R22, RZ ;  /* 0x000000160e067210 */ /* 0x002fe20007fde0ff */
[----:B------:R-:W-:Y:S01]  /*82ac0*/  IMAD.X R9, R5, 0x1, R20, P1 ;  /* 0x0000000105097824 */ /* 0x000fe200008e0614 */
[----:B------:R-:W-:-:S02]  /*82ad0*/  ISETP.GE.AND P1, PT, R15, UR19, PT ;  /* 0x000000130f007c0c */ /* 0x000fc4000bf26270 */
[----:B------:R-:W-:Y:S02]  /*82ae0*/  PRMT R15, R17, 0x7773, RZ ;  /* 0x00007773110f7816 */ /* 0x000fe400000000ff */
[----:B---3--:R-:W-:Y:S01]  /*82af0*/  ISETP.LT.AND P4, PT, R7, UR4, !P2 ;  /* 0x0000000407007c0c */ /* 0x008fe2000d781270 */
[----:B------:R-:W-:Y:S01]  /*82b00*/  IMAD.X R7, R5, 0x1, R23, P6 ;  /* 0x0000000105077824 */ /* 0x000fe200030e0617 */
[----:B------:R-:W-:-:S11]  /*82b10*/  ULDC UR4, c[0x0][0x228] ;  /* 0x00008a0000047ab9 */ /* 0x000fd60000000800 */
[----:B------:R0:W-:Y:S04]  /*82b20*/  @P4 STG.E.U8 desc[UR32][R6.64], R15 ;  /* 0x0000000f06004986 */ /* 0x0001e8000c101120 */
[----:B0-----:R-:W3:Y:S01]  /*82b30*/  LDL.LU R7, [R1+0x337c] ;  /* 0x00337c0001077983 */ /* 0x001ee20000300800 */
[----:B------:R-:W-:Y:S01]  /*82b40*/  ISETP.LT.AND P3, PT, R16, UR5, !P2 ;  /* 0x0000000510007c0c */ /* 0x000fe2000d761270 */
[----:B------:R-:W-:Y:S01]  /*82b50*/  ULDC UR5, c[0x0][0x228] ;  /* 0x00008a0000057ab9 */ /* 0x000fe20000000800 */
[----:B------:R-:W-:Y:S01]  /*82b60*/  ISETP.LT.AND P5, PT, R24, UR4, !P2 ;  /* 0x0000000418007c0c */ /* 0x000fe2000d7a1270 */
[----:B------:R-:W-:Y:S01]  /*82b70*/  ULDC UR4, c[0x0][0x228] ;  /* 0x00008a0000047ab9 */ /* 0x000fe20000000800 */
[----:B------:R-:W-:Y:S02]  /*82b80*/  IADD3 R12, P6, R14, R21, RZ ;  /* 0x000000150e0c7210 */ /* 0x000fe40007fde0ff */
[----:B------:R-:W-:-:S02]  /*82b90*/  PRMT R16, R10, 0x7770, RZ ;  /* 0x000077700a107816 */ /* 0x000fc400000000ff */
[----:B------:R-:W-:Y:S01]  /*82ba0*/  PRMT R17, R10, 0x7771, RZ ;  /* 0x000077710a117816 */ /* 0x000fe200000000ff */
[----:B------:R-:W-:-:S04]  /*82bb0*/  IMAD.X R13, R5, 0x1, R3, P6 ;  /* 0x00000001050d7824 */ /* 0x000fc800030e0603 */
[----:B------:R0:W-:Y:S04]  /*82bc0*/  @P3 STG.E.U8 desc[UR32][R8.64], R16 ;  /* 0x0000001008003986 */ /* 0x0001e8000c101120 */
[----:B------:R1:W-:Y:S01]  /*82bd0*/  @P5 STG.E.U8 desc[UR32][R12.64], R17 ;  /* 0x000000110c005986 */ /* 0x0003e2000c101120 */
[----:B------:R-:W-:Y:S01]  /*82be0*/  ISETP.LT.AND P5, PT, R25, UR4, !P2 ;  /* 0x0000000419007c0c */ /* 0x000fe2000d7a1270 */
[----:B------:R-:W-:Y:S01]  /*82bf0*/  ULDC UR4, c[0x0][0x228] ;  /* 0x00008a0000047ab9 */ /* 0x000fe20000000800 */
[----:B0-----:R-:W-:Y:S02]  /*82c00*/  IADD3 R8, P6, R14, R4, RZ ;  /* 0x000000040e087210 */ /* 0x001fe40007fde0ff */
[----:B--2---:R-:W-:Y:S01]  /*82c10*/  PRMT R15, R27, 0x7771, RZ ;  /* 0x000077711b0f7816 */ /* 0x004fe200000000ff */
[----:B-1----:R-:W2:Y:S02]  /*82c20*/  LDL.LU R17, [R1+0x50] ;  /* 0x0000500001117983 */ /* 0x002ea40000300800 */
[----:B------:R-:W-:Y:S01]  /*82c30*/  IMAD.X R9, R5, 0x1, R0, P6 ;  /* 0x0000000105097824 */ /* 0x000fe200030e0600 */
[----:B------:R-:W-:-:S02]  /*82c40*/  PRMT R13, R27, 0x7773, RZ ;  /* 0x000077731b0d7816 */ /* 0x000fc400000000ff */
[C---:B------:R-:W-:Y:S02]  /*82c50*/  PRMT R12, R27.reuse, 0x7772, RZ ;  /* 0x000077721b0c7816 */ /* 0x040fe400000000ff */
[----:B------:R-:W-:Y:S02]  /*82c60*/  PRMT R16, R27, 0x7770, RZ ;  /* 0x000077701b107816 */ /* 0x000fe400000000ff */
[----:B------:R-:W4:Y:S01]  /*82c70*/  LDL.LU R27, [R1+0x4c] ;  /* 0x00004c00011b7983 */ /* 0x000f220000300800 */
[C---:B---3--:R-:W-:Y:S02]  /*82c80*/  ISETP.LT.AND P4, PT, R7.reuse, UR10, !P0 ;  /* 0x0000000a07007c0c */ /* 0x048fe4000c781270 */
[----:B------:R-:W-:Y:S01]  /*82c90*/  ISETP.LT.AND P3, PT, R7, UR4, !P1 ;  /* 0x0000000407007c0c */ /* 0x000fe2000cf61270 */
[----:B------:R-:W-:Y:S01]  /*82ca0*/  ULDC UR4, c[0x0][0x228] ;  /* 0x00008a0000047ab9 */ /* 0x000fe20000000800 */
[----:B------:R-:W-:-:S05]  /*82cb0*/  PRMT R7, R10, 0x7772, RZ ;  /* 0x000077720a077816 */ /* 0x000fca00000000ff */
[----:B------:R0:W-:Y:S04]  /*82cc0*/  @P5 STG.E.U8 desc[UR32][R8.64], R7 ;  /* 0x0000000708005986 */ /* 0x0001e8000c101120 */
[----:B0-----:R-:W3:Y:S04]  /*82cd0*/  LDL R8, [R1+0x3380] ;  /* 0x0033800001087983 */ /* 0x001ee80000100800 */
[----:B------:R-:W5:Y:S01]  /*82ce0*/  LDL R9, [R1+0x10] ;  /* 0x0000100001097983 */ /* 0x000f620000100800 */
[----:B------:R-:W-:Y:S01]  /*82cf0*/  ISETP.LT.AND P2, PT, R26, UR5, !P2 ;  /* 0x000000051a007c0c */ /* 0x000fe2000d741270 */
[----:B------:R-:W-:Y:S01]  /*82d00*/  ULDC UR5, c[0x0][0x228] ;  /* 0x00008a0000057ab9 */ /* 0x000fe20000000800 */
[C---:B------:R-:W-:Y:S01]  /*82d10*/  IADD3 R6, P6, R14.reuse, R29, RZ ;  /* 0x0000001d0e067210 */ /* 0x040fe20007fde0ff */
[----:B------:R-:W-:Y:S01]  /*82d20*/  VIADD R14, R14, UR9 ;  /* 0x000000090e0e7c36 */ /* 0x000fe20008000000 */
[----:B------:R-:W-:-:S03]  /*82d30*/  PRMT R10, R10, 0x7773, RZ ;  /* 0x000077730a0a7816 */ /* 0x000fc600000000ff */
[----:B------:R-:W-:-:S06]  /*82d40*/  IMAD.X R7, R5, 0x1, R28, P6 ;  /* 0x0000000105077824 */ /* 0x000fcc00030e061c */
[----:B------:R0:W-:Y:S04]  /*82d50*/  @P2 STG.E.U8 desc[UR32][R6.64], R10 ;  /* 0x0000000a06002986 */ /* 0x0001e8000c101120 */
[----:B0-----:R-:W4:Y:S04]  /*82d60*/  LDL R7, [R1+0x18] ;  /* 0x0000180001077983 */ /* 0x001f280000100800 */
[----:B------:R-:W4:Y:S01]  /*82d70*/  LDL R10, [R1+0x3388] ;  /* 0x00338800010a7983 */ /* 0x000f220000100800 */
[----:B---3--:R-:W-:Y:S01]  /*82d80*/  ISETP.LT.AND P5, PT, R8, UR4, !P0 ;  /* 0x0000000408007c0c */ /* 0x008fe2000c7a1270 */
[----:B------:R-:W-:Y:S01]  /*82d90*/  ULDC UR4, c[0x0][0x228] ;  /* 0x00008a0000047ab9 */ /* 0x000fe20000000800 */
[----:B-----5:R-:W-:-:S02]  /*82da0*/  IADD3 R8, P6, R14, R9, RZ ;  /* 0x000000090e087210 */ /* 0x020fc40007fde0ff */
[----:B------:R-:W3:Y:S01]  /*82db0*/  LDL R9, [R1+0x14] ;  /* 0x0000140001097983 */ /* 0x000ee20000100800 */
[----:B------:R-:W-:Y:S02]  /*82dc0*/  SHF.R.S32.HI R5, RZ, 0x1f, R14 ;  /* 0x0000001fff057819 */ /* 0x000fe4000001140e */
[----:B---3--:R-:W-:-:S03]  /*82dd0*/  IADD3 R6, P2, R14, R9, RZ ;  /* 0x000000090e067210 */ /* 0x008fc60007f5e0ff */
[----:B--2---:R-:W-:Y:S01]  /*82de0*/  IMAD.X R9, R5, 0x1, R17, P6 ;  /* 0x0000000105097824 */ /* 0x004fe200030e0611 */
[----:B------:R-:W-:Y:S01]  /*82df0*/  ISETP.LT.AND P6, PT, R11, UR4, !P0 ;  /* 0x000000040b007c0c */ /* 0x000fe2000c7c1270 */
[----:B------:R-:W-:Y:S01]  /*82e00*/  ULDC UR4, c[0x0][0x228] ;  /* 0x00008a0000047ab9 */ /* 0x000fe20000000800 */
[----:B------:R-:W2:Y:S01]  /*82e10*/  LDL.LU R11, [R1+0x339c] ;  /* 0x00339c00010b7983 */ /* 0x000ea20000300800 */
[----:B----4-:R-:W-:Y:S01]  /*82e20*/  IMAD.X R7, R5, 0x1, R7, P2 ;  /* 0x0000000105077824 */ /* 0x010fe200010e0607 */
[----:B------:R-:W-:Y:S01]  /*82e30*/  ISETP.LT.AND P2, PT, R10, UR5, !P0 ;  /* 0x000000050a007c0c */ /* 0x000fe2000c741270 */
[----:B------:R-:W-:Y:S01]  /*82e40*/  ULDC UR5, c[0x0][0x228] ;  /* 0x00008a0000057ab9 */ /* 0x000fe20000000800 */
[----:B------:R0:W-:Y:S04]  /*82e50*/  @P4 STG.E.U8 desc[UR32][R8.64], R16 ;  /* 0x0000001008004986 */ /* 0x0001e8000c101120 */
[----:B------:R1:W-:Y:S01]  /*82e60*/  @P5 STG.E.U8 desc[UR32][R6.64], R15 ;  /* 0x0000000f06005986 */ /* 0x0003e2000c101120 */
[----:B0-----:R-:W-:-:S03]  /*82e70*/  IADD3 R8, P4, R14, R19, RZ ;  /* 0x000000130e087210 */ /* 0x001fc60007f9e0ff */
[----:B------:R-:W3:Y:S01]  /*82e80*/  LDL.LU R16, [R1+0x338c] ;  /* 0x00338c0001107983 */ /* 0x000ee20000300800 */
[----:B-1----:R-:W-:Y:S01]  /*82e90*/  IADD3 R6, P5, R14, R22, RZ ;  /* 0x000000160e067210 */ /* 0x002fe20007fbe0ff */
[C---:B------:R-:W-:Y:S02]  /*82ea0*/  IMAD.X R9, R5.reuse, 0x1, R18, P4 ;  /* 0x0000000105097824 */ /* 0x040fe400020e0612 */
[----:B------:R-:W4:Y:S02]  /*82eb0*/  LDL.LU R15, [R1+0x18] ;  /* 0x00001800010f7983 */ /* 0x000f240000300800 */
[----:B------:R-:W-:Y:S02]  /*82ec0*/  IMAD.X R7, R5, 0x1, R23, P5 ;  /* 0x0000000105077824 */ /* 0x000fe400028e0617 */
[----:B------:R0:W-:Y:S04]  /*82ed0*/  @P6 STG.E.U8 desc[UR32][R8.64], R12 ;  /* 0x0000000c08006986 */ /* 0x0001e8000c101120 */
[----:B------:R1:W-:Y:S04]  /*82ee0*/  @P2 STG.E.U8 desc[UR32][R6.64], R13 ;  /* 0x0000000d06002986 */ /* 0x0003e8000c101120 */
[----:B0-----:R-:W5:Y:S04]  /*82ef0*/  LDL R12, [R1+0x3c] ;  /* 0x00003c00010c7983 */ /* 0x001f680000100800 */
[----:B-1----:R-:W2:Y:S04]  /*82f00*/  LDL.LU R13, [R1+0x14] ;  /* 0x00001400010d7983 */ /* 0x002ea80000300800 */
[----:B------:R-:W4:Y:S01]  /*82f10*/  LDL.LU R7, [R1+0x3380] ;  /* 0x0033800001077983 */ /* 0x000f220000300800 */
[----:B------:R-:W-:Y:S01]  /*82f20*/  ISETP.LT.AND P5, PT, R24, UR5, !P0 ;  /* 0x0000000518007c0c */ /* 0x000fe2000c7a1270 */
[----:B------:R-:W-:Y:S01]  /*82f30*/  ULDC UR5, c[0x0][0x228] ;  /* 0x00008a0000057ab9 */ /* 0x000fe20000000800 */
[----:B------:R-:W-:-:S02]  /*82f40*/  IADD3 R8, P6, R14, R2, RZ ;  /* 0x000000020e087210 */ /* 0x000fc40007fde0ff */
[----:B------:R-:W-:-:S03]  /*82f50*/  IADD3 R6, P2, R14, R21, RZ ;  /* 0x000000150e067210 */ /* 0x000fc60007f5e0ff */
[----:B------:R-:W-:Y:S01]  /*82f60*/  IMAD.X R9, R5, 0x1, R20, P6 ;  /* 0x0000000105097824 */ /* 0x000fe200030e0614 */
[----:B---3--:R-:W-:Y:S01]  /*82f70*/  ISETP.LT.AND P4, PT, R16, UR4, !P0 ;  /* 0x0000000410007c0c */ /* 0x008fe2000c781270 */
[----:B------:R-:W-:Y:S01]  /*82f80*/  ULDC UR4, c[0x0][0x228] ;  /* 0x00008a0000047ab9 */ /* 0x000fe20000000800 */
[C---:B-----5:R-:W-:Y:S02]  /*82f90*/  PRMT R10, R12.reuse, 0x7770, RZ ;  /* 0x000077700c0a7816 */ /* 0x060fe400000000ff */
[----:B------:R-:W-:Y:S02]  /*82fa0*/  PRMT R12, R12, 0x7771, RZ ;  /* 0x000077710c0c7816 */ /* 0x000fe400000000ff */
[----:B----4-:R-:W-:Y:S01]  /*82fb0*/  ISETP.LT.AND P6, PT, R7, UR4, !P1 ;  /* 0x0000000407007c0c */ /* 0x010fe2000cfc1270 */
[----:B------:R-:W-:-:S06]  /*82fc0*/  IMAD.X R7, R5, 0x1, R3, P2 ;  /* 0x0000000105077824 */ /* 0x000fcc00010e0603 */
[----:B------:R0:W-:Y:S01]  /*82fd0*/  @P4 STG.E.U8 desc[UR32][R8.64], R10 ;  /* 0x0000000a08004986 */ /* 0x0001e2000c101120 */
[----:B------:R-:W-:-:S03]  /*82fe0*/  ULDC UR4, c[0x0][0x228] ;  /* 0x00008a0000047ab9 */ /* 0x000fc60000000800 */
[----:B------:R1:W-:Y:S04]  /*82ff0*/  @P5 STG.E.U8 desc[UR32][R6.64], R12 ;  /* 0x0000000c06005986 */ /* 0x0003e8000c101120 */
[----:B0-----:R-:W3:Y:S04]  /*83000*/  LDL.LU R9, [R1+0x3384] ;  /* 0x0033840001097983 */ /* 0x001ee80000300800 */
[----:B-1----:R-:W4:Y:S01]  /*83010*/  LDL.LU R12, [R1+0x3c] ;  /* 0x00003c00010c7983 */ /* 0x002f220000300800 */
[----:B------:R-:W-:Y:S01]  /*83020*/  ISETP.LT.AND P4, PT, R25, UR4, !P0 ;  /* 0x0000000419007c0c */ /* 0x000fe2000c781270 */
[----:B------:R-:W-:Y:S01]  /*83030*/  ULDC UR4, c[0x0][0x228] ;  /* 0x00008a0000047ab9 */ /* 0x000fe20000000800 */
[----:B------:R-:W-:-:S05]  /*83040*/  IADD3 R6, P5, R14, R4, RZ ;  /* 0x000000040e067210 */ /* 0x000fca0007fbe0ff */
[----:B------:R-:W-:Y:S01]  /*83050*/  IMAD.X R7, R5, 0x1, R0, P5 ;  /* 0x0000000105077824 */ /* 0x000fe200028e0600 */
[----:B------:R-:W-:Y:S02]  /*83060*/  IADD3 R8, P5, R14, R29, RZ ;  /* 0x0000001d0e087210 */ /* 0x000fe40007fbe0ff */
[----:B---3--:R-:W-:Y:S02]  /*83070*/  ISETP.LT.AND P2, PT, R9, UR5, !P1 ;  /* 0x0000000509007c0c */ /* 0x008fe4000cf41270 */
[C---:B----4-:R-:W-:Y:S01]  /*83080*/  PRMT R10, R12.reuse, 0x7773, RZ ;  /* 0x000077730c0a7816 */ /* 0x050fe200000000ff */
[----:B------:R-:W-:Y:S01]  /*83090*/  IMAD.X R9, R5, 0x1, R28, P5 ;  /* 0x0000000105097824 */ /* 0x000fe200028e061c */
[----:B------:R-:W-:Y:S01]  /*830a0*/  PRMT R12, R12, 0x7772, RZ ;  /* 0x000077720c0c7816 */ /* 0x000fe200000000ff */
[----:B------:R-:W3:Y:S01]  /*830b0*/  LDL.LU R5, [R1+0x3388] ;  /* 0x0033880001057983 */ /* 0x000ee20000300800 */
[----:B------:R-:W-:Y:S01]  /*830c0*/  ISETP.LT.AND P0, PT, R26, UR4, !P0 ;  /* 0x000000041a007c0c */ /* 0x000fe2000c701270 */
[----:B------:R-:W-:Y:S01]  /*830d0*/  VIADD R14, R14, UR9 ;  /* 0x000000090e0e7c36 */ /* 0x000fe20008000000 */
[----:B------:R-:W-:Y:S01]  /*830e0*/  ULDC UR4, c[0x0][0x228] ;  /* 0x00008a0000047ab9 */ /* 0x000fe20000000800 */
[----:B------:R0:W-:Y:S01]  /*830f0*/  @P4 STG.E.U8 desc[UR32][R6.64], R12 ;  /* 0x0000000c06004986 */ /* 0x0001e2000c101120 */
[----:B------:R-:W-:-:S03]  /*83100*/  ULDC UR5, c[0x0][0x228] ;  /* 0x00008a0000057ab9 */ /* 0x000fc60000000800 */
[----:B0-----:R-:W4:Y:S06]  /*83110*/  LDL.LU R7, [R1+0x10] ;  /* 0x0000100001077983 */ /* 0x001f2c0000300800 */
[----:B------:R2:W-:Y:S02]  /*83120*/  @P0 STG.E.U8 desc[UR32][R8.64], R10 ;  /* 0x0000000a08000986 */ /* 0x0005e4000c101120 */
[----:B--2---:R-:W-:Y:S02]  /*83130*/  IADD3 R8, P0, R14, R13, RZ ;  /* 0x0000000d0e087210 */ /* 0x004fe40007f1e0ff */
[----:B---3--:R-:W-:Y:S01]  /*83140*/  ISETP.LT.AND P4, PT, R5, UR4, !P1 ;  /* 0x0000000405007c0c */ /* 0x008fe2000cf81270 */
[----:B------:R-:W-:Y:S01]  /*83150*/  ULDC UR4, c[0x0][0x228] ;  /* 0x00008a0000047ab9 */ /* 0x000fe20000000800 */
[----:B------:R-:W-:-:S05]  /*83160*/  SHF.R.S32.HI R5, RZ, 0x1f, R14 ;  /* 0x0000001fff057819 */ /* 0x000fca000001140e */
[----:B------:R-:W-:Y:S01]  /*83170*/  IMAD.X R9, R5, 0x1, R15, P0 ;  /* 0x0000000105097824 */ /* 0x000fe200000e060f */
[----:B------:R-:W-:Y:S02]  /*83180*/  PRMT R15, R27, 0x7771, RZ ;  /* 0x000077711b0f7816 */ /* 0x000fe400000000ff */
[----:B----4-:R-:W-:-:S05]  /*83190*/  IADD3 R6, P5, R14, R7, RZ ;  /* 0x000000070e067210 */ /* 0x010fca0007fbe0ff */
[----:B------:R-:W-:Y:S01]  /*831a0*/  IMAD.X R7, R5, 0x1, R17, P5 ;  /* 0x0000000105077824 */ /* 0x000fe200028e0611 */
[----:B------:R-:W-:-:S05]  /*831b0*/  PRMT R17, R27, 0x7770, RZ ;  /* 0x000077701b117816 */ /* 0x000fca00000000ff */
[----:B------:R0:W-:Y:S01]  /*831c0*/  @P3 STG.E.U8 desc[UR32][R6.64], R17 ;  /* 0x0000001106003986 */ /* 0x0001e2000c101120 */
[----:B------:R-:W-:-:S03]  /*831d0*/  IADD3 R12, P3, R14, R2, RZ ;  /* 0x000000020e0c7210 */ /* 0x000fc60007f7e0ff */
[----:B------:R1:W-:Y:S01]  /*831e0*/  @P6 STG.E.U8 desc[UR32][R8.64], R15 ;  /* 0x0000000f08006986 */ /* 0x0003e2000c101120 */
[----:B------:R-:W-:Y:S01]  /*831f0*/  ISETP.LT.AND P0, PT, R16, UR4, !P1 ;  /* 0x0000000410007c0c */ /* 0x000fe2000cf01270 */
[----:B------:R-:W-:Y:S01]  /*83200*/  IMAD.X R13, R5, 0x1, R20, P3 ;  /* 0x00000001050d7824 */ /* 0x000fe200018e0614 */
[C---:B0-----:R-:W-:Y:S01]  /*83210*/  IADD3 R6, P6, R14.reuse, R19, RZ ;  /* 0x000000130e067210 */ /* 0x041fe20007fde0ff */
[----:B------:R-:W-:Y:S01]  /*83220*/  ULDC UR4, c[0x0][0x228] ;  /* 0x00008a0000047ab9 */ /* 0x000fe20000000800 */
[----:B-1----:R-:W-:-:S03]  /*83230*/  IADD3 R8, P5, R14, R22, RZ ;  /* 0x000000160e087210 */ /* 0x002fc60007fbe0ff */
[C---:B------:R-:W-:Y:S01]  /*83240*/  IMAD.X R7, R5.reuse, 0x1, R18, P6 ;  /* 0x0000000105077824 */ /* 0x040fe200030e0612 */
[C---:B------:R-:W-:Y:S02]  /*83250*/  IADD3 R2, P6, R14.reuse, R21, RZ ;  /* 0x000000150e027210 */ /* 0x040fe40007fde0ff */
[----:B------:R-:W-:Y:S01]  /*83260*/  IADD3 R16, P3, R14, R4, RZ ;  /* 0x000000040e107210 */ /* 0x000fe20007f7e0ff */
[C---:B------:R-:W-:Y:S01]  /*83270*/  IMAD.X R9, R5.reuse, 0x1, R23, P5 ;  /* 0x0000000105097824 */ /* 0x040fe200028e0617 */
[----:B------:R-:W-:Y:S01]  /*83280*/  ISETP.LT.AND P5, PT, R24, UR4, !P1 ;  /* 0x0000000418007c0c */ /* 0x000fe2000cfa1270 */
[C---:B------:R-:W-:Y:S01]  /*83290*/  IMAD.X R3, R5.reuse, 0x1, R3, P6 ;  /* 0x0000000105037824 */ /* 0x040fe200030e0603 */
[----:B------:R-:W-:Y:S01]  /*832a0*/  ULDC UR4, c[0x0][0x228] ;  /* 0x00008a0000047ab9 */ /* 0x000fe20000000800 */
[----:B------:R-:W-:Y:S01]  /*832b0*/  IADD3 R14, P6, R14, R29, RZ ;  /* 0x0000001d0e0e7210 */ /* 0x000fe20007fde0ff */
[----:B------:R-:W-:Y:S01]  /*832c0*/  IMAD.X R17, R5, 0x1, R0, P3 ;  /* 0x0000000105117824 */ /* 0x000fe200018e0600 */
[----:B------:R-:W-:-:S02]  /*832d0*/  ISETP.LT.AND P3, PT, R25, UR4, !P1 ;  /* 0x0000000419007c0c */ /* 0x000fc4000cf61270 */
[----:B------:R-:W-:Y:S01]  /*832e0*/  ISETP.LT.AND P1, PT, R26, UR5, !P1 ;  /* 0x000000051a007c0c */ /* 0x000fe2000cf21270 */
[----:B------:R-:W-:Y:S01]  /*832f0*/  IMAD.X R15, R5, 0x1, R28, P6 ;  /* 0x00000001050f7824 */ /* 0x000fe200030e061c */
[C---:B------:R-:W-:Y:S02]  /*83300*/  PRMT R19, R27.reuse, 0x7772, RZ ;  /* 0x000077721b137816 */ /* 0x040fe400000000ff */
[----:B------:R-:W-:Y:S02]  /*83310*/  PRMT R5, R27, 0x7773, RZ ;  /* 0x000077731b057816 */ /* 0x000fe400000000ff */
[C---:B------:R-:W-:Y:S02]  /*83320*/  PRMT R21, R11.reuse, 0x7773, RZ ;  /* 0x000077730b157816 */ /* 0x040fe400000000ff */
[C---:B------:R-:W-:Y:S02]  /*83330*/  PRMT R23, R11.reuse, 0x7772, RZ ;  /* 0x000077720b177816 */ /* 0x040fe400000000ff */
[----:B------:R-:W-:-:S02]  /*83340*/  PRMT R25, R11, 0x7771, RZ ;  /* 0x000077710b197816 */ /* 0x000fc400000000ff */
[----:B------:R-:W-:Y:S01]  /*83350*/  PRMT R11, R11, 0x7770, RZ ;  /* 0x000077700b0b7816 */ /* 0x000fe200000000ff */
[----:B------:R0:W-:Y:S04]  /*83360*/  @P2 STG.E.U8 desc[UR32][R6.64], R19 ;  /* 0x0000001306002986 */ /* 0x0001e8000c101120 */
[----:B------:R0:W-:Y:S04]  /*83370*/  @P4 STG.E.U8 desc[UR32][R8.64], R5 ;  /* 0x0000000508004986 */ /* 0x0001e8000c101120 */
[----:B------:R0:W-:Y:S04]  /*83380*/  @P0 STG.E.U8 desc[UR32][R12.64], R11 ;  /* 0x0000000b0c000986 */ /* 0x0001e8000c101120 */
[----:B------:R0:W-:Y:S04]  /*83390*/  @P5 STG.E.U8 desc[UR32][R2.64], R25 ;  /* 0x0000001902005986 */ /* 0x0001e8000c101120 */
[----:B------:R0:W-:Y:S01]  /*833a0*/  @P3 STG.E.U8 desc[UR32][R16.64], R23 ;  /* 0x0000001710003986 */ /* 0x0001e2000c101120 */
[----:B------:R-:W-:Y:S05]  /*833b0*/  @!P1 EXIT ;  /* 0x000000000000994d */ /* 0x000fea0003800000 */
[----:B------:R-:W-:Y:S01]  /*833c0*/  STG.E.U8 desc[UR32][R14.64], R21 ;  /* 0x000000150e007986 */ /* 0x000fe2000c101120 */
[----:B------:R-:W-:Y:S05]  /*833d0*/  EXIT ;  /* 0x000000000000794d */ /* 0x000fea0003800000 */
.L_x_2:
[----:B------:R-:W-:-:S00]  /*833e0*/  BRA `(.L_x_2) ;  /* 0xfffffffc00fc7947 */ /* 0x000fc0000383ffff */
[----:B------:R-:W-:-:S00]  /*833f0*/  NOP ;  /* 0x0000000000007918 */ /* 0x000fc00000000000 */
        /* <DEDUP_REMOVED lines=8> */
.L_x_3:


//--------------------- .nv.shared.matmul_kernel  --------------------------
	.section	.nv.shared.matmul_kernel,"aw",@nobits
	.sectionflags	@""
	.align	16
	.zero		1024


//--------------------- .nv.shared.reserved.0     --------------------------
	.section	.nv.shared.reserved.0,"aw",@nobits
	.weak		__nv_reservedSMEM_offset_0_alias
	.size		__nv_reservedSMEM_offset_0_alias, 0, 0
	.other		__nv_reservedSMEM_offset_0_alias,@"STO_CUDA_RESERVED_SHARED STV_DEFAULT"
__nv_reservedSMEM_offset_0_alias:
	.zero		0


//--------------------- .nv.constant0.matmul_kernel --------------------------
	.section	.nv.constant0.matmul_kernel,"a",@progbits
	.sectionflags	@""
	.align	4
.nv.constant0.matmul_kernel:
	.zero		608


//--------------------- SYMBOLS --------------------------

	.type		.nv.reservedSmem.offset0,@object
	.size		.nv.reservedSmem.offset0,0x4
